	.target	sm_80

	.elftype	@"ET_EXEC"


//--------------------- .note.nv.tkinfo           --------------------------
	.section	.note.nv.tkinfo,"",@"SHT_NOTE"
	.sectionflags	@"SHF_NOTE_NV_TKINFO"
	.tkinfo
        /*0018*/ 	.word	0x00000002
        /*0030*/ 	.string	""
        /*0030*/ 	.string	"ptxas"
        /*0030*/ 	.string	"Cuda compilation tools, release 13.0, V13.0.88"
        /*0030*/ 	.string	"Build cuda_13.0.r13.0/compiler.36424714_0"
        /*0030*/ 	.string	"-arch sm_80 -m 64 "



//--------------------- .note.nv.cuinfo           --------------------------
	.section	.note.nv.cuinfo,"",@"SHT_NOTE"
	.sectionflags	@"SHF_NOTE_NV_CUINFO"
        /*0018*/ 	.short	0x0002
        /*001a*/ 	.short	0x0050
        /*001c*/ 	.short	0x0082
	.zero		2


//--------------------- .nv.info                  --------------------------
	.section	.nv.info,"",@"SHT_CUDA_INFO"
	.align	4


	//----- nvinfo : EIATTR_REGCOUNT
	.align		4
        /*0000*/ 	.byte	0x04, 0x2f
        /*0002*/ 	.short	(.L_43 - .L_42)
	.align		4
.L_42:
        /*0004*/ 	.word	index@(_ZN2at6native51_GLOBAL__N__11011a27_18_DepthwiseConv3d_cu_35e0c7b528conv_depthwise3d_cuda_kernelIddLi3ELi3ELi3ELi1ELi1ELi1EEEvNS_27GenericPackedTensorAccessorIKT_Lm5ENS_16DefaultPtrTraitsEiEENS3_IS4_Lm5ES6_iEES7_PS5_iiiiiiiii)
        /*0008*/ 	.word	0x00000028


	//----- nvinfo : EIATTR_FRAME_SIZE
	.align		4
.L_43:
        /*000c*/ 	.byte	0x04, 0x11
        /*000e*/ 	.short	(.L_45 - .L_44)
	.align		4
.L_44:
        /*0010*/ 	.word	index@(_ZN2at6native51_GLOBAL__N__11011a27_18_DepthwiseConv3d_cu_35e0c7b528conv_depthwise3d_cuda_kernelIddLi3ELi3ELi3ELi1ELi1ELi1EEEvNS_27GenericPackedTensorAccessorIKT_Lm5ENS_16DefaultPtrTraitsEiEENS3_IS4_Lm5ES6_iEES7_PS5_iiiiiiiii)
        /*0014*/ 	.word	0x00000000


	//----- nvinfo : EIATTR_REGCOUNT
	.align		4
.L_45:
        /*0018*/ 	.byte	0x04, 0x2f
        /*001a*/ 	.short	(.L_47 - .L_46)
	.align		4
.L_46:
        /*001c*/ 	.word	index@(_ZN2at6native51_GLOBAL__N__11011a27_18_DepthwiseConv3d_cu_35e0c7b528conv_depthwise3d_cuda_kernelIddLin1ELin1ELin1ELi1ELi1ELi1EEEvNS_27GenericPackedTensorAccessorIKT_Lm5ENS_16DefaultPtrTraitsEiEENS3_IS4_Lm5ES6_iEES7_PS5_iiiiiiiii)
        /*0020*/ 	.word	0x00000020


	//----- nvinfo : EIATTR_FRAME_SIZE
	.align		4
.L_47:
        /*0024*/ 	.byte	0x04, 0x11
        /*0026*/ 	.short	(.L_49 - .L_48)
	.align		4
.L_48:
        /*0028*/ 	.word	index@(_ZN2at6native51_GLOBAL__N__11011a27_18_DepthwiseConv3d_cu_35e0c7b528conv_depthwise3d_cuda_kernelIddLin1ELin1ELin1ELi1ELi1ELi1EEEvNS_27GenericPackedTensorAccessorIKT_Lm5ENS_16DefaultPtrTraitsEiEENS3_IS4_Lm5ES6_iEES7_PS5_iiiiiiiii)
        /*002c*/ 	.word	0x00000000


	//----- nvinfo : EIATTR_REGCOUNT
	.align		4
.L_49:
        /*0030*/ 	.byte	0x04, 0x2f
        /*0032*/ 	.short	(.L_51 - .L_50)
	.align		4
.L_50:
        /*0034*/ 	.word	index@(_ZN2at6native51_GLOBAL__N__11011a27_18_DepthwiseConv3d_cu_35e0c7b528conv_depthwise3d_cuda_kernelIddLin1ELin1ELin1ELin1ELin1ELin1EEEvNS_27GenericPackedTensorAccessorIKT_Lm5ENS_16DefaultPtrTraitsEiEENS3_IS4_Lm5ES6_iEES7_PS5_iiiiiiiii)
        /*0038*/ 	.word	0x00000028


	//----- nvinfo : EIATTR_FRAME_SIZE
	.align		4
.L_51:
        /*003c*/ 	.byte	0x04, 0x11
        /*003e*/ 	.short	(.L_53 - .L_52)
	.align		4
.L_52:
        /*0040*/ 	.word	index@(_ZN2at6native51_GLOBAL__N__11011a27_18_DepthwiseConv3d_cu_35e0c7b528conv_depthwise3d_cuda_kernelIddLin1ELin1ELin1ELin1ELin1ELin1EEEvNS_27GenericPackedTensorAccessorIKT_Lm5ENS_16DefaultPtrTraitsEiEENS3_IS4_Lm5ES6_iEES7_PS5_iiiiiiiii)
        /*0044*/ 	.word	0x00000000


	//----- nvinfo : EIATTR_REGCOUNT
	.align		4
.L_53:
        /*0048*/ 	.byte	0x04, 0x2f
        /*004a*/ 	.short	(.L_55 - .L_54)
	.align		4
.L_54:
        /*004c*/ 	.word	index@(_ZN2at6native51_GLOBAL__N__11011a27_18_DepthwiseConv3d_cu_35e0c7b528conv_depthwise3d_cuda_kernelIffLi3ELi3ELi3ELi1ELi1ELi1EEEvNS_27GenericPackedTensorAccessorIKT_Lm5ENS_16DefaultPtrTraitsEiEENS3_IS4_Lm5ES6_iEES7_PS5_iiiiiiiii)
        /*0050*/ 	.word	0x00000020


	//----- nvinfo : EIATTR_FRAME_SIZE
	.align		4
.L_55:
        /*0054*/ 	.byte	0x04, 0x11
        /*0056*/ 	.short	(.L_57 - .L_56)
	.align		4
.L_56:
        /*0058*/ 	.word	index@(_ZN2at6native51_GLOBAL__N__11011a27_18_DepthwiseConv3d_cu_35e0c7b528conv_depthwise3d_cuda_kernelIffLi3ELi3ELi3ELi1ELi1ELi1EEEvNS_27GenericPackedTensorAccessorIKT_Lm5ENS_16DefaultPtrTraitsEiEENS3_IS4_Lm5ES6_iEES7_PS5_iiiiiiiii)
        /*005c*/ 	.word	0x00000000


	//----- nvinfo : EIATTR_REGCOUNT
	.align		4
.L_57:
        /*0060*/ 	.byte	0x04, 0x2f
        /*0062*/ 	.short	(.L_59 - .L_58)
	.align		4
.L_58:
        /*0064*/ 	.word	index@(_ZN2at6native51_GLOBAL__N__11011a27_18_DepthwiseConv3d_cu_35e0c7b528conv_depthwise3d_cuda_kernelIffLin1ELin1ELin1ELi1ELi1ELi1EEEvNS_27GenericPackedTensorAccessorIKT_Lm5ENS_16DefaultPtrTraitsEiEENS3_IS4_Lm5ES6_iEES7_PS5_iiiiiiiii)
        /*0068*/ 	.word	0x00000020


	//----- nvinfo : EIATTR_FRAME_SIZE
	.align		4
.L_59:
        /*006c*/ 	.byte	0x04, 0x11
        /*006e*/ 	.short	(.L_61 - .L_60)
	.align		4
.L_60:
        /*0070*/ 	.word	index@(_ZN2at6native51_GLOBAL__N__11011a27_18_DepthwiseConv3d_cu_35e0c7b528conv_depthwise3d_cuda_kernelIffLin1ELin1ELin1ELi1ELi1ELi1EEEvNS_27GenericPackedTensorAccessorIKT_Lm5ENS_16DefaultPtrTraitsEiEENS3_IS4_Lm5ES6_iEES7_PS5_iiiiiiiii)
        /*0074*/ 	.word	0x00000000


	//----- nvinfo : EIATTR_REGCOUNT
	.align		4
.L_61:
        /*0078*/ 	.byte	0x04, 0x2f
        /*007a*/ 	.short	(.L_63 - .L_62)
	.align		4
.L_62:
        /*007c*/ 	.word	index@(_ZN2at6native51_GLOBAL__N__11011a27_18_DepthwiseConv3d_cu_35e0c7b528conv_depthwise3d_cuda_kernelIffLin1ELin1ELin1ELin1ELin1ELin1EEEvNS_27GenericPackedTensorAccessorIKT_Lm5ENS_16DefaultPtrTraitsEiEENS3_IS4_Lm5ES6_iEES7_PS5_iiiiiiiii)
        /*0080*/ 	.word	0x00000020


	//----- nvinfo : EIATTR_FRAME_SIZE
	.align		4
.L_63:
        /*0084*/ 	.byte	0x04, 0x11
        /*0086*/ 	.short	(.L_65 - .L_64)
	.align		4
.L_64:
        /*0088*/ 	.word	index@(_ZN2at6native51_GLOBAL__N__11011a27_18_DepthwiseConv3d_cu_35e0c7b528conv_depthwise3d_cuda_kernelIffLin1ELin1ELin1ELin1ELin1ELin1EEEvNS_27GenericPackedTensorAccessorIKT_Lm5ENS_16DefaultPtrTraitsEiEENS3_IS4_Lm5ES6_iEES7_PS5_iiiiiiiii)
        /*008c*/ 	.word	0x00000000


	//----- nvinfo : EIATTR_REGCOUNT
	.align		4
.L_65:
        /*0090*/ 	.byte	0x04, 0x2f
        /*0092*/ 	.short	(.L_67 - .L_66)
	.align		4
.L_66:
        /*0094*/ 	.word	index@(_ZN2at6native51_GLOBAL__N__11011a27_18_DepthwiseConv3d_cu_35e0c7b528conv_depthwise3d_cuda_kernelIN3c104HalfEfLi3ELi3ELi3ELi1ELi1ELi1EEEvNS_27GenericPackedTensorAccessorIKT_Lm5ENS_16DefaultPtrTraitsEiEENS5_IS6_Lm5ES8_iEES9_PS7_iiiiiiiii)
        /*0098*/ 	.word	0x00000020


	//----- nvinfo : EIATTR_FRAME_SIZE
	.align		4
.L_67:
        /*009c*/ 	.byte	0x04, 0x11
        /*009e*/ 	.short	(.L_69 - .L_68)
	.align		4
.L_68:
        /*00a0*/ 	.word	index@(_ZN2at6native51_GLOBAL__N__11011a27_18_DepthwiseConv3d_cu_35e0c7b528conv_depthwise3d_cuda_kernelIN3c104HalfEfLi3ELi3ELi3ELi1ELi1ELi1EEEvNS_27GenericPackedTensorAccessorIKT_Lm5ENS_16DefaultPtrTraitsEiEENS5_IS6_Lm5ES8_iEES9_PS7_iiiiiiiii)
        /*00a4*/ 	.word	0x00000000


	//----- nvinfo : EIATTR_REGCOUNT
	.align		4
.L_69:
        /*00a8*/ 	.byte	0x04, 0x2f
        /*00aa*/ 	.short	(.L_71 - .L_70)
	.align		4
.L_70:
        /*00ac*/ 	.word	index@(_ZN2at6native51_GLOBAL__N__11011a27_18_DepthwiseConv3d_cu_35e0c7b528conv_depthwise3d_cuda_kernelIN3c104HalfEfLin1ELin1ELin1ELi1ELi1ELi1EEEvNS_27GenericPackedTensorAccessorIKT_Lm5ENS_16DefaultPtrTraitsEiEENS5_IS6_Lm5ES8_iEES9_PS7_iiiiiiiii)
        /*00b0*/ 	.word	0x0000001f


	//----- nvinfo : EIATTR_FRAME_SIZE
	.align		4
.L_71:
        /*00b4*/ 	.byte	0x04, 0x11
        /*00b6*/ 	.short	(.L_73 - .L_72)
	.align		4
.L_72:
        /*00b8*/ 	.word	index@(_ZN2at6native51_GLOBAL__N__11011a27_18_DepthwiseConv3d_cu_35e0c7b528conv_depthwise3d_cuda_kernelIN3c104HalfEfLin1ELin1ELin1ELi1ELi1ELi1EEEvNS_27GenericPackedTensorAccessorIKT_Lm5ENS_16DefaultPtrTraitsEiEENS5_IS6_Lm5ES8_iEES9_PS7_iiiiiiiii)
        /*00bc*/ 	.word	0x00000000


	//----- nvinfo : EIATTR_REGCOUNT
	.align		4
.L_73:
        /*00c0*/ 	.byte	0x04, 0x2f
        /*00c2*/ 	.short	(.L_75 - .L_74)
	.align		4
.L_74:
        /*00c4*/ 	.word	index@(_ZN2at6native51_GLOBAL__N__11011a27_18_DepthwiseConv3d_cu_35e0c7b528conv_depthwise3d_cuda_kernelIN3c104HalfEfLin1ELin1ELin1ELin1ELin1ELin1EEEvNS_27GenericPackedTensorAccessorIKT_Lm5ENS_16DefaultPtrTraitsEiEENS5_IS6_Lm5ES8_iEES9_PS7_iiiiiiiii)
        /*00c8*/ 	.word	0x00000022


	//----- nvinfo : EIATTR_FRAME_SIZE
	.align		4
.L_75:
        /*00cc*/ 	.byte	0x04, 0x11
        /*00ce*/ 	.short	(.L_77 - .L_76)
	.align		4
.L_76:
        /*00d0*/ 	.word	index@(_ZN2at6native51_GLOBAL__N__11011a27_18_DepthwiseConv3d_cu_35e0c7b528conv_depthwise3d_cuda_kernelIN3c104HalfEfLin1ELin1ELin1ELin1ELin1ELin1EEEvNS_27GenericPackedTensorAccessorIKT_Lm5ENS_16DefaultPtrTraitsEiEENS5_IS6_Lm5ES8_iEES9_PS7_iiiiiiiii)
        /*00d4*/ 	.word	0x00000000


	//----- nvinfo : EIATTR_REGCOUNT
	.align		4
.L_77:
        /*00d8*/ 	.byte	0x04, 0x2f
        /*00da*/ 	.short	(.L_79 - .L_78)
	.align		4
.L_78:
        /*00dc*/ 	.word	index@(_ZN2at6native51_GLOBAL__N__11011a27_18_DepthwiseConv3d_cu_35e0c7b528conv_depthwise3d_cuda_kernelIN3c108BFloat16EfLi3ELi3ELi3ELi1ELi1ELi1EEEvNS_27GenericPackedTensorAccessorIKT_Lm5ENS_16DefaultPtrTraitsEiEENS5_IS6_Lm5ES8_iEES9_PS7_iiiiiiiii)
        /*00e0*/ 	.word	0x00000020


	//----- nvinfo : EIATTR_FRAME_SIZE
	.align		4
.L_79:
        /*00e4*/ 	.byte	0x04, 0x11
        /*00e6*/ 	.short	(.L_81 - .L_80)
	.align		4
.L_80:
        /*00e8*/ 	.word	index@(_ZN2at6native51_GLOBAL__N__11011a27_18_DepthwiseConv3d_cu_35e0c7b528conv_depthwise3d_cuda_kernelIN3c108BFloat16EfLi3ELi3ELi3ELi1ELi1ELi1EEEvNS_27GenericPackedTensorAccessorIKT_Lm5ENS_16DefaultPtrTraitsEiEENS5_IS6_Lm5ES8_iEES9_PS7_iiiiiiiii)
        /*00ec*/ 	.word	0x00000000


	//----- nvinfo : EIATTR_REGCOUNT
	.align		4
.L_81:
        /*00f0*/ 	.byte	0x04, 0x2f
        /*00f2*/ 	.short	(.L_83 - .L_82)
	.align		4
.L_82:
        /*00f4*/ 	.word	index@(_ZN2at6native51_GLOBAL__N__11011a27_18_DepthwiseConv3d_cu_35e0c7b528conv_depthwise3d_cuda_kernelIN3c108BFloat16EfLin1ELin1ELin1ELi1ELi1ELi1EEEvNS_27GenericPackedTensorAccessorIKT_Lm5ENS_16DefaultPtrTraitsEiEENS5_IS6_Lm5ES8_iEES9_PS7_iiiiiiiii)
        /*00f8*/ 	.word	0x00000020


	//----- nvinfo : EIATTR_FRAME_SIZE
	.align		4
.L_83:
        /*00fc*/ 	.byte	0x04, 0x11
        /*00fe*/ 	.short	(.L_85 - .L_84)
	.align		4
.L_84:
        /*0100*/ 	.word	index@(_ZN2at6native51_GLOBAL__N__11011a27_18_DepthwiseConv3d_cu_35e0c7b528conv_depthwise3d_cuda_kernelIN3c108BFloat16EfLin1ELin1ELin1ELi1ELi1ELi1EEEvNS_27GenericPackedTensorAccessorIKT_Lm5ENS_16DefaultPtrTraitsEiEENS5_IS6_Lm5ES8_iEES9_PS7_iiiiiiiii)
        /*0104*/ 	.word	0x00000000


	//----- nvinfo : EIATTR_REGCOUNT
	.align		4
.L_85:
        /*0108*/ 	.byte	0x04, 0x2f
        /*010a*/ 	.short	(.L_87 - .L_86)
	.align		4
.L_86:
        /*010c*/ 	.word	index@(_ZN2at6native51_GLOBAL__N__11011a27_18_DepthwiseConv3d_cu_35e0c7b528conv_depthwise3d_cuda_kernelIN3c108BFloat16EfLin1ELin1ELin1ELin1ELin1ELin1EEEvNS_27GenericPackedTensorAccessorIKT_Lm5ENS_16DefaultPtrTraitsEiEENS5_IS6_Lm5ES8_iEES9_PS7_iiiiiiiii)
        /*0110*/ 	.word	0x00000022


	//----- nvinfo : EIATTR_FRAME_SIZE
	.align		4
.L_87:
        /*0114*/ 	.byte	0x04, 0x11
        /*0116*/ 	.short	(.L_89 - .L_88)
	.align		4
.L_88:
        /*0118*/ 	.word	index@(_ZN2at6native51_GLOBAL__N__11011a27_18_DepthwiseConv3d_cu_35e0c7b528conv_depthwise3d_cuda_kernelIN3c108BFloat16EfLin1ELin1ELin1ELin1ELin1ELin1EEEvNS_27GenericPackedTensorAccessorIKT_Lm5ENS_16DefaultPtrTraitsEiEENS5_IS6_Lm5ES8_iEES9_PS7_iiiiiiiii)
        /*011c*/ 	.word	0x00000000


	//----- nvinfo : EIATTR_REGCOUNT
	.align		4
.L_89:
        /*0120*/ 	.byte	0x04, 0x2f
        /*0122*/ 	.short	(.L_91 - .L_90)
	.align		4
.L_90:
        /*0124*/ 	.word	index@(_ZN2at6native51_GLOBAL__N__11011a27_18_DepthwiseConv3d_cu_35e0c7b543conv_depthwise3d_cuda_backward_input_kernelIddLi3ELi3ELi3ELi1ELi1ELi1ELi1ELi1ELi1EEEvNS_27GenericPackedTensorAccessorIKT_Lm5ENS_16DefaultPtrTraitsEiEENS3_IS4_Lm5ES6_iEES7_iiiiiiiii)
        /*0128*/ 	.word	0x0000002f


	//----- nvinfo : EIATTR_FRAME_SIZE
	.align		4
.L_91:
        /*012c*/ 	.byte	0x04, 0x11
        /*012e*/ 	.short	(.L_93 - .L_92)
	.align		4
.L_92:
        /*0130*/ 	.word	index@(_ZN2at6native51_GLOBAL__N__11011a27_18_DepthwiseConv3d_cu_35e0c7b543conv_depthwise3d_cuda_backward_input_kernelIddLi3ELi3ELi3ELi1ELi1ELi1ELi1ELi1ELi1EEEvNS_27GenericPackedTensorAccessorIKT_Lm5ENS_16DefaultPtrTraitsEiEENS3_IS4_Lm5ES6_iEES7_iiiiiiiii)
        /*0134*/ 	.word	0x00000000


	//----- nvinfo : EIATTR_REGCOUNT
	.align		4
.L_93:
        /*0138*/ 	.byte	0x04, 0x2f
        /*013a*/ 	.short	(.L_95 - .L_94)
	.align		4
.L_94:
        /*013c*/ 	.word	index@(_ZN2at6native51_GLOBAL__N__11011a27_18_DepthwiseConv3d_cu_35e0c7b543conv_depthwise3d_cuda_backward_input_kernelIddLi3ELi3ELi3ELi1ELi1ELi1ELin1ELin1ELin1EEEvNS_27GenericPackedTensorAccessorIKT_Lm5ENS_16DefaultPtrTraitsEiEENS3_IS4_Lm5ES6_iEES7_iiiiiiiii)
        /*0140*/ 	.word	0x00000038


	//----- nvinfo : EIATTR_FRAME_SIZE
	.align		4
.L_95:
        /*0144*/ 	.byte	0x04, 0x11
        /*0146*/ 	.short	(.L_97 - .L_96)
	.align		4
.L_96:
        /*0148*/ 	.word	index@(_ZN2at6native51_GLOBAL__N__11011a27_18_DepthwiseConv3d_cu_35e0c7b543conv_depthwise3d_cuda_backward_input_kernelIddLi3ELi3ELi3ELi1ELi1ELi1ELin1ELin1ELin1EEEvNS_27GenericPackedTensorAccessorIKT_Lm5ENS_16DefaultPtrTraitsEiEENS3_IS4_Lm5ES6_iEES7_iiiiiiiii)
        /*014c*/ 	.word	0x00000000


	//----- nvinfo : EIATTR_REGCOUNT
	.align		4
.L_97:
        /*0150*/ 	.byte	0x04, 0x2f
        /*0152*/ 	.short	(.L_99 - .L_98)
	.align		4
.L_98:
        /*0154*/ 	.word	index@(_ZN2at6native51_GLOBAL__N__11011a27_18_DepthwiseConv3d_cu_35e0c7b543conv_depthwise3d_cuda_backward_input_kernelIddLi3ELi3ELi3ELin1ELin1ELin1ELi1ELi1ELi1EEEvNS_27GenericPackedTensorAccessorIKT_Lm5ENS_16DefaultPtrTraitsEiEENS3_IS4_Lm5ES6_iEES7_iiiiiiiii)
        /*0158*/ 	.word	0x00000035


	//----- nvinfo : EIATTR_FRAME_SIZE
	.align		4
.L_99:
        /*015c*/ 	.byte	0x04, 0x11
        /*015e*/ 	.short	(.L_101 - .L_100)
	.align		4
.L_100:
        /*0160*/ 	.word	index@(_ZN2at6native51_GLOBAL__N__11011a27_18_DepthwiseConv3d_cu_35e0c7b543conv_depthwise3d_cuda_backward_input_kernelIddLi3ELi3ELi3ELin1ELin1ELin1ELi1ELi1ELi1EEEvNS_27GenericPackedTensorAccessorIKT_Lm5ENS_16DefaultPtrTraitsEiEENS3_IS4_Lm5ES6_iEES7_iiiiiiiii)
        /*0164*/ 	.word	0x00000000


	//----- nvinfo : EIATTR_REGCOUNT
	.align		4
.L_101:
        /*0168*/ 	.byte	0x04, 0x2f
        /*016a*/ 	.short	(.L_103 - .L_102)
	.align		4
.L_102:
        /*016c*/ 	.word	index@(_ZN2at6native51_GLOBAL__N__11011a27_18_DepthwiseConv3d_cu_35e0c7b543conv_depthwise3d_cuda_backward_input_kernelIddLi3ELi3ELi3ELin1ELin1ELin1ELin1ELin1ELin1EEEvNS_27GenericPackedTensorAccessorIKT_Lm5ENS_16DefaultPtrTraitsEiEENS3_IS4_Lm5ES6_iEES7_iiiiiiiii)
        /*0170*/ 	.word	0x00000038


	//----- nvinfo : EIATTR_FRAME_SIZE
	.align		4
.L_103:
        /*0174*/ 	.byte	0x04, 0x11
        /*0176*/ 	.short	(.L_105 - .L_104)
	.align		4
.L_104:
        /*0178*/ 	.word	index@(_ZN2at6native51_GLOBAL__N__11011a27_18_DepthwiseConv3d_cu_35e0c7b543conv_depthwise3d_cuda_backward_input_kernelIddLi3ELi3ELi3ELin1ELin1ELin1ELin1ELin1ELin1EEEvNS_27GenericPackedTensorAccessorIKT_Lm5ENS_16DefaultPtrTraitsEiEENS3_IS4_Lm5ES6_iEES7_iiiiiiiii)
        /*017c*/ 	.word	0x00000000


	//----- nvinfo : EIATTR_REGCOUNT
	.align		4
.L_105:
        /*0180*/ 	.byte	0x04, 0x2f
        /*0182*/ 	.short	(.L_107 - .L_106)
	.align		4
.L_106:
        /*0184*/ 	.word	index@(_ZN2at6native51_GLOBAL__N__11011a27_18_DepthwiseConv3d_cu_35e0c7b543conv_depthwise3d_cuda_backward_input_kernelIddLin1ELin1ELin1ELin1ELin1ELin1ELin1ELin1ELin1EEEvNS_27GenericPackedTensorAccessorIKT_Lm5ENS_16DefaultPtrTraitsEiEENS3_IS4_Lm5ES6_iEES7_iiiiiiiii)
        /*0188*/ 	.word	0x00000030


	//----- nvinfo : EIATTR_FRAME_SIZE
	.align		4
.L_107:
        /*018c*/ 	.byte	0x04, 0x11
        /*018e*/ 	.short	(.L_109 - .L_108)
	.align		4
.L_108:
        /*0190*/ 	.word	index@(_ZN2at6native51_GLOBAL__N__11011a27_18_DepthwiseConv3d_cu_35e0c7b543conv_depthwise3d_cuda_backward_input_kernelIddLin1ELin1ELin1ELin1ELin1ELin1ELin1ELin1ELin1EEEvNS_27GenericPackedTensorAccessorIKT_Lm5ENS_16DefaultPtrTraitsEiEENS3_IS4_Lm5ES6_iEES7_iiiiiiiii)
        /*0194*/ 	.word	0x00000000


	//----- nvinfo : EIATTR_REGCOUNT
	.align		4
.L_109:
        /*0198*/ 	.byte	0x04, 0x2f
        /*019a*/ 	.short	(.L_111 - .L_110)
	.align		4
.L_110:
        /*019c*/ 	.word	index@(_ZN2at6native51_GLOBAL__N__11011a27_18_DepthwiseConv3d_cu_35e0c7b543conv_depthwise3d_cuda_backward_input_kernelIffLi3ELi3ELi3ELi1ELi1ELi1ELi1ELi1ELi1EEEvNS_27GenericPackedTensorAccessorIKT_Lm5ENS_16DefaultPtrTraitsEiEENS3_IS4_Lm5ES6_iEES7_iiiiiiiii)
        /*01a0*/ 	.word	0x0000002f


	//----- nvinfo : EIATTR_FRAME_SIZE
	.align		4
.L_111:
        /*01a4*/ 	.byte	0x04, 0x11
        /*01a6*/ 	.short	(.L_113 - .L_112)
	.align		4
.L_112:
        /*01a8*/ 	.word	index@(_ZN2at6native51_GLOBAL__N__11011a27_18_DepthwiseConv3d_cu_35e0c7b543conv_depthwise3d_cuda_backward_input_kernelIffLi3ELi3ELi3ELi1ELi1ELi1ELi1ELi1ELi1EEEvNS_27GenericPackedTensorAccessorIKT_Lm5ENS_16DefaultPtrTraitsEiEENS3_IS4_Lm5ES6_iEES7_iiiiiiiii)
        /*01ac*/ 	.word	0x00000000


	//----- nvinfo : EIATTR_REGCOUNT
	.align		4
.L_113:
        /*01b0*/ 	.byte	0x04, 0x2f
        /*01b2*/ 	.short	(.L_115 - .L_114)
	.align		4
.L_114:
        /*01b4*/ 	.word	index@(_ZN2at6native51_GLOBAL__N__11011a27_18_DepthwiseConv3d_cu_35e0c7b543conv_depthwise3d_cuda_backward_input_kernelIffLi3ELi3ELi3ELi1ELi1ELi1ELin1ELin1ELin1EEEvNS_27GenericPackedTensorAccessorIKT_Lm5ENS_16DefaultPtrTraitsEiEENS3_IS4_Lm5ES6_iEES7_iiiiiiiii)
        /*01b8*/ 	.word	0x00000030


	//----- nvinfo : EIATTR_FRAME_SIZE
	.align		4
.L_115:
        /*01bc*/ 	.byte	0x04, 0x11
        /*01be*/ 	.short	(.L_117 - .L_116)
	.align		4
.L_116:
        /*01c0*/ 	.word	index@(_ZN2at6native51_GLOBAL__N__11011a27_18_DepthwiseConv3d_cu_35e0c7b543conv_depthwise3d_cuda_backward_input_kernelIffLi3ELi3ELi3ELi1ELi1ELi1ELin1ELin1ELin1EEEvNS_27GenericPackedTensorAccessorIKT_Lm5ENS_16DefaultPtrTraitsEiEENS3_IS4_Lm5ES6_iEES7_iiiiiiiii)
        /*01c4*/ 	.word	0x00000000


	//----- nvinfo : EIATTR_REGCOUNT
	.align		4
.L_117:
        /*01c8*/ 	.byte	0x04, 0x2f
        /*01ca*/ 	.short	(.L_119 - .L_118)
	.align		4
.L_118:
        /*01cc*/ 	.word	index@(_ZN2at6native51_GLOBAL__N__11011a27_18_DepthwiseConv3d_cu_35e0c7b543conv_depthwise3d_cuda_backward_input_kernelIffLi3ELi3ELi3ELin1ELin1ELin1ELi1ELi1ELi1EEEvNS_27GenericPackedTensorAccessorIKT_Lm5ENS_16DefaultPtrTraitsEiEENS3_IS4_Lm5ES6_iEES7_iiiiiiiii)
        /*01d0*/ 	.word	0x00000030


	//----- nvinfo : EIATTR_FRAME_SIZE
	.align		4
.L_119:
        /*01d4*/ 	.byte	0x04, 0x11
        /*01d6*/ 	.short	(.L_121 - .L_120)
	.align		4
.L_120:
        /*01d8*/ 	.word	index@(_ZN2at6native51_GLOBAL__N__11011a27_18_DepthwiseConv3d_cu_35e0c7b543conv_depthwise3d_cuda_backward_input_kernelIffLi3ELi3ELi3ELin1ELin1ELin1ELi1ELi1ELi1EEEvNS_27GenericPackedTensorAccessorIKT_Lm5ENS_16DefaultPtrTraitsEiEENS3_IS4_Lm5ES6_iEES7_iiiiiiiii)
        /*01dc*/ 	.word	0x00000000


	//----- nvinfo : EIATTR_REGCOUNT
	.align		4
.L_121:
        /*01e0*/ 	.byte	0x04, 0x2f
        /*01e2*/ 	.short	(.L_123 - .L_122)
	.align		4
.L_122:
        /*01e4*/ 	.word	index@(_ZN2at6native51_GLOBAL__N__11011a27_18_DepthwiseConv3d_cu_35e0c7b543conv_depthwise3d_cuda_backward_input_kernelIffLi3ELi3ELi3ELin1ELin1ELin1ELin1ELin1ELin1EEEvNS_27GenericPackedTensorAccessorIKT_Lm5ENS_16DefaultPtrTraitsEiEENS3_IS4_Lm5ES6_iEES7_iiiiiiiii)
        /*01e8*/ 	.word	0x00000030


	//----- nvinfo : EIATTR_FRAME_SIZE
	.align		4
.L_123:
        /*01ec*/ 	.byte	0x04, 0x11
        /*01ee*/ 	.short	(.L_125 - .L_124)
	.align		4
.L_124:
        /*01f0*/ 	.word	index@(_ZN2at6native51_GLOBAL__N__11011a27_18_DepthwiseConv3d_cu_35e0c7b543conv_depthwise3d_cuda_backward_input_kernelIffLi3ELi3ELi3ELin1ELin1ELin1ELin1ELin1ELin1EEEvNS_27GenericPackedTensorAccessorIKT_Lm5ENS_16DefaultPtrTraitsEiEENS3_IS4_Lm5ES6_iEES7_iiiiiiiii)
        /*01f4*/ 	.word	0x00000000


	//----- nvinfo : EIATTR_REGCOUNT
	.align		4
.L_125:
        /*01f8*/ 	.byte	0x04, 0x2f
        /*01fa*/ 	.short	(.L_127 - .L_126)
	.align		4
.L_126:
        /*01fc*/ 	.word	index@(_ZN2at6native51_GLOBAL__N__11011a27_18_DepthwiseConv3d_cu_35e0c7b543conv_depthwise3d_cuda_backward_input_kernelIffLin1ELin1ELin1ELin1ELin1ELin1ELin1ELin1ELin1EEEvNS_27GenericPackedTensorAccessorIKT_Lm5ENS_16DefaultPtrTraitsEiEENS3_IS4_Lm5ES6_iEES7_iiiiiiiii)
        /*0200*/ 	.word	0x0000002f


	//----- nvinfo : EIATTR_FRAME_SIZE
	.align		4
.L_127:
        /*0204*/ 	.byte	0x04, 0x11
        /*0206*/ 	.short	(.L_129 - .L_128)
	.align		4
.L_128:
        /*0208*/ 	.word	index@(_ZN2at6native51_GLOBAL__N__11011a27_18_DepthwiseConv3d_cu_35e0c7b543conv_depthwise3d_cuda_backward_input_kernelIffLin1ELin1ELin1ELin1ELin1ELin1ELin1ELin1ELin1EEEvNS_27GenericPackedTensorAccessorIKT_Lm5ENS_16DefaultPtrTraitsEiEENS3_IS4_Lm5ES6_iEES7_iiiiiiiii)
        /*020c*/ 	.word	0x00000000


	//----- nvinfo : EIATTR_REGCOUNT
	.align		4
.L_129:
        /*0210*/ 	.byte	0x04, 0x2f
        /*0212*/ 	.short	(.L_131 - .L_130)
	.align		4
.L_130:
        /*0214*/ 	.word	index@(_ZN2at6native51_GLOBAL__N__11011a27_18_DepthwiseConv3d_cu_35e0c7b543conv_depthwise3d_cuda_backward_input_kernelIN3c104HalfEfLi3ELi3ELi3ELi1ELi1ELi1ELi1ELi1ELi1EEEvNS_27GenericPackedTensorAccessorIKT_Lm5ENS_16DefaultPtrTraitsEiEENS5_IS6_Lm5ES8_iEES9_iiiiiiiii)
        /*0218*/ 	.word	0x00000030


	//----- nvinfo : EIATTR_FRAME_SIZE
	.align		4
.L_131:
        /*021c*/ 	.byte	0x04, 0x11
        /*021e*/ 	.short	(.L_133 - .L_132)
	.align		4
.L_132:
        /*0220*/ 	.word	index@(_ZN2at6native51_GLOBAL__N__11011a27_18_DepthwiseConv3d_cu_35e0c7b543conv_depthwise3d_cuda_backward_input_kernelIN3c104HalfEfLi3ELi3ELi3ELi1ELi1ELi1ELi1ELi1ELi1EEEvNS_27GenericPackedTensorAccessorIKT_Lm5ENS_16DefaultPtrTraitsEiEENS5_IS6_Lm5ES8_iEES9_iiiiiiiii)
        /*0224*/ 	.word	0x00000000


	//----- nvinfo : EIATTR_REGCOUNT
	.align		4
.L_133:
        /*0228*/ 	.byte	0x04, 0x2f
        /*022a*/ 	.short	(.L_135 - .L_134)
	.align		4
.L_134:
        /*022c*/ 	.word	index@(_ZN2at6native51_GLOBAL__N__11011a27_18_DepthwiseConv3d_cu_35e0c7b543conv_depthwise3d_cuda_backward_input_kernelIN3c104HalfEfLi3ELi3ELi3ELi1ELi1ELi1ELin1ELin1ELin1EEEvNS_27GenericPackedTensorAccessorIKT_Lm5ENS_16DefaultPtrTraitsEiEENS5_IS6_Lm5ES8_iEES9_iiiiiiiii)
        /*0230*/ 	.word	0x00000035


	//----- nvinfo : EIATTR_FRAME_SIZE
	.align		4
.L_135:
        /*0234*/ 	.byte	0x04, 0x11
        /*0236*/ 	.short	(.L_137 - .L_136)
	.align		4
.L_136:
        /*0238*/ 	.word	index@(_ZN2at6native51_GLOBAL__N__11011a27_18_DepthwiseConv3d_cu_35e0c7b543conv_depthwise3d_cuda_backward_input_kernelIN3c104HalfEfLi3ELi3ELi3ELi1ELi1ELi1ELin1ELin1ELin1EEEvNS_27GenericPackedTensorAccessorIKT_Lm5ENS_16DefaultPtrTraitsEiEENS5_IS6_Lm5ES8_iEES9_iiiiiiiii)
        /*023c*/ 	.word	0x00000000


	//----- nvinfo : EIATTR_REGCOUNT
	.align		4
.L_137:
        /*0240*/ 	.byte	0x04, 0x2f
        /*0242*/ 	.short	(.L_139 - .L_138)
	.align		4
.L_138:
        /*0244*/ 	.word	index@(_ZN2at6native51_GLOBAL__N__11011a27_18_DepthwiseConv3d_cu_35e0c7b543conv_depthwise3d_cuda_backward_input_kernelIN3c104HalfEfLi3ELi3ELi3ELin1ELin1ELin1ELi1ELi1ELi1EEEvNS_27GenericPackedTensorAccessorIKT_Lm5ENS_16DefaultPtrTraitsEiEENS5_IS6_Lm5ES8_iEES9_iiiiiiiii)
        /*0248*/ 	.word	0x00000030


	//----- nvinfo : EIATTR_FRAME_SIZE
	.align		4
.L_139:
        /*024c*/ 	.byte	0x04, 0x11
        /*024e*/ 	.short	(.L_141 - .L_140)
	.align		4
.L_140:
        /*0250*/ 	.word	index@(_ZN2at6native51_GLOBAL__N__11011a27_18_DepthwiseConv3d_cu_35e0c7b543conv_depthwise3d_cuda_backward_input_kernelIN3c104HalfEfLi3ELi3ELi3ELin1ELin1ELin1ELi1ELi1ELi1EEEvNS_27GenericPackedTensorAccessorIKT_Lm5ENS_16DefaultPtrTraitsEiEENS5_IS6_Lm5ES8_iEES9_iiiiiiiii)
        /*0254*/ 	.word	0x00000000


	//----- nvinfo : EIATTR_REGCOUNT
	.align		4
.L_141:
        /*0258*/ 	.byte	0x04, 0x2f
        /*025a*/ 	.short	(.L_143 - .L_142)
	.align		4
.L_142:
        /*025c*/ 	.word	index@(_ZN2at6native51_GLOBAL__N__11011a27_18_DepthwiseConv3d_cu_35e0c7b543conv_depthwise3d_cuda_backward_input_kernelIN3c104HalfEfLi3ELi3ELi3ELin1ELin1ELin1ELin1ELin1ELin1EEEvNS_27GenericPackedTensorAccessorIKT_Lm5ENS_16DefaultPtrTraitsEiEENS5_IS6_Lm5ES8_iEES9_iiiiiiiii)
        /*0260*/ 	.word	0x00000035


	//----- nvinfo : EIATTR_FRAME_SIZE
	.align		4
.L_143:
        /*0264*/ 	.byte	0x04, 0x11
        /*0266*/ 	.short	(.L_145 - .L_144)
	.align		4
.L_144:
        /*0268*/ 	.word	index@(_ZN2at6native51_GLOBAL__N__11011a27_18_DepthwiseConv3d_cu_35e0c7b543conv_depthwise3d_cuda_backward_input_kernelIN3c104HalfEfLi3ELi3ELi3ELin1ELin1ELin1ELin1ELin1ELin1EEEvNS_27GenericPackedTensorAccessorIKT_Lm5ENS_16DefaultPtrTraitsEiEENS5_IS6_Lm5ES8_iEES9_iiiiiiiii)
        /*026c*/ 	.word	0x00000000


	//----- nvinfo : EIATTR_REGCOUNT
	.align		4
.L_145:
        /*0270*/ 	.byte	0x04, 0x2f
        /*0272*/ 	.short	(.L_147 - .L_146)
	.align		4
.L_146:
        /*0274*/ 	.word	index@(_ZN2at6native51_GLOBAL__N__11011a27_18_DepthwiseConv3d_cu_35e0c7b543conv_depthwise3d_cuda_backward_input_kernelIN3c104HalfEfLin1ELin1ELin1ELin1ELin1ELin1ELin1ELin1ELin1EEEvNS_27GenericPackedTensorAccessorIKT_Lm5ENS_16DefaultPtrTraitsEiEENS5_IS6_Lm5ES8_iEES9_iiiiiiiii)
        /*0278*/ 	.word	0x0000002f


	//----- nvinfo : EIATTR_FRAME_SIZE
	.align		4
.L_147:
        /*027c*/ 	.byte	0x04, 0x11
        /*027e*/ 	.short	(.L_149 - .L_148)
	.align		4
.L_148:
        /*0280*/ 	.word	index@(_ZN2at6native51_GLOBAL__N__11011a27_18_DepthwiseConv3d_cu_35e0c7b543conv_depthwise3d_cuda_backward_input_kernelIN3c104HalfEfLin1ELin1ELin1ELin1ELin1ELin1ELin1ELin1ELin1EEEvNS_27GenericPackedTensorAccessorIKT_Lm5ENS_16DefaultPtrTraitsEiEENS5_IS6_Lm5ES8_iEES9_iiiiiiiii)
        /*0284*/ 	.word	0x00000000


	//----- nvinfo : EIATTR_REGCOUNT
	.align		4
.L_149:
        /*0288*/ 	.byte	0x04, 0x2f
        /*028a*/ 	.short	(.L_151 - .L_150)
	.align		4
.L_150:
        /*028c*/ 	.word	index@(_ZN2at6native51_GLOBAL__N__11011a27_18_DepthwiseConv3d_cu_35e0c7b543conv_depthwise3d_cuda_backward_input_kernelIN3c108BFloat16EfLi3ELi3ELi3ELi1ELi1ELi1ELi1ELi1ELi1EEEvNS_27GenericPackedTensorAccessorIKT_Lm5ENS_16DefaultPtrTraitsEiEENS5_IS6_Lm5ES8_iEES9_iiiiiiiii)
        /*0290*/ 	.word	0x00000030


	//----- nvinfo : EIATTR_FRAME_SIZE
	.align		4
.L_151:
        /*0294*/ 	.byte	0x04, 0x11
        /*0296*/ 	.short	(.L_153 - .L_152)
	.align		4
.L_152:
        /*0298*/ 	.word	index@(_ZN2at6native51_GLOBAL__N__11011a27_18_DepthwiseConv3d_cu_35e0c7b543conv_depthwise3d_cuda_backward_input_kernelIN3c108BFloat16EfLi3ELi3ELi3ELi1ELi1ELi1ELi1ELi1ELi1EEEvNS_27GenericPackedTensorAccessorIKT_Lm5ENS_16DefaultPtrTraitsEiEENS5_IS6_Lm5ES8_iEES9_iiiiiiiii)
        /*029c*/ 	.word	0x00000000


	//----- nvinfo : EIATTR_REGCOUNT
	.align		4
.L_153:
        /*02a0*/ 	.byte	0x04, 0x2f
        /*02a2*/ 	.short	(.L_155 - .L_154)
	.align		4
.L_154:
        /*02a4*/ 	.word	index@(_ZN2at6native51_GLOBAL__N__11011a27_18_DepthwiseConv3d_cu_35e0c7b543conv_depthwise3d_cuda_backward_input_kernelIN3c108BFloat16EfLi3ELi3ELi3ELi1ELi1ELi1ELin1ELin1ELin1EEEvNS_27GenericPackedTensorAccessorIKT_Lm5ENS_16DefaultPtrTraitsEiEENS5_IS6_Lm5ES8_iEES9_iiiiiiiii)
        /*02a8*/ 	.word	0x00000036


	//----- nvinfo : EIATTR_FRAME_SIZE
	.align		4
.L_155:
        /*02ac*/ 	.byte	0x04, 0x11
        /*02ae*/ 	.short	(.L_157 - .L_156)
	.align		4
.L_156:
        /*02b0*/ 	.word	index@(_ZN2at6native51_GLOBAL__N__11011a27_18_DepthwiseConv3d_cu_35e0c7b543conv_depthwise3d_cuda_backward_input_kernelIN3c108BFloat16EfLi3ELi3ELi3ELi1ELi1ELi1ELin1ELin1ELin1EEEvNS_27GenericPackedTensorAccessorIKT_Lm5ENS_16DefaultPtrTraitsEiEENS5_IS6_Lm5ES8_iEES9_iiiiiiiii)
        /*02b4*/ 	.word	0x00000000


	//----- nvinfo : EIATTR_REGCOUNT
	.align		4
.L_157:
        /*02b8*/ 	.byte	0x04, 0x2f
        /*02ba*/ 	.short	(.L_159 - .L_158)
	.align		4
.L_158:
        /*02bc*/ 	.word	index@(_ZN2at6native51_GLOBAL__N__11011a27_18_DepthwiseConv3d_cu_35e0c7b543conv_depthwise3d_cuda_backward_input_kernelIN3c108BFloat16EfLi3ELi3ELi3ELin1ELin1ELin1ELi1ELi1ELi1EEEvNS_27GenericPackedTensorAccessorIKT_Lm5ENS_16DefaultPtrTraitsEiEENS5_IS6_Lm5ES8_iEES9_iiiiiiiii)
        /*02c0*/ 	.word	0x00000030


	//----- nvinfo : EIATTR_FRAME_SIZE
	.align		4
.L_159:
        /*02c4*/ 	.byte	0x04, 0x11
        /*02c6*/ 	.short	(.L_161 - .L_160)
	.align		4
.L_160:
        /*02c8*/ 	.word	index@(_ZN2at6native51_GLOBAL__N__11011a27_18_DepthwiseConv3d_cu_35e0c7b543conv_depthwise3d_cuda_backward_input_kernelIN3c108BFloat16EfLi3ELi3ELi3ELin1ELin1ELin1ELi1ELi1ELi1EEEvNS_27GenericPackedTensorAccessorIKT_Lm5ENS_16DefaultPtrTraitsEiEENS5_IS6_Lm5ES8_iEES9_iiiiiiiii)
        /*02cc*/ 	.word	0x00000000


	//----- nvinfo : EIATTR_REGCOUNT
	.align		4
.L_161:
        /*02d0*/ 	.byte	0x04, 0x2f
        /*02d2*/ 	.short	(.L_163 - .L_162)
	.align		4
.L_162:
        /*02d4*/ 	.word	index@(_ZN2at6native51_GLOBAL__N__11011a27_18_DepthwiseConv3d_cu_35e0c7b543conv_depthwise3d_cuda_backward_input_kernelIN3c108BFloat16EfLi3ELi3ELi3ELin1ELin1ELin1ELin1ELin1ELin1EEEvNS_27GenericPackedTensorAccessorIKT_Lm5ENS_16DefaultPtrTraitsEiEENS5_IS6_Lm5ES8_iEES9_iiiiiiiii)
        /*02d8*/ 	.word	0x00000035


	//----- nvinfo : EIATTR_FRAME_SIZE
	.align		4
.L_163:
        /*02dc*/ 	.byte	0x04, 0x11
        /*02de*/ 	.short	(.L_165 - .L_164)
	.align		4
.L_164:
        /*02e0*/ 	.word	index@(_ZN2at6native51_GLOBAL__N__11011a27_18_DepthwiseConv3d_cu_35e0c7b543conv_depthwise3d_cuda_backward_input_kernelIN3c108BFloat16EfLi3ELi3ELi3ELin1ELin1ELin1ELin1ELin1ELin1EEEvNS_27GenericPackedTensorAccessorIKT_Lm5ENS_16DefaultPtrTraitsEiEENS5_IS6_Lm5ES8_iEES9_iiiiiiiii)
        /*02e4*/ 	.word	0x00000000


	//----- nvinfo : EIATTR_REGCOUNT
	.align		4
.L_165:
        /*02e8*/ 	.byte	0x04, 0x2f
        /*02ea*/ 	.short	(.L_167 - .L_166)
	.align		4
.L_166:
        /*02ec*/ 	.word	index@(_ZN2at6native51_GLOBAL__N__11011a27_18_DepthwiseConv3d_cu_35e0c7b543conv_depthwise3d_cuda_backward_input_kernelIN3c108BFloat16EfLin1ELin1ELin1ELin1ELin1ELin1ELin1ELin1ELin1EEEvNS_27GenericPackedTensorAccessorIKT_Lm5ENS_16DefaultPtrTraitsEiEENS5_IS6_Lm5ES8_iEES9_iiiiiiiii)
        /*02f0*/ 	.word	0x0000002f


	//----- nvinfo : EIATTR_FRAME_SIZE
	.align		4
.L_167:
        /*02f4*/ 	.byte	0x04, 0x11
        /*02f6*/ 	.short	(.L_169 - .L_168)
	.align		4
.L_168:
        /*02f8*/ 	.word	index@(_ZN2at6native51_GLOBAL__N__11011a27_18_DepthwiseConv3d_cu_35e0c7b543conv_depthwise3d_cuda_backward_input_kernelIN3c108BFloat16EfLin1ELin1ELin1ELin1ELin1ELin1ELin1ELin1ELin1EEEvNS_27GenericPackedTensorAccessorIKT_Lm5ENS_16DefaultPtrTraitsEiEENS5_IS6_Lm5ES8_iEES9_iiiiiiiii)
        /*02fc*/ 	.word	0x00000000


	//----- nvinfo : EIATTR_REGCOUNT
	.align		4
.L_169:
        /*0300*/ 	.byte	0x04, 0x2f
        /*0302*/ 	.short	(.L_171 - .L_170)
	.align		4
.L_170:
        /*0304*/ 	.word	index@(_ZN2at6native51_GLOBAL__N__11011a27_18_DepthwiseConv3d_cu_35e0c7b544conv_depthwise3d_cuda_backward_weight_kernelIddLi1ELi1EEEvNS_27GenericPackedTensorAccessorIKT_Lm5ENS_16DefaultPtrTraitsEiEES7_NS3_IS4_Lm5ES6_iEEiiiiiiiii)
        /*0308*/ 	.word	0x00000020


	//----- nvinfo : EIATTR_FRAME_SIZE
	.align		4
.L_171:
        /*030c*/ 	.byte	0x04, 0x11
        /*030e*/ 	.short	(.L_173 - .L_172)
	.align		4
.L_172:
        /*0310*/ 	.word	index@(_ZN2at6native51_GLOBAL__N__11011a27_18_DepthwiseConv3d_cu_35e0c7b544conv_depthwise3d_cuda_backward_weight_kernelIddLi1ELi1EEEvNS_27GenericPackedTensorAccessorIKT_Lm5ENS_16DefaultPtrTraitsEiEES7_NS3_IS4_Lm5ES6_iEEiiiiiiiii)
        /*0314*/ 	.word	0x00000000


	//----- nvinfo : EIATTR_REGCOUNT
	.align		4
.L_173:
        /*0318*/ 	.byte	0x04, 0x2f
        /*031a*/ 	.short	(.L_175 - .L_174)
	.align		4
.L_174:
        /*031c*/ 	.word	index@(_ZN2at6native51_GLOBAL__N__11011a27_18_DepthwiseConv3d_cu_35e0c7b544conv_depthwise3d_cuda_backward_weight_kernelIddLi2ELi2EEEvNS_27GenericPackedTensorAccessorIKT_Lm5ENS_16DefaultPtrTraitsEiEES7_NS3_IS4_Lm5ES6_iEEiiiiiiiii)
        /*0320*/ 	.word	0x00000020


	//----- nvinfo : EIATTR_FRAME_SIZE
	.align		4
.L_175:
        /*0324*/ 	.byte	0x04, 0x11
        /*0326*/ 	.short	(.L_177 - .L_176)
	.align		4
.L_176:
        /*0328*/ 	.word	index@(_ZN2at6native51_GLOBAL__N__11011a27_18_DepthwiseConv3d_cu_35e0c7b544conv_depthwise3d_cuda_backward_weight_kernelIddLi2ELi2EEEvNS_27GenericPackedTensorAccessorIKT_Lm5ENS_16DefaultPtrTraitsEiEES7_NS3_IS4_Lm5ES6_iEEiiiiiiiii)
        /*032c*/ 	.word	0x00000000


	//----- nvinfo : EIATTR_REGCOUNT
	.align		4
.L_177:
        /*0330*/ 	.byte	0x04, 0x2f
        /*0332*/ 	.short	(.L_179 - .L_178)
	.align		4
.L_178:
        /*0334*/ 	.word	index@(_ZN2at6native51_GLOBAL__N__11011a27_18_DepthwiseConv3d_cu_35e0c7b544conv_depthwise3d_cuda_backward_weight_kernelIddLin1ELin1EEEvNS_27GenericPackedTensorAccessorIKT_Lm5ENS_16DefaultPtrTraitsEiEES7_NS3_IS4_Lm5ES6_iEEiiiiiiiii)
        /*0338*/ 	.word	0x00000020


	//----- nvinfo : EIATTR_FRAME_SIZE
	.align		4
.L_179:
        /*033c*/ 	.byte	0x04, 0x11
        /*033e*/ 	.short	(.L_181 - .L_180)
	.align		4
.L_180:
        /*0340*/ 	.word	index@(_ZN2at6native51_GLOBAL__N__11011a27_18_DepthwiseConv3d_cu_35e0c7b544conv_depthwise3d_cuda_backward_weight_kernelIddLin1ELin1EEEvNS_27GenericPackedTensorAccessorIKT_Lm5ENS_16DefaultPtrTraitsEiEES7_NS3_IS4_Lm5ES6_iEEiiiiiiiii)
        /*0344*/ 	.word	0x00000000


	//----- nvinfo : EIATTR_REGCOUNT
	.align		4
.L_181:
        /*0348*/ 	.byte	0x04, 0x2f
        /*034a*/ 	.short	(.L_183 - .L_182)
	.align		4
.L_182:
        /*034c*/ 	.word	index@(_ZN2at6native51_GLOBAL__N__11011a27_18_DepthwiseConv3d_cu_35e0c7b544conv_depthwise3d_cuda_backward_weight_kernelIffLi1ELi1EEEvNS_27GenericPackedTensorAccessorIKT_Lm5ENS_16DefaultPtrTraitsEiEES7_NS3_IS4_Lm5ES6_iEEiiiiiiiii)
        /*0350*/ 	.word	0x0000001e


	//----- nvinfo : EIATTR_FRAME_SIZE
	.align		4
.L_183:
        /*0354*/ 	.byte	0x04, 0x11
        /*0356*/ 	.short	(.L_185 - .L_184)
	.align		4
.L_184:
        /*0358*/ 	.word	index@(_ZN2at6native51_GLOBAL__N__11011a27_18_DepthwiseConv3d_cu_35e0c7b544conv_depthwise3d_cuda_backward_weight_kernelIffLi1ELi1EEEvNS_27GenericPackedTensorAccessorIKT_Lm5ENS_16DefaultPtrTraitsEiEES7_NS3_IS4_Lm5ES6_iEEiiiiiiiii)
        /*035c*/ 	.word	0x00000000


	//----- nvinfo : EIATTR_REGCOUNT
	.align		4
.L_185:
        /*0360*/ 	.byte	0x04, 0x2f
        /*0362*/ 	.short	(.L_187 - .L_186)
	.align		4
.L_186:
        /*0364*/ 	.word	index@(_ZN2at6native51_GLOBAL__N__11011a27_18_DepthwiseConv3d_cu_35e0c7b544conv_depthwise3d_cuda_backward_weight_kernelIffLi2ELi2EEEvNS_27GenericPackedTensorAccessorIKT_Lm5ENS_16DefaultPtrTraitsEiEES7_NS3_IS4_Lm5ES6_iEEiiiiiiiii)
        /*0368*/ 	.word	0x0000001e


	//----- nvinfo : EIATTR_FRAME_SIZE
	.align		4
.L_187:
        /*036c*/ 	.byte	0x04, 0x11
        /*036e*/ 	.short	(.L_189 - .L_188)
	.align		4
.L_188:
        /*0370*/ 	.word	index@(_ZN2at6native51_GLOBAL__N__11011a27_18_DepthwiseConv3d_cu_35e0c7b544conv_depthwise3d_cuda_backward_weight_kernelIffLi2ELi2EEEvNS_27GenericPackedTensorAccessorIKT_Lm5ENS_16DefaultPtrTraitsEiEES7_NS3_IS4_Lm5ES6_iEEiiiiiiiii)
        /*0374*/ 	.word	0x00000000


	//----- nvinfo : EIATTR_REGCOUNT
	.align		4
.L_189:
        /*0378*/ 	.byte	0x04, 0x2f
        /*037a*/ 	.short	(.L_191 - .L_190)
	.align		4
.L_190:
        /*037c*/ 	.word	index@(_ZN2at6native51_GLOBAL__N__11011a27_18_DepthwiseConv3d_cu_35e0c7b544conv_depthwise3d_cuda_backward_weight_kernelIffLin1ELin1EEEvNS_27GenericPackedTensorAccessorIKT_Lm5ENS_16DefaultPtrTraitsEiEES7_NS3_IS4_Lm5ES6_iEEiiiiiiiii)
        /*0380*/ 	.word	0x0000001e


	//----- nvinfo : EIATTR_FRAME_SIZE
	.align		4
.L_191:
        /*0384*/ 	.byte	0x04, 0x11
        /*0386*/ 	.short	(.L_193 - .L_192)
	.align		4
.L_192:
        /*0388*/ 	.word	index@(_ZN2at6native51_GLOBAL__N__11011a27_18_DepthwiseConv3d_cu_35e0c7b544conv_depthwise3d_cuda_backward_weight_kernelIffLin1ELin1EEEvNS_27GenericPackedTensorAccessorIKT_Lm5ENS_16DefaultPtrTraitsEiEES7_NS3_IS4_Lm5ES6_iEEiiiiiiiii)
        /*038c*/ 	.word	0x00000000


	//----- nvinfo : EIATTR_REGCOUNT
	.align		4
.L_193:
        /*0390*/ 	.byte	0x04, 0x2f
        /*0392*/ 	.short	(.L_195 - .L_194)
	.align		4
.L_194:
        /*0394*/ 	.word	index@(_ZN2at6native51_GLOBAL__N__11011a27_18_DepthwiseConv3d_cu_35e0c7b544conv_depthwise3d_cuda_backward_weight_kernelIN3c104HalfEfLi1ELi1EEEvNS_27GenericPackedTensorAccessorIKT_Lm5ENS_16DefaultPtrTraitsEiEES9_NS5_IS6_Lm5ES8_iEEiiiiiiiii)
        /*0398*/ 	.word	0x00000020


	//----- nvinfo : EIATTR_FRAME_SIZE
	.align		4
.L_195:
        /*039c*/ 	.byte	0x04, 0x11
        /*039e*/ 	.short	(.L_197 - .L_196)
	.align		4
.L_196:
        /*03a0*/ 	.word	index@(_ZN2at6native51_GLOBAL__N__11011a27_18_DepthwiseConv3d_cu_35e0c7b544conv_depthwise3d_cuda_backward_weight_kernelIN3c104HalfEfLi1ELi1EEEvNS_27GenericPackedTensorAccessorIKT_Lm5ENS_16DefaultPtrTraitsEiEES9_NS5_IS6_Lm5ES8_iEEiiiiiiiii)
        /*03a4*/ 	.word	0x00000000


	//----- nvinfo : EIATTR_REGCOUNT
	.align		4
.L_197:
        /*03a8*/ 	.byte	0x04, 0x2f
        /*03aa*/ 	.short	(.L_199 - .L_198)
	.align		4
.L_198:
        /*03ac*/ 	.word	index@(_ZN2at6native51_GLOBAL__N__11011a27_18_DepthwiseConv3d_cu_35e0c7b544conv_depthwise3d_cuda_backward_weight_kernelIN3c104HalfEfLi2ELi2EEEvNS_27GenericPackedTensorAccessorIKT_Lm5ENS_16DefaultPtrTraitsEiEES9_NS5_IS6_Lm5ES8_iEEiiiiiiiii)
        /*03b0*/ 	.word	0x00000020


	//----- nvinfo : EIATTR_FRAME_SIZE
	.align		4
.L_199:
        /*03b4*/ 	.byte	0x04, 0x11
        /*03b6*/ 	.short	(.L_201 - .L_200)
	.align		4
.L_200:
        /*03b8*/ 	.word	index@(_ZN2at6native51_GLOBAL__N__11011a27_18_DepthwiseConv3d_cu_35e0c7b544conv_depthwise3d_cuda_backward_weight_kernelIN3c104HalfEfLi2ELi2EEEvNS_27GenericPackedTensorAccessorIKT_Lm5ENS_16DefaultPtrTraitsEiEES9_NS5_IS6_Lm5ES8_iEEiiiiiiiii)
        /*03bc*/ 	.word	0x00000000


	//----- nvinfo : EIATTR_REGCOUNT
	.align		4
.L_201:
        /*03c0*/ 	.byte	0x04, 0x2f
        /*03c2*/ 	.short	(.L_203 - .L_202)
	.align		4
.L_202:
        /*03c4*/ 	.word	index@(_ZN2at6native51_GLOBAL__N__11011a27_18_DepthwiseConv3d_cu_35e0c7b544conv_depthwise3d_cuda_backward_weight_kernelIN3c104HalfEfLin1ELin1EEEvNS_27GenericPackedTensorAccessorIKT_Lm5ENS_16DefaultPtrTraitsEiEES9_NS5_IS6_Lm5ES8_iEEiiiiiiiii)
        /*03c8*/ 	.word	0x00000020


	//----- nvinfo : EIATTR_FRAME_SIZE
	.align		4
.L_203:
        /*03cc*/ 	.byte	0x04, 0x11
        /*03ce*/ 	.short	(.L_205 - .L_204)
	.align		4
.L_204:
        /*03d0*/ 	.word	index@(_ZN2at6native51_GLOBAL__N__11011a27_18_DepthwiseConv3d_cu_35e0c7b544conv_depthwise3d_cuda_backward_weight_kernelIN3c104HalfEfLin1ELin1EEEvNS_27GenericPackedTensorAccessorIKT_Lm5ENS_16DefaultPtrTraitsEiEES9_NS5_IS6_Lm5ES8_iEEiiiiiiiii)
        /*03d4*/ 	.word	0x00000000


	//----- nvinfo : EIATTR_REGCOUNT
	.align		4
.L_205:
        /*03d8*/ 	.byte	0x04, 0x2f
        /*03da*/ 	.short	(.L_207 - .L_206)
	.align		4
.L_206:
        /*03dc*/ 	.word	index@(_ZN2at6native51_GLOBAL__N__11011a27_18_DepthwiseConv3d_cu_35e0c7b544conv_depthwise3d_cuda_backward_weight_kernelIN3c108BFloat16EfLi1ELi1EEEvNS_27GenericPackedTensorAccessorIKT_Lm5ENS_16DefaultPtrTraitsEiEES9_NS5_IS6_Lm5ES8_iEEiiiiiiiii)
        /*03e0*/ 	.word	0x00000020


	//----- nvinfo : EIATTR_FRAME_SIZE
	.align		4
.L_207:
        /*03e4*/ 	.byte	0x04, 0x11
        /*03e6*/ 	.short	(.L_209 - .L_208)
	.align		4
.L_208:
        /*03e8*/ 	.word	index@(_ZN2at6native51_GLOBAL__N__11011a27_18_DepthwiseConv3d_cu_35e0c7b544conv_depthwise3d_cuda_backward_weight_kernelIN3c108BFloat16EfLi1ELi1EEEvNS_27GenericPackedTensorAccessorIKT_Lm5ENS_16DefaultPtrTraitsEiEES9_NS5_IS6_Lm5ES8_iEEiiiiiiiii)
        /*03ec*/ 	.word	0x00000000


	//----- nvinfo : EIATTR_REGCOUNT
	.align		4
.L_209:
        /*03f0*/ 	.byte	0x04, 0x2f
        /*03f2*/ 	.short	(.L_211 - .L_210)
	.align		4
.L_210:
        /*03f4*/ 	.word	index@(_ZN2at6native51_GLOBAL__N__11011a27_18_DepthwiseConv3d_cu_35e0c7b544conv_depthwise3d_cuda_backward_weight_kernelIN3c108BFloat16EfLi2ELi2EEEvNS_27GenericPackedTensorAccessorIKT_Lm5ENS_16DefaultPtrTraitsEiEES9_NS5_IS6_Lm5ES8_iEEiiiiiiiii)
        /*03f8*/ 	.word	0x00000020


	//----- nvinfo : EIATTR_FRAME_SIZE
	.align		4
.L_211:
        /*03fc*/ 	.byte	0x04, 0x11
        /*03fe*/ 	.short	(.L_213 - .L_212)
	.align		4
.L_212:
        /*0400*/ 	.word	index@(_ZN2at6native51_GLOBAL__N__11011a27_18_DepthwiseConv3d_cu_35e0c7b544conv_depthwise3d_cuda_backward_weight_kernelIN3c108BFloat16EfLi2ELi2EEEvNS_27GenericPackedTensorAccessorIKT_Lm5ENS_16DefaultPtrTraitsEiEES9_NS5_IS6_Lm5ES8_iEEiiiiiiiii)
        /*0404*/ 	.word	0x00000000


	//----- nvinfo : EIATTR_REGCOUNT
	.align		4
.L_213:
        /*0408*/ 	.byte	0x04, 0x2f
        /*040a*/ 	.short	(.L_215 - .L_214)
	.align		4
.L_214:
        /*040c*/ 	.word	index@(_ZN2at6native51_GLOBAL__N__11011a27_18_DepthwiseConv3d_cu_35e0c7b544conv_depthwise3d_cuda_backward_weight_kernelIN3c108BFloat16EfLin1ELin1EEEvNS_27GenericPackedTensorAccessorIKT_Lm5ENS_16DefaultPtrTraitsEiEES9_NS5_IS6_Lm5ES8_iEEiiiiiiiii)
        /*0410*/ 	.word	0x00000020


	//----- nvinfo : EIATTR_FRAME_SIZE
	.align		4
.L_215:
        /*0414*/ 	.byte	0x04, 0x11
        /*0416*/ 	.short	(.L_217 - .L_216)
	.align		4
.L_216:
        /*0418*/ 	.word	index@(_ZN2at6native51_GLOBAL__N__11011a27_18_DepthwiseConv3d_cu_35e0c7b544conv_depthwise3d_cuda_backward_weight_kernelIN3c108BFloat16EfLin1ELin1EEEvNS_27GenericPackedTensorAccessorIKT_Lm5ENS_16DefaultPtrTraitsEiEES9_NS5_IS6_Lm5ES8_iEEiiiiiiiii)
        /*041c*/ 	.word	0x00000000


	//----- nvinfo : EIATTR_MIN_STACK_SIZE
	.align		4
.L_217:
        /*0420*/ 	.byte	0x04, 0x12
        /*0422*/ 	.short	(.L_219 - .L_218)
	.align		4
.L_218:
        /*0424*/ 	.word	index@(_ZN2at6native51_GLOBAL__N__11011a27_18_DepthwiseConv3d_cu_35e0c7b544conv_depthwise3d_cuda_backward_weight_kernelIN3c108BFloat16EfLin1ELin1EEEvNS_27GenericPackedTensorAccessorIKT_Lm5ENS_16DefaultPtrTraitsEiEES9_NS5_IS6_Lm5ES8_iEEiiiiiiiii)
        /*0428*/ 	.word	0x00000000


	//----- nvinfo : EIATTR_MIN_STACK_SIZE
	.align		4
.L_219:
        /*042c*/ 	.byte	0x04, 0x12
        /*042e*/ 	.short	(.L_221 - .L_220)
	.align		4
.L_220:
        /*0430*/ 	.word	index@(_ZN2at6native51_GLOBAL__N__11011a27_18_DepthwiseConv3d_cu_35e0c7b544conv_depthwise3d_cuda_backward_weight_kernelIN3c108BFloat16EfLi2ELi2EEEvNS_27GenericPackedTensorAccessorIKT_Lm5ENS_16DefaultPtrTraitsEiEES9_NS5_IS6_Lm5ES8_iEEiiiiiiiii)
        /*0434*/ 	.word	0x00000000


	//----- nvinfo : EIATTR_MIN_STACK_SIZE
	.align		4
.L_221:
        /*0438*/ 	.byte	0x04, 0x12
        /*043a*/ 	.short	(.L_223 - .L_222)
	.align		4
.L_222:
        /*043c*/ 	.word	index@(_ZN2at6native51_GLOBAL__N__11011a27_18_DepthwiseConv3d_cu_35e0c7b544conv_depthwise3d_cuda_backward_weight_kernelIN3c108BFloat16EfLi1ELi1EEEvNS_27GenericPackedTensorAccessorIKT_Lm5ENS_16DefaultPtrTraitsEiEES9_NS5_IS6_Lm5ES8_iEEiiiiiiiii)
        /*0440*/ 	.word	0x00000000


	//----- nvinfo : EIATTR_MIN_STACK_SIZE
	.align		4
.L_223:
        /*0444*/ 	.byte	0x04, 0x12
        /*0446*/ 	.short	(.L_225 - .L_224)
	.align		4
.L_224:
        /*0448*/ 	.word	index@(_ZN2at6native51_GLOBAL__N__11011a27_18_DepthwiseConv3d_cu_35e0c7b544conv_depthwise3d_cuda_backward_weight_kernelIN3c104HalfEfLin1ELin1EEEvNS_27GenericPackedTensorAccessorIKT_Lm5ENS_16DefaultPtrTraitsEiEES9_NS5_IS6_Lm5ES8_iEEiiiiiiiii)
        /*044c*/ 	.word	0x00000000


	//----- nvinfo : EIATTR_MIN_STACK_SIZE
	.align		4
.L_225:
        /*0450*/ 	.byte	0x04, 0x12
        /*0452*/ 	.short	(.L_227 - .L_226)
	.align		4
.L_226:
        /*0454*/ 	.word	index@(_ZN2at6native51_GLOBAL__N__11011a27_18_DepthwiseConv3d_cu_35e0c7b544conv_depthwise3d_cuda_backward_weight_kernelIN3c104HalfEfLi2ELi2EEEvNS_27GenericPackedTensorAccessorIKT_Lm5ENS_16DefaultPtrTraitsEiEES9_NS5_IS6_Lm5ES8_iEEiiiiiiiii)
        /*0458*/ 	.word	0x00000000


	//----- nvinfo : EIATTR_MIN_STACK_SIZE
	.align		4
.L_227:
        /*045c*/ 	.byte	0x04, 0x12
        /*045e*/ 	.short	(.L_229 - .L_228)
	.align		4
.L_228:
        /*0460*/ 	.word	index@(_ZN2at6native51_GLOBAL__N__11011a27_18_DepthwiseConv3d_cu_35e0c7b544conv_depthwise3d_cuda_backward_weight_kernelIN3c104HalfEfLi1ELi1EEEvNS_27GenericPackedTensorAccessorIKT_Lm5ENS_16DefaultPtrTraitsEiEES9_NS5_IS6_Lm5ES8_iEEiiiiiiiii)
        /*0464*/ 	.word	0x00000000


	//----- nvinfo : EIATTR_MIN_STACK_SIZE
	.align		4
.L_229:
        /*0468*/ 	.byte	0x04, 0x12
        /*046a*/ 	.short	(.L_231 - .L_230)
	.align		4
.L_230:
        /*046c*/ 	.word	index@(_ZN2at6native51_GLOBAL__N__11011a27_18_DepthwiseConv3d_cu_35e0c7b544conv_depthwise3d_cuda_backward_weight_kernelIffLin1ELin1EEEvNS_27GenericPackedTensorAccessorIKT_Lm5ENS_16DefaultPtrTraitsEiEES7_NS3_IS4_Lm5ES6_iEEiiiiiiiii)
        /*0470*/ 	.word	0x00000000


	//----- nvinfo : EIATTR_MIN_STACK_SIZE
	.align		4
.L_231:
        /*0474*/ 	.byte	0x04, 0x12
        /*0476*/ 	.short	(.L_233 - .L_232)
	.align		4
.L_232:
        /*0478*/ 	.word	index@(_ZN2at6native51_GLOBAL__N__11011a27_18_DepthwiseConv3d_cu_35e0c7b544conv_depthwise3d_cuda_backward_weight_kernelIffLi2ELi2EEEvNS_27GenericPackedTensorAccessorIKT_Lm5ENS_16DefaultPtrTraitsEiEES7_NS3_IS4_Lm5ES6_iEEiiiiiiiii)
        /*047c*/ 	.word	0x00000000


	//----- nvinfo : EIATTR_MIN_STACK_SIZE
	.align		4
.L_233:
        /*0480*/ 	.byte	0x04, 0x12
        /*0482*/ 	.short	(.L_235 - .L_234)
	.align		4
.L_234:
        /*0484*/ 	.word	index@(_ZN2at6native51_GLOBAL__N__11011a27_18_DepthwiseConv3d_cu_35e0c7b544conv_depthwise3d_cuda_backward_weight_kernelIffLi1ELi1EEEvNS_27GenericPackedTensorAccessorIKT_Lm5ENS_16DefaultPtrTraitsEiEES7_NS3_IS4_Lm5ES6_iEEiiiiiiiii)
        /*0488*/ 	.word	0x00000000


	//----- nvinfo : EIATTR_MIN_STACK_SIZE
	.align		4
.L_235:
        /*048c*/ 	.byte	0x04, 0x12
        /*048e*/ 	.short	(.L_237 - .L_236)
	.align		4
.L_236:
        /*0490*/ 	.word	index@(_ZN2at6native51_GLOBAL__N__11011a27_18_DepthwiseConv3d_cu_35e0c7b544conv_depthwise3d_cuda_backward_weight_kernelIddLin1ELin1EEEvNS_27GenericPackedTensorAccessorIKT_Lm5ENS_16DefaultPtrTraitsEiEES7_NS3_IS4_Lm5ES6_iEEiiiiiiiii)
        /*0494*/ 	.word	0x00000000


	//----- nvinfo : EIATTR_MIN_STACK_SIZE
	.align		4
.L_237:
        /*0498*/ 	.byte	0x04, 0x12
        /*049a*/ 	.short	(.L_239 - .L_238)
	.align		4
.L_238:
        /*049c*/ 	.word	index@(_ZN2at6native51_GLOBAL__N__11011a27_18_DepthwiseConv3d_cu_35e0c7b544conv_depthwise3d_cuda_backward_weight_kernelIddLi2ELi2EEEvNS_27GenericPackedTensorAccessorIKT_Lm5ENS_16DefaultPtrTraitsEiEES7_NS3_IS4_Lm5ES6_iEEiiiiiiiii)
        /*04a0*/ 	.word	0x00000000


	//----- nvinfo : EIATTR_MIN_STACK_SIZE
	.align		4
.L_239:
        /*04a4*/ 	.byte	0x04, 0x12
        /*04a6*/ 	.short	(.L_241 - .L_240)
	.align		4
.L_240:
        /*04a8*/ 	.word	index@(_ZN2at6native51_GLOBAL__N__11011a27_18_DepthwiseConv3d_cu_35e0c7b544conv_depthwise3d_cuda_backward_weight_kernelIddLi1ELi1EEEvNS_27GenericPackedTensorAccessorIKT_Lm5ENS_16DefaultPtrTraitsEiEES7_NS3_IS4_Lm5ES6_iEEiiiiiiiii)
        /*04ac*/ 	.word	0x00000000


	//----- nvinfo : EIATTR_MIN_STACK_SIZE
	.align		4
.L_241:
        /*04b0*/ 	.byte	0x04, 0x12
        /*04b2*/ 	.short	(.L_243 - .L_242)
	.align		4
.L_242:
        /*04b4*/ 	.word	index@(_ZN2at6native51_GLOBAL__N__11011a27_18_DepthwiseConv3d_cu_35e0c7b543conv_depthwise3d_cuda_backward_input_kernelIN3c108BFloat16EfLin1ELin1ELin1ELin1ELin1ELin1ELin1ELin1ELin1EEEvNS_27GenericPackedTensorAccessorIKT_Lm5ENS_16DefaultPtrTraitsEiEENS5_IS6_Lm5ES8_iEES9_iiiiiiiii)
        /*04b8*/ 	.word	0x00000000


	//----- nvinfo : EIATTR_MIN_STACK_SIZE
	.align		4
.L_243:
        /*04bc*/ 	.byte	0x04, 0x12
        /*04be*/ 	.short	(.L_245 - .L_244)
	.align		4
.L_244:
        /*04c0*/ 	.word	index@(_ZN2at6native51_GLOBAL__N__11011a27_18_DepthwiseConv3d_cu_35e0c7b543conv_depthwise3d_cuda_backward_input_kernelIN3c108BFloat16EfLi3ELi3ELi3ELin1ELin1ELin1ELin1ELin1ELin1EEEvNS_27GenericPackedTensorAccessorIKT_Lm5ENS_16DefaultPtrTraitsEiEENS5_IS6_Lm5ES8_iEES9_iiiiiiiii)
        /*04c4*/ 	.word	0x00000000


	//----- nvinfo : EIATTR_MIN_STACK_SIZE
	.align		4
.L_245:
        /*04c8*/ 	.byte	0x04, 0x12
        /*04ca*/ 	.short	(.L_247 - .L_246)
	.align		4
.L_246:
        /*04cc*/ 	.word	index@(_ZN2at6native51_GLOBAL__N__11011a27_18_DepthwiseConv3d_cu_35e0c7b543conv_depthwise3d_cuda_backward_input_kernelIN3c108BFloat16EfLi3ELi3ELi3ELin1ELin1ELin1ELi1ELi1ELi1EEEvNS_27GenericPackedTensorAccessorIKT_Lm5ENS_16DefaultPtrTraitsEiEENS5_IS6_Lm5ES8_iEES9_iiiiiiiii)
        /*04d0*/ 	.word	0x00000000


	//----- nvinfo : EIATTR_MIN_STACK_SIZE
	.align		4
.L_247:
        /*04d4*/ 	.byte	0x04, 0x12
        /*04d6*/ 	.short	(.L_249 - .L_248)
	.align		4
.L_248:
        /*04d8*/ 	.word	index@(_ZN2at6native51_GLOBAL__N__11011a27_18_DepthwiseConv3d_cu_35e0c7b543conv_depthwise3d_cuda_backward_input_kernelIN3c108BFloat16EfLi3ELi3ELi3ELi1ELi1ELi1ELin1ELin1ELin1EEEvNS_27GenericPackedTensorAccessorIKT_Lm5ENS_16DefaultPtrTraitsEiEENS5_IS6_Lm5ES8_iEES9_iiiiiiiii)
        /*04dc*/ 	.word	0x00000000


	//----- nvinfo : EIATTR_MIN_STACK_SIZE
	.align		4
.L_249:
        /*04e0*/ 	.byte	0x04, 0x12
        /*04e2*/ 	.short	(.L_251 - .L_250)
	.align		4
.L_250:
        /*04e4*/ 	.word	index@(_ZN2at6native51_GLOBAL__N__11011a27_18_DepthwiseConv3d_cu_35e0c7b543conv_depthwise3d_cuda_backward_input_kernelIN3c108BFloat16EfLi3ELi3ELi3ELi1ELi1ELi1ELi1ELi1ELi1EEEvNS_27GenericPackedTensorAccessorIKT_Lm5ENS_16DefaultPtrTraitsEiEENS5_IS6_Lm5ES8_iEES9_iiiiiiiii)
        /*04e8*/ 	.word	0x00000000


	//----- nvinfo : EIATTR_MIN_STACK_SIZE
	.align		4
.L_251:
        /*04ec*/ 	.byte	0x04, 0x12
        /*04ee*/ 	.short	(.L_253 - .L_252)
	.align		4
.L_252:
        /*04f0*/ 	.word	index@(_ZN2at6native51_GLOBAL__N__11011a27_18_DepthwiseConv3d_cu_35e0c7b543conv_depthwise3d_cuda_backward_input_kernelIN3c104HalfEfLin1ELin1ELin1ELin1ELin1ELin1ELin1ELin1ELin1EEEvNS_27GenericPackedTensorAccessorIKT_Lm5ENS_16DefaultPtrTraitsEiEENS5_IS6_Lm5ES8_iEES9_iiiiiiiii)
        /*04f4*/ 	.word	0x00000000


	//----- nvinfo : EIATTR_MIN_STACK_SIZE
	.align		4
.L_253:
        /*04f8*/ 	.byte	0x04, 0x12
        /*04fa*/ 	.short	(.L_255 - .L_254)
	.align		4
.L_254:
        /*04fc*/ 	.word	index@(_ZN2at6native51_GLOBAL__N__11011a27_18_DepthwiseConv3d_cu_35e0c7b543conv_depthwise3d_cuda_backward_input_kernelIN3c104HalfEfLi3ELi3ELi3ELin1ELin1ELin1ELin1ELin1ELin1EEEvNS_27GenericPackedTensorAccessorIKT_Lm5ENS_16DefaultPtrTraitsEiEENS5_IS6_Lm5ES8_iEES9_iiiiiiiii)
        /*0500*/ 	.word	0x00000000


	//----- nvinfo : EIATTR_MIN_STACK_SIZE
	.align		4
.L_255:
        /*0504*/ 	.byte	0x04, 0x12
        /*0506*/ 	.short	(.L_257 - .L_256)
	.align		4
.L_256:
        /*0508*/ 	.word	index@(_ZN2at6native51_GLOBAL__N__11011a27_18_DepthwiseConv3d_cu_35e0c7b543conv_depthwise3d_cuda_backward_input_kernelIN3c104HalfEfLi3ELi3ELi3ELin1ELin1ELin1ELi1ELi1ELi1EEEvNS_27GenericPackedTensorAccessorIKT_Lm5ENS_16DefaultPtrTraitsEiEENS5_IS6_Lm5ES8_iEES9_iiiiiiiii)
        /*050c*/ 	.word	0x00000000


	//----- nvinfo : EIATTR_MIN_STACK_SIZE
	.align		4
.L_257:
        /*0510*/ 	.byte	0x04, 0x12
        /*0512*/ 	.short	(.L_259 - .L_258)
	.align		4
.L_258:
        /*0514*/ 	.word	index@(_ZN2at6native51_GLOBAL__N__11011a27_18_DepthwiseConv3d_cu_35e0c7b543conv_depthwise3d_cuda_backward_input_kernelIN3c104HalfEfLi3ELi3ELi3ELi1ELi1ELi1ELin1ELin1ELin1EEEvNS_27GenericPackedTensorAccessorIKT_Lm5ENS_16DefaultPtrTraitsEiEENS5_IS6_Lm5ES8_iEES9_iiiiiiiii)
        /*0518*/ 	.word	0x00000000


	//----- nvinfo : EIATTR_MIN_STACK_SIZE
	.align		4
.L_259:
        /*051c*/ 	.byte	0x04, 0x12
        /*051e*/ 	.short	(.L_261 - .L_260)
	.align		4
.L_260:
        /*0520*/ 	.word	index@(_ZN2at6native51_GLOBAL__N__11011a27_18_DepthwiseConv3d_cu_35e0c7b543conv_depthwise3d_cuda_backward_input_kernelIN3c104HalfEfLi3ELi3ELi3ELi1ELi1ELi1ELi1ELi1ELi1EEEvNS_27GenericPackedTensorAccessorIKT_Lm5ENS_16DefaultPtrTraitsEiEENS5_IS6_Lm5ES8_iEES9_iiiiiiiii)
        /*0524*/ 	.word	0x00000000


	//----- nvinfo : EIATTR_MIN_STACK_SIZE
	.align		4
.L_261:
        /*0528*/ 	.byte	0x04, 0x12
        /*052a*/ 	.short	(.L_263 - .L_262)
	.align		4
.L_262:
        /*052c*/ 	.word	index@(_ZN2at6native51_GLOBAL__N__11011a27_18_DepthwiseConv3d_cu_35e0c7b543conv_depthwise3d_cuda_backward_input_kernelIffLin1ELin1ELin1ELin1ELin1ELin1ELin1ELin1ELin1EEEvNS_27GenericPackedTensorAccessorIKT_Lm5ENS_16DefaultPtrTraitsEiEENS3_IS4_Lm5ES6_iEES7_iiiiiiiii)
        /*0530*/ 	.word	0x00000000


	//----- nvinfo : EIATTR_MIN_STACK_SIZE
	.align		4
.L_263:
        /*0534*/ 	.byte	0x04, 0x12
        /*0536*/ 	.short	(.L_265 - .L_264)
	.align		4
.L_264:
        /*0538*/ 	.word	index@(_ZN2at6native51_GLOBAL__N__11011a27_18_DepthwiseConv3d_cu_35e0c7b543conv_depthwise3d_cuda_backward_input_kernelIffLi3ELi3ELi3ELin1ELin1ELin1ELin1ELin1ELin1EEEvNS_27GenericPackedTensorAccessorIKT_Lm5ENS_16DefaultPtrTraitsEiEENS3_IS4_Lm5ES6_iEES7_iiiiiiiii)
        /*053c*/ 	.word	0x00000000


	//----- nvinfo : EIATTR_MIN_STACK_SIZE
	.align		4
.L_265:
        /*0540*/ 	.byte	0x04, 0x12
        /*0542*/ 	.short	(.L_267 - .L_266)
	.align		4
.L_266:
        /*0544*/ 	.word	index@(_ZN2at6native51_GLOBAL__N__11011a27_18_DepthwiseConv3d_cu_35e0c7b543conv_depthwise3d_cuda_backward_input_kernelIffLi3ELi3ELi3ELin1ELin1ELin1ELi1ELi1ELi1EEEvNS_27GenericPackedTensorAccessorIKT_Lm5ENS_16DefaultPtrTraitsEiEENS3_IS4_Lm5ES6_iEES7_iiiiiiiii)
        /*0548*/ 	.word	0x00000000


	//----- nvinfo : EIATTR_MIN_STACK_SIZE
	.align		4
.L_267:
        /*054c*/ 	.byte	0x04, 0x12
        /*054e*/ 	.short	(.L_269 - .L_268)
	.align		4
.L_268:
        /*0550*/ 	.word	index@(_ZN2at6native51_GLOBAL__N__11011a27_18_DepthwiseConv3d_cu_35e0c7b543conv_depthwise3d_cuda_backward_input_kernelIffLi3ELi3ELi3ELi1ELi1ELi1ELin1ELin1ELin1EEEvNS_27GenericPackedTensorAccessorIKT_Lm5ENS_16DefaultPtrTraitsEiEENS3_IS4_Lm5ES6_iEES7_iiiiiiiii)
        /*0554*/ 	.word	0x00000000


	//----- nvinfo : EIATTR_MIN_STACK_SIZE
	.align		4
.L_269:
        /*0558*/ 	.byte	0x04, 0x12
        /*055a*/ 	.short	(.L_271 - .L_270)
	.align		4
.L_270:
        /*055c*/ 	.word	index@(_ZN2at6native51_GLOBAL__N__11011a27_18_DepthwiseConv3d_cu_35e0c7b543conv_depthwise3d_cuda_backward_input_kernelIffLi3ELi3ELi3ELi1ELi1ELi1ELi1ELi1ELi1EEEvNS_27GenericPackedTensorAccessorIKT_Lm5ENS_16DefaultPtrTraitsEiEENS3_IS4_Lm5ES6_iEES7_iiiiiiiii)
        /*0560*/ 	.word	0x00000000


	//----- nvinfo : EIATTR_MIN_STACK_SIZE
	.align		4
.L_271:
        /*0564*/ 	.byte	0x04, 0x12
        /*0566*/ 	.short	(.L_273 - .L_272)
	.align		4
.L_272:
        /*0568*/ 	.word	index@(_ZN2at6native51_GLOBAL__N__11011a27_18_DepthwiseConv3d_cu_35e0c7b543conv_depthwise3d_cuda_backward_input_kernelIddLin1ELin1ELin1ELin1ELin1ELin1ELin1ELin1ELin1EEEvNS_27GenericPackedTensorAccessorIKT_Lm5ENS_16DefaultPtrTraitsEiEENS3_IS4_Lm5ES6_iEES7_iiiiiiiii)
        /*056c*/ 	.word	0x00000000


	//----- nvinfo : EIATTR_MIN_STACK_SIZE
	.align		4
.L_273:
        /*0570*/ 	.byte	0x04, 0x12
        /*0572*/ 	.short	(.L_275 - .L_274)
	.align		4
.L_274:
        /*0574*/ 	.word	index@(_ZN2at6native51_GLOBAL__N__11011a27_18_DepthwiseConv3d_cu_35e0c7b543conv_depthwise3d_cuda_backward_input_kernelIddLi3ELi3ELi3ELin1ELin1ELin1ELin1ELin1ELin1EEEvNS_27GenericPackedTensorAccessorIKT_Lm5ENS_16DefaultPtrTraitsEiEENS3_IS4_Lm5ES6_iEES7_iiiiiiiii)
        /*0578*/ 	.word	0x00000000


	//----- nvinfo : EIATTR_MIN_STACK_SIZE
	.align		4
.L_275:
        /*057c*/ 	.byte	0x04, 0x12
        /*057e*/ 	.short	(.L_277 - .L_276)
	.align		4
.L_276:
        /*0580*/ 	.word	index@(_ZN2at6native51_GLOBAL__N__11011a27_18_DepthwiseConv3d_cu_35e0c7b543conv_depthwise3d_cuda_backward_input_kernelIddLi3ELi3ELi3ELin1ELin1ELin1ELi1ELi1ELi1EEEvNS_27GenericPackedTensorAccessorIKT_Lm5ENS_16DefaultPtrTraitsEiEENS3_IS4_Lm5ES6_iEES7_iiiiiiiii)
        /*0584*/ 	.word	0x00000000


	//----- nvinfo : EIATTR_MIN_STACK_SIZE
	.align		4
.L_277:
        /*0588*/ 	.byte	0x04, 0x12
        /*058a*/ 	.short	(.L_279 - .L_278)
	.align		4
.L_278:
        /*058c*/ 	.word	index@(_ZN2at6native51_GLOBAL__N__11011a27_18_DepthwiseConv3d_cu_35e0c7b543conv_depthwise3d_cuda_backward_input_kernelIddLi3ELi3ELi3ELi1ELi1ELi1ELin1ELin1ELin1EEEvNS_27GenericPackedTensorAccessorIKT_Lm5ENS_16DefaultPtrTraitsEiEENS3_IS4_Lm5ES6_iEES7_iiiiiiiii)
        /*0590*/ 	.word	0x00000000


	//----- nvinfo : EIATTR_MIN_STACK_SIZE
	.align		4
.L_279:
        /*0594*/ 	.byte	0x04, 0x12
        /*0596*/ 	.short	(.L_281 - .L_280)
	.align		4
.L_280:
        /*0598*/ 	.word	index@(_ZN2at6native51_GLOBAL__N__11011a27_18_DepthwiseConv3d_cu_35e0c7b543conv_depthwise3d_cuda_backward_input_kernelIddLi3ELi3ELi3ELi1ELi1ELi1ELi1ELi1ELi1EEEvNS_27GenericPackedTensorAccessorIKT_Lm5ENS_16DefaultPtrTraitsEiEENS3_IS4_Lm5ES6_iEES7_iiiiiiiii)
        /*059c*/ 	.word	0x00000000


	//----- nvinfo : EIATTR_MIN_STACK_SIZE
	.align		4
.L_281:
        /*05a0*/ 	.byte	0x04, 0x12
        /*05a2*/ 	.short	(.L_283 - .L_282)
	.align		4
.L_282:
        /*05a4*/ 	.word	index@(_ZN2at6native51_GLOBAL__N__11011a27_18_DepthwiseConv3d_cu_35e0c7b528conv_depthwise3d_cuda_kernelIN3c108BFloat16EfLin1ELin1ELin1ELin1ELin1ELin1EEEvNS_27GenericPackedTensorAccessorIKT_Lm5ENS_16DefaultPtrTraitsEiEENS5_IS6_Lm5ES8_iEES9_PS7_iiiiiiiii)
        /*05a8*/ 	.word	0x00000000


	//----- nvinfo : EIATTR_MIN_STACK_SIZE
	.align		4
.L_283:
        /*05ac*/ 	.byte	0x04, 0x12
        /*05ae*/ 	.short	(.L_285 - .L_284)
	.align		4
.L_284:
        /*05b0*/ 	.word	index@(_ZN2at6native51_GLOBAL__N__11011a27_18_DepthwiseConv3d_cu_35e0c7b528conv_depthwise3d_cuda_kernelIN3c108BFloat16EfLin1ELin1ELin1ELi1ELi1ELi1EEEvNS_27GenericPackedTensorAccessorIKT_Lm5ENS_16DefaultPtrTraitsEiEENS5_IS6_Lm5ES8_iEES9_PS7_iiiiiiiii)
        /*05b4*/ 	.word	0x00000000


	//----- nvinfo : EIATTR_MIN_STACK_SIZE
	.align		4
.L_285:
        /*05b8*/ 	.byte	0x04, 0x12
        /*05ba*/ 	.short	(.L_287 - .L_286)
	.align		4
.L_286:
        /*05bc*/ 	.word	index@(_ZN2at6native51_GLOBAL__N__11011a27_18_DepthwiseConv3d_cu_35e0c7b528conv_depthwise3d_cuda_kernelIN3c108BFloat16EfLi3ELi3ELi3ELi1ELi1ELi1EEEvNS_27GenericPackedTensorAccessorIKT_Lm5ENS_16DefaultPtrTraitsEiEENS5_IS6_Lm5ES8_iEES9_PS7_iiiiiiiii)
        /*05c0*/ 	.word	0x00000000


	//----- nvinfo : EIATTR_MIN_STACK_SIZE
	.align		4
.L_287:
        /*05c4*/ 	.byte	0x04, 0x12
        /*05c6*/ 	.short	(.L_289 - .L_288)
	.align		4
.L_288:
        /*05c8*/ 	.word	index@(_ZN2at6native51_GLOBAL__N__11011a27_18_DepthwiseConv3d_cu_35e0c7b528conv_depthwise3d_cuda_kernelIN3c104HalfEfLin1ELin1ELin1ELin1ELin1ELin1EEEvNS_27GenericPackedTensorAccessorIKT_Lm5ENS_16DefaultPtrTraitsEiEENS5_IS6_Lm5ES8_iEES9_PS7_iiiiiiiii)
        /*05cc*/ 	.word	0x00000000


	//----- nvinfo : EIATTR_MIN_STACK_SIZE
	.align		4
.L_289:
        /*05d0*/ 	.byte	0x04, 0x12
        /*05d2*/ 	.short	(.L_291 - .L_290)
	.align		4
.L_290:
        /*05d4*/ 	.word	index@(_ZN2at6native51_GLOBAL__N__11011a27_18_DepthwiseConv3d_cu_35e0c7b528conv_depthwise3d_cuda_kernelIN3c104HalfEfLin1ELin1ELin1ELi1ELi1ELi1EEEvNS_27GenericPackedTensorAccessorIKT_Lm5ENS_16DefaultPtrTraitsEiEENS5_IS6_Lm5ES8_iEES9_PS7_iiiiiiiii)
        /*05d8*/ 	.word	0x00000000


	//----- nvinfo : EIATTR_MIN_STACK_SIZE
	.align		4
.L_291:
        /*05dc*/ 	.byte	0x04, 0x12
        /*05de*/ 	.short	(.L_293 - .L_292)
	.align		4
.L_292:
        /*05e0*/ 	.word	index@(_ZN2at6native51_GLOBAL__N__11011a27_18_DepthwiseConv3d_cu_35e0c7b528conv_depthwise3d_cuda_kernelIN3c104HalfEfLi3ELi3ELi3ELi1ELi1ELi1EEEvNS_27GenericPackedTensorAccessorIKT_Lm5ENS_16DefaultPtrTraitsEiEENS5_IS6_Lm5ES8_iEES9_PS7_iiiiiiiii)
        /*05e4*/ 	.word	0x00000000


	//----- nvinfo : EIATTR_MIN_STACK_SIZE
	.align		4
.L_293:
        /*05e8*/ 	.byte	0x04, 0x12
        /*05ea*/ 	.short	(.L_295 - .L_294)
	.align		4
.L_294:
        /*05ec*/ 	.word	index@(_ZN2at6native51_GLOBAL__N__11011a27_18_DepthwiseConv3d_cu_35e0c7b528conv_depthwise3d_cuda_kernelIffLin1ELin1ELin1ELin1ELin1ELin1EEEvNS_27GenericPackedTensorAccessorIKT_Lm5ENS_16DefaultPtrTraitsEiEENS3_IS4_Lm5ES6_iEES7_PS5_iiiiiiiii)
        /*05f0*/ 	.word	0x00000000


	//----- nvinfo : EIATTR_MIN_STACK_SIZE
	.align		4
.L_295:
        /*05f4*/ 	.byte	0x04, 0x12
        /*05f6*/ 	.short	(.L_297 - .L_296)
	.align		4
.L_296:
        /*05f8*/ 	.word	index@(_ZN2at6native51_GLOBAL__N__11011a27_18_DepthwiseConv3d_cu_35e0c7b528conv_depthwise3d_cuda_kernelIffLin1ELin1ELin1ELi1ELi1ELi1EEEvNS_27GenericPackedTensorAccessorIKT_Lm5ENS_16DefaultPtrTraitsEiEENS3_IS4_Lm5ES6_iEES7_PS5_iiiiiiiii)
        /*05fc*/ 	.word	0x00000000


	//----- nvinfo : EIATTR_MIN_STACK_SIZE
	.align		4
.L_297:
        /*0600*/ 	.byte	0x04, 0x12
        /*0602*/ 	.short	(.L_299 - .L_298)
	.align		4
.L_298:
        /*0604*/ 	.word	index@(_ZN2at6native51_GLOBAL__N__11011a27_18_DepthwiseConv3d_cu_35e0c7b528conv_depthwise3d_cuda_kernelIffLi3ELi3ELi3ELi1ELi1ELi1EEEvNS_27GenericPackedTensorAccessorIKT_Lm5ENS_16DefaultPtrTraitsEiEENS3_IS4_Lm5ES6_iEES7_PS5_iiiiiiiii)
        /*0608*/ 	.word	0x00000000


	//----- nvinfo : EIATTR_MIN_STACK_SIZE
	.align		4
.L_299:
        /*060c*/ 	.byte	0x04, 0x12
        /*060e*/ 	.short	(.L_301 - .L_300)
	.align		4
.L_300:
        /*0610*/ 	.word	index@(_ZN2at6native51_GLOBAL__N__11011a27_18_DepthwiseConv3d_cu_35e0c7b528conv_depthwise3d_cuda_kernelIddLin1ELin1ELin1ELin1ELin1ELin1EEEvNS_27GenericPackedTensorAccessorIKT_Lm5ENS_16DefaultPtrTraitsEiEENS3_IS4_Lm5ES6_iEES7_PS5_iiiiiiiii)
        /*0614*/ 	.word	0x00000000


	//----- nvinfo : EIATTR_MIN_STACK_SIZE
	.align		4
.L_301:
        /*0618*/ 	.byte	0x04, 0x12
        /*061a*/ 	.short	(.L_303 - .L_302)
	.align		4
.L_302:
        /*061c*/ 	.word	index@(_ZN2at6native51_GLOBAL__N__11011a27_18_DepthwiseConv3d_cu_35e0c7b528conv_depthwise3d_cuda_kernelIddLin1ELin1ELin1ELi1ELi1ELi1EEEvNS_27GenericPackedTensorAccessorIKT_Lm5ENS_16DefaultPtrTraitsEiEENS3_IS4_Lm5ES6_iEES7_PS5_iiiiiiiii)
        /*0620*/ 	.word	0x00000000


	//----- nvinfo : EIATTR_MIN_STACK_SIZE
	.align		4
.L_303:
        /*0624*/ 	.byte	0x04, 0x12
        /*0626*/ 	.short	(.L_305 - .L_304)
	.align		4
.L_304:
        /*0628*/ 	.word	index@(_ZN2at6native51_GLOBAL__N__11011a27_18_DepthwiseConv3d_cu_35e0c7b528conv_depthwise3d_cuda_kernelIddLi3ELi3ELi3ELi1ELi1ELi1EEEvNS_27GenericPackedTensorAccessorIKT_Lm5ENS_16DefaultPtrTraitsEiEENS3_IS4_Lm5ES6_iEES7_PS5_iiiiiiiii)
        /*062c*/ 	.word	0x00000000
.L_305:


//--------------------- .nv.info._ZN2at6native51_GLOBAL__N__11011a27_18_DepthwiseConv3d_cu_35e0c7b544conv_depthwise3d_cuda_backward_weight_kernelIN3c108BFloat16EfLin1ELin1EEEvNS_27GenericPackedTensorAccessorIKT_Lm5ENS_16DefaultPtrTraitsEiEES9_NS5_IS6_Lm5ES8_iEEiiiiiiiii --------------------------
	.section	.nv.info._ZN2at6native51_GLOBAL__N__11011a27_18_DepthwiseConv3d_cu_35e0c7b544conv_depthwise3d_cuda_backward_weight_kernelIN3c108BFloat16EfLin1ELin1EEEvNS_27GenericPackedTensorAccessorIKT_Lm5ENS_16DefaultPtrTraitsEiEES9_NS5_IS6_Lm5ES8_iEEiiiiiiiii,"",@"SHT_CUDA_INFO"
	.sectionflags	@""
	.align	4


	//----- nvinfo : EIATTR_CUDA_API_VERSION
	.align		4
        /*0000*/ 	.byte	0x04, 0x37
        /*0002*/ 	.short	(.L_307 - .L_306)
.L_306:
        /*0004*/ 	.word	0x00000082


	//----- nvinfo : EIATTR_SW2861232_WAR
	.align		4
.L_307:
        /*0008*/ 	.byte	0x01, 0x35
	.zero		2


	//----- nvinfo : EIATTR_PARAM_CBANK
	.align		4
        /*000c*/ 	.byte	0x04, 0x0a
        /*000e*/ 	.short	(.L_309 - .L_308)
	.align		4
.L_308:
        /*0010*/ 	.word	index@(.nv.constant0._ZN2at6native51_GLOBAL__N__11011a27_18_DepthwiseConv3d_cu_35e0c7b544conv_depthwise3d_cuda_backward_weight_kernelIN3c108BFloat16EfLin1ELin1EEEvNS_27GenericPackedTensorAccessorIKT_Lm5ENS_16DefaultPtrTraitsEiEES9_NS5_IS6_Lm5ES8_iEEiiiiiiiii)
        /*0014*/ 	.short	0x0160
        /*0016*/ 	.short	0x00b4


	//----- nvinfo : EIATTR_CBANK_PARAM_SIZE
	.align		4
.L_309:
        /*0018*/ 	.byte	0x03, 0x19
        /*001a*/ 	.short	0x00b4


	//----- nvinfo : EIATTR_KPARAM_INFO
	.align		4
        /*001c*/ 	.byte	0x04, 0x17
        /*001e*/ 	.short	(.L_311 - .L_310)
.L_310:
        /*0020*/ 	.word	0x00000000
        /*0024*/ 	.short	0x000b
        /*0026*/ 	.short	0x00b0
        /*0028*/ 	.byte	0x00, 0xf0, 0x11, 0x00


	//----- nvinfo : EIATTR_KPARAM_INFO
	.align		4
.L_311:
        /*002c*/ 	.byte	0x04, 0x17
        /*002e*/ 	.short	(.L_313 - .L_312)
.L_312:
        /*0030*/ 	.word	0x00000000
        /*0034*/ 	.short	0x000a
        /*0036*/ 	.short	0x00ac
        /*0038*/ 	.byte	0x00, 0xf0, 0x11, 0x00


	//----- nvinfo : EIATTR_KPARAM_INFO
	.align		4
.L_313:
        /*003c*/ 	.byte	0x04, 0x17
        /*003e*/ 	.short	(.L_315 - .L_314)
.L_314:
        /*0040*/ 	.word	0x00000000
        /*0044*/ 	.short	0x0009
        /*0046*/ 	.short	0x00a8
        /*0048*/ 	.byte	0x00, 0xf0, 0x11, 0x00


	//----- nvinfo : EIATTR_KPARAM_INFO
	.align		4
.L_315:
        /*004c*/ 	.byte	0x04, 0x17
        /*004e*/ 	.short	(.L_317 - .L_316)
.L_316:
        /*0050*/ 	.word	0x00000000
        /*0054*/ 	.short	0x0008
        /*0056*/ 	.short	0x00a4
        /*0058*/ 	.byte	0x00, 0xf0, 0x11, 0x00


	//----- nvinfo : EIATTR_KPARAM_INFO
	.align		4
.L_317:
        /*005c*/ 	.byte	0x04, 0x17
        /*005e*/ 	.short	(.L_319 - .L_318)
.L_318:
        /*0060*/ 	.word	0x00000000
        /*0064*/ 	.short	0x0007
        /*0066*/ 	.short	0x00a0
        /*0068*/ 	.byte	0x00, 0xf0, 0x11, 0x00


	//----- nvinfo : EIATTR_KPARAM_INFO
	.align		4
.L_319:
        /*006c*/ 	.byte	0x04, 0x17
        /*006e*/ 	.short	(.L_321 - .L_320)
.L_320:
        /*0070*/ 	.word	0x00000000
        /*0074*/ 	.short	0x0006
        /*0076*/ 	.short	0x009c
        /*0078*/ 	.byte	0x00, 0xf0, 0x11, 0x00


	//----- nvinfo : EIATTR_KPARAM_INFO
	.align		4
.L_321:
        /*007c*/ 	.byte	0x04, 0x17
        /*007e*/ 	.short	(.L_323 - .L_322)
.L_322:
        /*0080*/ 	.word	0x00000000
        /*0084*/ 	.short	0x0005
        /*0086*/ 	.short	0x0098
        /*0088*/ 	.byte	0x00, 0xf0, 0x11, 0x00


	//----- nvinfo : EIATTR_KPARAM_INFO
	.align		4
.L_323:
        /*008c*/ 	.byte	0x04, 0x17
        /*008e*/ 	.short	(.L_325 - .L_324)
.L_324:
        /*0090*/ 	.word	0x00000000
        /*0094*/ 	.short	0x0004
        /*0096*/ 	.short	0x0094
        /*0098*/ 	.byte	0x00, 0xf0, 0x11, 0x00


	//----- nvinfo : EIATTR_KPARAM_INFO
	.align		4
.L_325:
        /*009c*/ 	.byte	0x04, 0x17
        /*009e*/ 	.short	(.L_327 - .L_326)
.L_326:
        /*00a0*/ 	.word	0x00000000
        /*00a4*/ 	.short	0x0003
        /*00a6*/ 	.short	0x0090
        /*00a8*/ 	.byte	0x00, 0xf0, 0x11, 0x00


	//----- nvinfo : EIATTR_KPARAM_INFO
	.align		4
.L_327:
        /*00ac*/ 	.byte	0x04, 0x17
        /*00ae*/ 	.short	(.L_329 - .L_328)
.L_328:
        /*00b0*/ 	.word	0x00000000
        /*00b4*/ 	.short	0x0002
        /*00b6*/ 	.short	0x0060
        /*00b8*/ 	.byte	0x00, 0xf0, 0xc1, 0x00


	//----- nvinfo : EIATTR_KPARAM_INFO
	.align		4
.L_329:
        /*00bc*/ 	.byte	0x04, 0x17
        /*00be*/ 	.short	(.L_331 - .L_330)
.L_330:
        /*00c0*/ 	.word	0x00000000
        /*00c4*/ 	.short	0x0001
        /*00c6*/ 	.short	0x0030
        /*00c8*/ 	.byte	0x00, 0xf0, 0xc1, 0x00


	//----- nvinfo : EIATTR_KPARAM_INFO
	.align		4
.L_331:
        /*00cc*/ 	.byte	0x04, 0x17
        /*00ce*/ 	.short	(.L_333 - .L_332)
.L_332:
        /*00d0*/ 	.word	0x00000000
        /*00d4*/ 	.short	0x0000
        /*00d6*/ 	.short	0x0000
        /*00d8*/ 	.byte	0x00, 0xf0, 0xc1, 0x00


	//----- nvinfo : EIATTR_MAXREG_COUNT
	.align		4
.L_333:
        /*00dc*/ 	.byte	0x03, 0x1b
        /*00de*/ 	.short	0x00ff


	//----- nvinfo : EIATTR_NUM_BARRIERS
	.align		4
        /*00e0*/ 	.byte	0x02, 0x4c
        /*00e2*/ 	.byte	0x01
	.zero		1


	//----- nvinfo : EIATTR_EXTERNS
	.align		4
        /*00e4*/ 	.byte	0x04, 0x0f
        /*00e6*/ 	.short	(.L_335 - .L_334)


	//   ....[0]....
	.align		4
.L_334:
        /*00e8*/ 	.word	index@(__assertfail)


	//----- nvinfo : EIATTR_MERCURY_ISA_VERSION
	.align		4
.L_335:
        /*00ec*/ 	.byte	0x03, 0x5f
        /*00ee*/ 	.short	0x0000


	//----- nvinfo : EIATTR_SYSCALL_OFFSETS
	.align		4
        /*00f0*/ 	.byte	0x04, 0x46
        /*00f2*/ 	.short	(.L_337 - .L_336)


	//   ....[0]....
.L_336:
        /*00f4*/ 	.word	0x00001250


	//----- nvinfo : EIATTR_EXIT_INSTR_OFFSETS
	.align		4
.L_337:
        /*00f8*/ 	.byte	0x04, 0x1c
        /*00fa*/ 	.short	(.L_339 - .L_338)


	//   ....[0]....
.L_338:
        /*00fc*/ 	.word	0x00000390


	//   ....[1]....
        /*0100*/ 	.word	0x00002bb0


	//   ....[2]....
        /*0104*/ 	.word	0x00002c00


	//----- nvinfo : EIATTR_CRS_STACK_SIZE
	.align		4
.L_339:
        /*0108*/ 	.byte	0x04, 0x1e
        /*010a*/ 	.short	(.L_341 - .L_340)
.L_340:
        /*010c*/ 	.word	0x00000000
.L_341:


//--------------------- .nv.info._ZN2at6native51_GLOBAL__N__11011a27_18_DepthwiseConv3d_cu_35e0c7b544conv_depthwise3d_cuda_backward_weight_kernelIN3c108BFloat16EfLi2ELi2EEEvNS_27GenericPackedTensorAccessorIKT_Lm5ENS_16DefaultPtrTraitsEiEES9_NS5_IS6_Lm5ES8_iEEiiiiiiiii --------------------------
	.section	.nv.info._ZN2at6native51_GLOBAL__N__11011a27_18_DepthwiseConv3d_cu_35e0c7b544conv_depthwise3d_cuda_backward_weight_kernelIN3c108BFloat16EfLi2ELi2EEEvNS_27GenericPackedTensorAccessorIKT_Lm5ENS_16DefaultPtrTraitsEiEES9_NS5_IS6_Lm5ES8_iEEiiiiiiiii,"",@"SHT_CUDA_INFO"
	.sectionflags	@""
	.align	4


	//----- nvinfo : EIATTR_CUDA_API_VERSION
	.align		4
        /*0000*/ 	.byte	0x04, 0x37
        /*0002*/ 	.short	(.L_343 - .L_342)
.L_342:
        /*0004*/ 	.word	0x00000082


	//----- nvinfo : EIATTR_SW2861232_WAR
	.align		4
.L_343:
        /*0008*/ 	.byte	0x01, 0x35
	.zero		2


	//----- nvinfo : EIATTR_PARAM_CBANK
	.align		4
        /*000c*/ 	.byte	0x04, 0x0a
        /*000e*/ 	.short	(.L_345 - .L_344)
	.align		4
.L_344:
        /*0010*/ 	.word	index@(.nv.constant0._ZN2at6native51_GLOBAL__N__11011a27_18_DepthwiseConv3d_cu_35e0c7b544conv_depthwise3d_cuda_backward_weight_kernelIN3c108BFloat16EfLi2ELi2EEEvNS_27GenericPackedTensorAccessorIKT_Lm5ENS_16DefaultPtrTraitsEiEES9_NS5_IS6_Lm5ES8_iEEiiiiiiiii)
        /*0014*/ 	.short	0x0160
        /*0016*/ 	.short	0x00b4


	//----- nvinfo : EIATTR_CBANK_PARAM_SIZE
	.align		4
.L_345:
        /*0018*/ 	.byte	0x03, 0x19
        /*001a*/ 	.short	0x00b4


	//----- nvinfo : EIATTR_KPARAM_INFO
	.align		4
        /*001c*/ 	.byte	0x04, 0x17
        /*001e*/ 	.short	(.L_347 - .L_346)
.L_346:
        /*0020*/ 	.word	0x00000000
        /*0024*/ 	.short	0x000b
        /*0026*/ 	.short	0x00b0
        /*0028*/ 	.byte	0x00, 0xf0, 0x11, 0x00


	//----- nvinfo : EIATTR_KPARAM_INFO
	.align		4
.L_347:
        /*002c*/ 	.byte	0x04, 0x17
        /*002e*/ 	.short	(.L_349 - .L_348)
.L_348:
        /*0030*/ 	.word	0x00000000
        /*0034*/ 	.short	0x000a
        /*0036*/ 	.short	0x00ac
        /*0038*/ 	.byte	0x00, 0xf0, 0x11, 0x00


	//----- nvinfo : EIATTR_KPARAM_INFO
	.align		4
.L_349:
        /*003c*/ 	.byte	0x04, 0x17
        /*003e*/ 	.short	(.L_351 - .L_350)
.L_350:
        /*0040*/ 	.word	0x00000000
        /*0044*/ 	.short	0x0009
        /*0046*/ 	.short	0x00a8
        /*0048*/ 	.byte	0x00, 0xf0, 0x11, 0x00


	//----- nvinfo : EIATTR_KPARAM_INFO
	.align		4
.L_351:
        /*004c*/ 	.byte	0x04, 0x17
        /*004e*/ 	.short	(.L_353 - .L_352)
.L_352:
        /*0050*/ 	.word	0x00000000
        /*0054*/ 	.short	0x0008
        /*0056*/ 	.short	0x00a4
        /*0058*/ 	.byte	0x00, 0xf0, 0x11, 0x00


	//----- nvinfo : EIATTR_KPARAM_INFO
	.align		4
.L_353:
        /*005c*/ 	.byte	0x04, 0x17
        /*005e*/ 	.short	(.L_355 - .L_354)
.L_354:
        /*0060*/ 	.word	0x00000000
        /*0064*/ 	.short	0x0007
        /*0066*/ 	.short	0x00a0
        /*0068*/ 	.byte	0x00, 0xf0, 0x11, 0x00


	//----- nvinfo : EIATTR_KPARAM_INFO
	.align		4
.L_355:
        /*006c*/ 	.byte	0x04, 0x17
        /*006e*/ 	.short	(.L_357 - .L_356)
.L_356:
        /*0070*/ 	.word	0x00000000
        /*0074*/ 	.short	0x0006
        /*0076*/ 	.short	0x009c
        /*0078*/ 	.byte	0x00, 0xf0, 0x11, 0x00


	//----- nvinfo : EIATTR_KPARAM_INFO
	.align		4
.L_357:
        /*007c*/ 	.byte	0x04, 0x17
        /*007e*/ 	.short	(.L_359 - .L_358)
.L_358:
        /*0080*/ 	.word	0x00000000
        /*0084*/ 	.short	0x0005
        /*0086*/ 	.short	0x0098
        /*0088*/ 	.byte	0x00, 0xf0, 0x11, 0x00


	//----- nvinfo : EIATTR_KPARAM_INFO
	.align		4
.L_359:
        /*008c*/ 	.byte	0x04, 0x17
        /*008e*/ 	.short	(.L_361 - .L_360)
.L_360:
        /*0090*/ 	.word	0x00000000
        /*0094*/ 	.short	0x0004
        /*0096*/ 	.short	0x0094
        /*0098*/ 	.byte	0x00, 0xf0, 0x11, 0x00


	//----- nvinfo : EIATTR_KPARAM_INFO
	.align		4
.L_361:
        /*009c*/ 	.byte	0x04, 0x17
        /*009e*/ 	.short	(.L_363 - .L_362)
.L_362:
        /*00a0*/ 	.word	0x00000000
        /*00a4*/ 	.short	0x0003
        /*00a6*/ 	.short	0x0090
        /*00a8*/ 	.byte	0x00, 0xf0, 0x11, 0x00


	//----- nvinfo : EIATTR_KPARAM_INFO
	.align		4
.L_363:
        /*00ac*/ 	.byte	0x04, 0x17
        /*00ae*/ 	.short	(.L_365 - .L_364)
.L_364:
        /*00b0*/ 	.word	0x00000000
        /*00b4*/ 	.short	0x0002
        /*00b6*/ 	.short	0x0060
        /*00b8*/ 	.byte	0x00, 0xf0, 0xc1, 0x00


	//----- nvinfo : EIATTR_KPARAM_INFO
	.align		4
.L_365:
        /*00bc*/ 	.byte	0x04, 0x17
        /*00be*/ 	.short	(.L_367 - .L_366)
.L_366:
        /*00c0*/ 	.word	0x00000000
        /*00c4*/ 	.short	0x0001
        /*00c6*/ 	.short	0x0030
        /*00c8*/ 	.byte	0x00, 0xf0, 0xc1, 0x00


	//----- nvinfo : EIATTR_KPARAM_INFO
	.align		4
.L_367:
        /*00cc*/ 	.byte	0x04, 0x17
        /*00ce*/ 	.short	(.L_369 - .L_368)
.L_368:
        /*00d0*/ 	.word	0x00000000
        /*00d4*/ 	.short	0x0000
        /*00d6*/ 	.short	0x0000
        /*00d8*/ 	.byte	0x00, 0xf0, 0xc1, 0x00


	//----- nvinfo : EIATTR_MAXREG_COUNT
	.align		4
.L_369:
        /*00dc*/ 	.byte	0x03, 0x1b
        /*00de*/ 	.short	0x00ff


	//----- nvinfo : EIATTR_NUM_BARRIERS
	.align		4
        /*00e0*/ 	.byte	0x02, 0x4c
        /*00e2*/ 	.byte	0x01
	.zero		1


	//----- nvinfo : EIATTR_EXTERNS
	.align		4
        /*00e4*/ 	.byte	0x04, 0x0f
        /*00e6*/ 	.short	(.L_371 - .L_370)


	//   ....[0]....
	.align		4
.L_370:
        /*00e8*/ 	.word	index@(__assertfail)


	//----- nvinfo : EIATTR_MERCURY_ISA_VERSION
	.align		4
.L_371:
        /*00ec*/ 	.byte	0x03, 0x5f
        /*00ee*/ 	.short	0x0000


	//----- nvinfo : EIATTR_SYSCALL_OFFSETS
	.align		4
        /*00f0*/ 	.byte	0x04, 0x46
        /*00f2*/ 	.short	(.L_373 - .L_372)


	//   ....[0]....
.L_372:
        /*00f4*/ 	.word	0x00001250


	//----- nvinfo : EIATTR_EXIT_INSTR_OFFSETS
	.align		4
.L_373:
        /*00f8*/ 	.byte	0x04, 0x1c
        /*00fa*/ 	.short	(.L_375 - .L_374)


	//   ....[0]....
.L_374:
        /*00fc*/ 	.word	0x00000390


	//   ....[1]....
        /*0100*/ 	.word	0x00002bb0


	//   ....[2]....
        /*0104*/ 	.word	0x00002c00


	//----- nvinfo : EIATTR_CRS_STACK_SIZE
	.align		4
.L_375:
        /*0108*/ 	.byte	0x04, 0x1e
        /*010a*/ 	.short	(.L_377 - .L_376)
.L_376:
        /*010c*/ 	.word	0x00000000
.L_377:


//--------------------- .nv.info._ZN2at6native51_GLOBAL__N__11011a27_18_DepthwiseConv3d_cu_35e0c7b544conv_depthwise3d_cuda_backward_weight_kernelIN3c108BFloat16EfLi1ELi1EEEvNS_27GenericPackedTensorAccessorIKT_Lm5ENS_16DefaultPtrTraitsEiEES9_NS5_IS6_Lm5ES8_iEEiiiiiiiii --------------------------
	.section	.nv.info._ZN2at6native51_GLOBAL__N__11011a27_18_DepthwiseConv3d_cu_35e0c7b544conv_depthwise3d_cuda_backward_weight_kernelIN3c108BFloat16EfLi1ELi1EEEvNS_27GenericPackedTensorAccessorIKT_Lm5ENS_16DefaultPtrTraitsEiEES9_NS5_IS6_Lm5ES8_iEEiiiiiiiii,"",@"SHT_CUDA_INFO"
	.sectionflags	@""
	.align	4


	//----- nvinfo : EIATTR_CUDA_API_VERSION
	.align		4
        /*0000*/ 	.byte	0x04, 0x37
        /*0002*/ 	.short	(.L_379 - .L_378)
.L_378:
        /*0004*/ 	.word	0x00000082


	//----- nvinfo : EIATTR_SW2861232_WAR
	.align		4
.L_379:
        /*0008*/ 	.byte	0x01, 0x35
	.zero		2


	//----- nvinfo : EIATTR_PARAM_CBANK
	.align		4
        /*000c*/ 	.byte	0x04, 0x0a
        /*000e*/ 	.short	(.L_381 - .L_380)
	.align		4
.L_380:
        /*0010*/ 	.word	index@(.nv.constant0._ZN2at6native51_GLOBAL__N__11011a27_18_DepthwiseConv3d_cu_35e0c7b544conv_depthwise3d_cuda_backward_weight_kernelIN3c108BFloat16EfLi1ELi1EEEvNS_27GenericPackedTensorAccessorIKT_Lm5ENS_16DefaultPtrTraitsEiEES9_NS5_IS6_Lm5ES8_iEEiiiiiiiii)
        /*0014*/ 	.short	0x0160
        /*0016*/ 	.short	0x00b4


	//----- nvinfo : EIATTR_CBANK_PARAM_SIZE
	.align		4
.L_381:
        /*0018*/ 	.byte	0x03, 0x19
        /*001a*/ 	.short	0x00b4


	//----- nvinfo : EIATTR_KPARAM_INFO
	.align		4
        /*001c*/ 	.byte	0x04, 0x17
        /*001e*/ 	.short	(.L_383 - .L_382)
.L_382:
        /*0020*/ 	.word	0x00000000
        /*0024*/ 	.short	0x000b
        /*0026*/ 	.short	0x00b0
        /*0028*/ 	.byte	0x00, 0xf0, 0x11, 0x00


	//----- nvinfo : EIATTR_KPARAM_INFO
	.align		4
.L_383:
        /*002c*/ 	.byte	0x04, 0x17
        /*002e*/ 	.short	(.L_385 - .L_384)
.L_384:
        /*0030*/ 	.word	0x00000000
        /*0034*/ 	.short	0x000a
        /*0036*/ 	.short	0x00ac
        /*0038*/ 	.byte	0x00, 0xf0, 0x11, 0x00


	//----- nvinfo : EIATTR_KPARAM_INFO
	.align		4
.L_385:
        /*003c*/ 	.byte	0x04, 0x17
        /*003e*/ 	.short	(.L_387 - .L_386)
.L_386:
        /*0040*/ 	.word	0x00000000
        /*0044*/ 	.short	0x0009
        /*0046*/ 	.short	0x00a8
        /*0048*/ 	.byte	0x00, 0xf0, 0x11, 0x00


	//----- nvinfo : EIATTR_KPARAM_INFO
	.align		4
.L_387:
        /*004c*/ 	.byte	0x04, 0x17
        /*004e*/ 	.short	(.L_389 - .L_388)
.L_388:
        /*0050*/ 	.word	0x00000000
        /*0054*/ 	.short	0x0008
        /*0056*/ 	.short	0x00a4
        /*0058*/ 	.byte	0x00, 0xf0, 0x11, 0x00


	//----- nvinfo : EIATTR_KPARAM_INFO
	.align		4
.L_389:
        /*005c*/ 	.byte	0x04, 0x17
        /*005e*/ 	.short	(.L_391 - .L_390)
.L_390:
        /*0060*/ 	.word	0x00000000
        /*0064*/ 	.short	0x0007
        /*0066*/ 	.short	0x00a0
        /*0068*/ 	.byte	0x00, 0xf0, 0x11, 0x00


	//----- nvinfo : EIATTR_KPARAM_INFO
	.align		4
.L_391:
        /*006c*/ 	.byte	0x04, 0x17
        /*006e*/ 	.short	(.L_393 - .L_392)
.L_392:
        /*0070*/ 	.word	0x00000000
        /*0074*/ 	.short	0x0006
        /*0076*/ 	.short	0x009c
        /*0078*/ 	.byte	0x00, 0xf0, 0x11, 0x00


	//----- nvinfo : EIATTR_KPARAM_INFO
	.align		4
.L_393:
        /*007c*/ 	.byte	0x04, 0x17
        /*007e*/ 	.short	(.L_395 - .L_394)
.L_394:
        /*0080*/ 	.word	0x00000000
        /*0084*/ 	.short	0x0005
        /*0086*/ 	.short	0x0098
        /*0088*/ 	.byte	0x00, 0xf0, 0x11, 0x00


	//----- nvinfo : EIATTR_KPARAM_INFO
	.align		4
.L_395:
        /*008c*/ 	.byte	0x04, 0x17
        /*008e*/ 	.short	(.L_397 - .L_396)
.L_396:
        /*0090*/ 	.word	0x00000000
        /*0094*/ 	.short	0x0004
        /*0096*/ 	.short	0x0094
        /*0098*/ 	.byte	0x00, 0xf0, 0x11, 0x00


	//----- nvinfo : EIATTR_KPARAM_INFO
	.align		4
.L_397:
        /*009c*/ 	.byte	0x04, 0x17
        /*009e*/ 	.short	(.L_399 - .L_398)
.L_398:
        /*00a0*/ 	.word	0x00000000
        /*00a4*/ 	.short	0x0003
        /*00a6*/ 	.short	0x0090
        /*00a8*/ 	.byte	0x00, 0xf0, 0x11, 0x00


	//----- nvinfo : EIATTR_KPARAM_INFO
	.align		4
.L_399:
        /*00ac*/ 	.byte	0x04, 0x17
        /*00ae*/ 	.short	(.L_401 - .L_400)
.L_400:
        /*00b0*/ 	.word	0x00000000
        /*00b4*/ 	.short	0x0002
        /*00b6*/ 	.short	0x0060
        /*00b8*/ 	.byte	0x00, 0xf0, 0xc1, 0x00


	//----- nvinfo : EIATTR_KPARAM_INFO
	.align		4
.L_401:
        /*00bc*/ 	.byte	0x04, 0x17
        /*00be*/ 	.short	(.L_403 - .L_402)
.L_402:
        /*00c0*/ 	.word	0x00000000
        /*00c4*/ 	.short	0x0001
        /*00c6*/ 	.short	0x0030
        /*00c8*/ 	.byte	0x00, 0xf0, 0xc1, 0x00


	//----- nvinfo : EIATTR_KPARAM_INFO
	.align		4
.L_403:
        /*00cc*/ 	.byte	0x04, 0x17
        /*00ce*/ 	.short	(.L_405 - .L_404)
.L_404:
        /*00d0*/ 	.word	0x00000000
        /*00d4*/ 	.short	0x0000
        /*00d6*/ 	.short	0x0000
        /*00d8*/ 	.byte	0x00, 0xf0, 0xc1, 0x00


	//----- nvinfo : EIATTR_MAXREG_COUNT
	.align		4
.L_405:
        /*00dc*/ 	.byte	0x03, 0x1b
        /*00de*/ 	.short	0x00ff


	//----- nvinfo : EIATTR_NUM_BARRIERS
	.align		4
        /*00e0*/ 	.byte	0x02, 0x4c
        /*00e2*/ 	.byte	0x01
	.zero		1


	//----- nvinfo : EIATTR_EXTERNS
	.align		4
        /*00e4*/ 	.byte	0x04, 0x0f
        /*00e6*/ 	.short	(.L_407 - .L_406)


	//   ....[0]....
	.align		4
.L_406:
        /*00e8*/ 	.word	index@(__assertfail)


	//----- nvinfo : EIATTR_MERCURY_ISA_VERSION
	.align		4
.L_407:
        /*00ec*/ 	.byte	0x03, 0x5f
        /*00ee*/ 	.short	0x0000


	//----- nvinfo : EIATTR_SYSCALL_OFFSETS
	.align		4
        /*00f0*/ 	.byte	0x04, 0x46
        /*00f2*/ 	.short	(.L_409 - .L_408)


	//   ....[0]....
.L_408:
        /*00f4*/ 	.word	0x00001250


	//----- nvinfo : EIATTR_EXIT_INSTR_OFFSETS
	.align		4
.L_409:
        /*00f8*/ 	.byte	0x04, 0x1c
        /*00fa*/ 	.short	(.L_411 - .L_410)


	//   ....[0]....
.L_410:
        /*00fc*/ 	.word	0x00000390


	//   ....[1]....
        /*0100*/ 	.word	0x00002bb0


	//   ....[2]....
        /*0104*/ 	.word	0x00002c00


	//----- nvinfo : EIATTR_CRS_STACK_SIZE
	.align		4
.L_411:
        /*0108*/ 	.byte	0x04, 0x1e
        /*010a*/ 	.short	(.L_413 - .L_412)
.L_412:
        /*010c*/ 	.word	0x00000000
.L_413:


//--------------------- .nv.info._ZN2at6native51_GLOBAL__N__11011a27_18_DepthwiseConv3d_cu_35e0c7b544conv_depthwise3d_cuda_backward_weight_kernelIN3c104HalfEfLin1ELin1EEEvNS_27GenericPackedTensorAccessorIKT_Lm5ENS_16DefaultPtrTraitsEiEES9_NS5_IS6_Lm5ES8_iEEiiiiiiiii --------------------------
	.section	.nv.info._ZN2at6native51_GLOBAL__N__11011a27_18_DepthwiseConv3d_cu_35e0c7b544conv_depthwise3d_cuda_backward_weight_kernelIN3c104HalfEfLin1ELin1EEEvNS_27GenericPackedTensorAccessorIKT_Lm5ENS_16DefaultPtrTraitsEiEES9_NS5_IS6_Lm5ES8_iEEiiiiiiiii,"",@"SHT_CUDA_INFO"
	.sectionflags	@""
	.align	4


	//----- nvinfo : EIATTR_CUDA_API_VERSION
	.align		4
        /*0000*/ 	.byte	0x04, 0x37
        /*0002*/ 	.short	(.L_415 - .L_414)
.L_414:
        /*0004*/ 	.word	0x00000082


	//----- nvinfo : EIATTR_SW2861232_WAR
	.align		4
.L_415:
        /*0008*/ 	.byte	0x01, 0x35
	.zero		2


	//----- nvinfo : EIATTR_PARAM_CBANK
	.align		4
        /*000c*/ 	.byte	0x04, 0x0a
        /*000e*/ 	.short	(.L_417 - .L_416)
	.align		4
.L_416:
        /*0010*/ 	.word	index@(.nv.constant0._ZN2at6native51_GLOBAL__N__11011a27_18_DepthwiseConv3d_cu_35e0c7b544conv_depthwise3d_cuda_backward_weight_kernelIN3c104HalfEfLin1ELin1EEEvNS_27GenericPackedTensorAccessorIKT_Lm5ENS_16DefaultPtrTraitsEiEES9_NS5_IS6_Lm5ES8_iEEiiiiiiiii)
        /*0014*/ 	.short	0x0160
        /*0016*/ 	.short	0x00b4


	//----- nvinfo : EIATTR_CBANK_PARAM_SIZE
	.align		4
.L_417:
        /*0018*/ 	.byte	0x03, 0x19
        /*001a*/ 	.short	0x00b4


	//----- nvinfo : EIATTR_KPARAM_INFO
	.align		4
        /*001c*/ 	.byte	0x04, 0x17
        /*001e*/ 	.short	(.L_419 - .L_418)
.L_418:
        /*0020*/ 	.word	0x00000000
        /*0024*/ 	.short	0x000b
        /*0026*/ 	.short	0x00b0
        /*0028*/ 	.byte	0x00, 0xf0, 0x11, 0x00


	//----- nvinfo : EIATTR_KPARAM_INFO
	.align		4
.L_419:
        /*002c*/ 	.byte	0x04, 0x17
        /*002e*/ 	.short	(.L_421 - .L_420)
.L_420:
        /*0030*/ 	.word	0x00000000
        /*0034*/ 	.short	0x000a
        /*0036*/ 	.short	0x00ac
        /*0038*/ 	.byte	0x00, 0xf0, 0x11, 0x00


	//----- nvinfo : EIATTR_KPARAM_INFO
	.align		4
.L_421:
        /*003c*/ 	.byte	0x04, 0x17
        /*003e*/ 	.short	(.L_423 - .L_422)
.L_422:
        /*0040*/ 	.word	0x00000000
        /*0044*/ 	.short	0x0009
        /*0046*/ 	.short	0x00a8
        /*0048*/ 	.byte	0x00, 0xf0, 0x11, 0x00


	//----- nvinfo : EIATTR_KPARAM_INFO
	.align		4
.L_423:
        /*004c*/ 	.byte	0x04, 0x17
        /*004e*/ 	.short	(.L_425 - .L_424)
.L_424:
        /*0050*/ 	.word	0x00000000
        /*0054*/ 	.short	0x0008
        /*0056*/ 	.short	0x00a4
        /*0058*/ 	.byte	0x00, 0xf0, 0x11, 0x00


	//----- nvinfo : EIATTR_KPARAM_INFO
	.align		4
.L_425:
        /*005c*/ 	.byte	0x04, 0x17
        /*005e*/ 	.short	(.L_427 - .L_426)
.L_426:
        /*0060*/ 	.word	0x00000000
        /*0064*/ 	.short	0x0007
        /*0066*/ 	.short	0x00a0
        /*0068*/ 	.byte	0x00, 0xf0, 0x11, 0x00


	//----- nvinfo : EIATTR_KPARAM_INFO
	.align		4
.L_427:
        /*006c*/ 	.byte	0x04, 0x17
        /*006e*/ 	.short	(.L_429 - .L_428)
.L_428:
        /*0070*/ 	.word	0x00000000
        /*0074*/ 	.short	0x0006
        /*0076*/ 	.short	0x009c
        /*0078*/ 	.byte	0x00, 0xf0, 0x11, 0x00


	//----- nvinfo : EIATTR_KPARAM_INFO
	.align		4
.L_429:
        /*007c*/ 	.byte	0x04, 0x17
        /*007e*/ 	.short	(.L_431 - .L_430)
.L_430:
        /*0080*/ 	.word	0x00000000
        /*0084*/ 	.short	0x0005
        /*0086*/ 	.short	0x0098
        /*0088*/ 	.byte	0x00, 0xf0, 0x11, 0x00


	//----- nvinfo : EIATTR_KPARAM_INFO
	.align		4
.L_431:
        /*008c*/ 	.byte	0x04, 0x17
        /*008e*/ 	.short	(.L_433 - .L_432)
.L_432:
        /*0090*/ 	.word	0x00000000
        /*0094*/ 	.short	0x0004
        /*0096*/ 	.short	0x0094
        /*0098*/ 	.byte	0x00, 0xf0, 0x11, 0x00


	//----- nvinfo : EIATTR_KPARAM_INFO
	.align		4
.L_433:
        /*009c*/ 	.byte	0x04, 0x17
        /*009e*/ 	.short	(.L_435 - .L_434)
.L_434:
        /*00a0*/ 	.word	0x00000000
        /*00a4*/ 	.short	0x0003
        /*00a6*/ 	.short	0x0090
        /*00a8*/ 	.byte	0x00, 0xf0, 0x11, 0x00


	//----- nvinfo : EIATTR_KPARAM_INFO
	.align		4
.L_435:
        /*00ac*/ 	.byte	0x04, 0x17
        /*00ae*/ 	.short	(.L_437 - .L_436)
.L_436:
        /*00b0*/ 	.word	0x00000000
        /*00b4*/ 	.short	0x0002
        /*00b6*/ 	.short	0x0060
        /*00b8*/ 	.byte	0x00, 0xf0, 0xc1, 0x00


	//----- nvinfo : EIATTR_KPARAM_INFO
	.align		4
.L_437:
        /*00bc*/ 	.byte	0x04, 0x17
        /*00be*/ 	.short	(.L_439 - .L_438)
.L_438:
        /*00c0*/ 	.word	0x00000000
        /*00c4*/ 	.short	0x0001
        /*00c6*/ 	.short	0x0030
        /*00c8*/ 	.byte	0x00, 0xf0, 0xc1, 0x00


	//----- nvinfo : EIATTR_KPARAM_INFO
	.align		4
.L_439:
        /*00cc*/ 	.byte	0x04, 0x17
        /*00ce*/ 	.short	(.L_441 - .L_440)
.L_440:
        /*00d0*/ 	.word	0x00000000
        /*00d4*/ 	.short	0x0000
        /*00d6*/ 	.short	0x0000
        /*00d8*/ 	.byte	0x00, 0xf0, 0xc1, 0x00


	//----- nvinfo : EIATTR_MAXREG_COUNT
	.align		4
.L_441:
        /*00dc*/ 	.byte	0x03, 0x1b
        /*00de*/ 	.short	0x00ff


	//----- nvinfo : EIATTR_NUM_BARRIERS
	.align		4
        /*00e0*/ 	.byte	0x02, 0x4c
        /*00e2*/ 	.byte	0x01
	.zero		1


	//----- nvinfo : EIATTR_EXTERNS
	.align		4
        /*00e4*/ 	.byte	0x04, 0x0f
        /*00e6*/ 	.short	(.L_443 - .L_442)


	//   ....[0]....
	.align		4
.L_442:
        /*00e8*/ 	.word	index@(__assertfail)


	//----- nvinfo : EIATTR_MERCURY_ISA_VERSION
	.align		4
.L_443:
        /*00ec*/ 	.byte	0x03, 0x5f
        /*00ee*/ 	.short	0x0000


	//----- nvinfo : EIATTR_SYSCALL_OFFSETS
	.align		4
        /*00f0*/ 	.byte	0x04, 0x46
        /*00f2*/ 	.short	(.L_445 - .L_444)


	//   ....[0]....
.L_444:
        /*00f4*/ 	.word	0x00001250


	//----- nvinfo : EIATTR_EXIT_INSTR_OFFSETS
	.align		4
.L_445:
        /*00f8*/ 	.byte	0x04, 0x1c
        /*00fa*/ 	.short	(.L_447 - .L_446)


	//   ....[0]....
.L_446:
        /*00fc*/ 	.word	0x00000390


	//   ....[1]....
        /*0100*/ 	.word	0x00002bb0


	//   ....[2]....
        /*0104*/ 	.word	0x00002c00


	//----- nvinfo : EIATTR_CRS_STACK_SIZE
	.align		4
.L_447:
        /*0108*/ 	.byte	0x04, 0x1e
        /*010a*/ 	.short	(.L_449 - .L_448)
.L_448:
        /*010c*/ 	.word	0x00000000
.L_449:


//--------------------- .nv.info._ZN2at6native51_GLOBAL__N__11011a27_18_DepthwiseConv3d_cu_35e0c7b544conv_depthwise3d_cuda_backward_weight_kernelIN3c104HalfEfLi2ELi2EEEvNS_27GenericPackedTensorAccessorIKT_Lm5ENS_16DefaultPtrTraitsEiEES9_NS5_IS6_Lm5ES8_iEEiiiiiiiii --------------------------
	.section	.nv.info._ZN2at6native51_GLOBAL__N__11011a27_18_DepthwiseConv3d_cu_35e0c7b544conv_depthwise3d_cuda_backward_weight_kernelIN3c104HalfEfLi2ELi2EEEvNS_27GenericPackedTensorAccessorIKT_Lm5ENS_16DefaultPtrTraitsEiEES9_NS5_IS6_Lm5ES8_iEEiiiiiiiii,"",@"SHT_CUDA_INFO"
	.sectionflags	@""
	.align	4


	//----- nvinfo : EIATTR_CUDA_API_VERSION
	.align		4
        /*0000*/ 	.byte	0x04, 0x37
        /*0002*/ 	.short	(.L_451 - .L_450)
.L_450:
        /*0004*/ 	.word	0x00000082


	//----- nvinfo : EIATTR_SW2861232_WAR
	.align		4
.L_451:
        /*0008*/ 	.byte	0x01, 0x35
	.zero		2


	//----- nvinfo : EIATTR_PARAM_CBANK
	.align		4
        /*000c*/ 	.byte	0x04, 0x0a
        /*000e*/ 	.short	(.L_453 - .L_452)
	.align		4
.L_452:
        /*0010*/ 	.word	index@(.nv.constant0._ZN2at6native51_GLOBAL__N__11011a27_18_DepthwiseConv3d_cu_35e0c7b544conv_depthwise3d_cuda_backward_weight_kernelIN3c104HalfEfLi2ELi2EEEvNS_27GenericPackedTensorAccessorIKT_Lm5ENS_16DefaultPtrTraitsEiEES9_NS5_IS6_Lm5ES8_iEEiiiiiiiii)
        /*0014*/ 	.short	0x0160
        /*0016*/ 	.short	0x00b4


	//----- nvinfo : EIATTR_CBANK_PARAM_SIZE
	.align		4
.L_453:
        /*0018*/ 	.byte	0x03, 0x19
        /*001a*/ 	.short	0x00b4


	//----- nvinfo : EIATTR_KPARAM_INFO
	.align		4
        /*001c*/ 	.byte	0x04, 0x17
        /*001e*/ 	.short	(.L_455 - .L_454)
.L_454:
        /*0020*/ 	.word	0x00000000
        /*0024*/ 	.short	0x000b
        /*0026*/ 	.short	0x00b0
        /*0028*/ 	.byte	0x00, 0xf0, 0x11, 0x00


	//----- nvinfo : EIATTR_KPARAM_INFO
	.align		4
.L_455:
        /*002c*/ 	.byte	0x04, 0x17
        /*002e*/ 	.short	(.L_457 - .L_456)
.L_456:
        /*0030*/ 	.word	0x00000000
        /*0034*/ 	.short	0x000a
        /*0036*/ 	.short	0x00ac
        /*0038*/ 	.byte	0x00, 0xf0, 0x11, 0x00


	//----- nvinfo : EIATTR_KPARAM_INFO
	.align		4
.L_457:
        /*003c*/ 	.byte	0x04, 0x17
        /*003e*/ 	.short	(.L_459 - .L_458)
.L_458:
        /*0040*/ 	.word	0x00000000
        /*0044*/ 	.short	0x0009
        /*0046*/ 	.short	0x00a8
        /*0048*/ 	.byte	0x00, 0xf0, 0x11, 0x00


	//----- nvinfo : EIATTR_KPARAM_INFO
	.align		4
.L_459:
        /*004c*/ 	.byte	0x04, 0x17
        /*004e*/ 	.short	(.L_461 - .L_460)
.L_460:
        /*0050*/ 	.word	0x00000000
        /*0054*/ 	.short	0x0008
        /*0056*/ 	.short	0x00a4
        /*0058*/ 	.byte	0x00, 0xf0, 0x11, 0x00


	//----- nvinfo : EIATTR_KPARAM_INFO
	.align		4
.L_461:
        /*005c*/ 	.byte	0x04, 0x17
        /*005e*/ 	.short	(.L_463 - .L_462)
.L_462:
        /*0060*/ 	.word	0x00000000
        /*0064*/ 	.short	0x0007
        /*0066*/ 	.short	0x00a0
        /*0068*/ 	.byte	0x00, 0xf0, 0x11, 0x00


	//----- nvinfo : EIATTR_KPARAM_INFO
	.align		4
.L_463:
        /*006c*/ 	.byte	0x04, 0x17
        /*006e*/ 	.short	(.L_465 - .L_464)
.L_464:
        /*0070*/ 	.word	0x00000000
        /*0074*/ 	.short	0x0006
        /*0076*/ 	.short	0x009c
        /*0078*/ 	.byte	0x00, 0xf0, 0x11, 0x00


	//----- nvinfo : EIATTR_KPARAM_INFO
	.align		4
.L_465:
        /*007c*/ 	.byte	0x04, 0x17
        /*007e*/ 	.short	(.L_467 - .L_466)
.L_466:
        /*0080*/ 	.word	0x00000000
        /*0084*/ 	.short	0x0005
        /*0086*/ 	.short	0x0098
        /*0088*/ 	.byte	0x00, 0xf0, 0x11, 0x00


	//----- nvinfo : EIATTR_KPARAM_INFO
	.align		4
.L_467:
        /*008c*/ 	.byte	0x04, 0x17
        /*008e*/ 	.short	(.L_469 - .L_468)
.L_468:
        /*0090*/ 	.word	0x00000000
        /*0094*/ 	.short	0x0004
        /*0096*/ 	.short	0x0094
        /*0098*/ 	.byte	0x00, 0xf0, 0x11, 0x00


	//----- nvinfo : EIATTR_KPARAM_INFO
	.align		4
.L_469:
        /*009c*/ 	.byte	0x04, 0x17
        /*009e*/ 	.short	(.L_471 - .L_470)
.L_470:
        /*00a0*/ 	.word	0x00000000
        /*00a4*/ 	.short	0x0003
        /*00a6*/ 	.short	0x0090
        /*00a8*/ 	.byte	0x00, 0xf0, 0x11, 0x00


	//----- nvinfo : EIATTR_KPARAM_INFO
	.align		4
.L_471:
        /*00ac*/ 	.byte	0x04, 0x17
        /*00ae*/ 	.short	(.L_473 - .L_472)
.L_472:
        /*00b0*/ 	.word	0x00000000
        /*00b4*/ 	.short	0x0002
        /*00b6*/ 	.short	0x0060
        /*00b8*/ 	.byte	0x00, 0xf0, 0xc1, 0x00


	//----- nvinfo : EIATTR_KPARAM_INFO
	.align		4
.L_473:
        /*00bc*/ 	.byte	0x04, 0x17
        /*00be*/ 	.short	(.L_475 - .L_474)
.L_474:
        /*00c0*/ 	.word	0x00000000
        /*00c4*/ 	.short	0x0001
        /*00c6*/ 	.short	0x0030
        /*00c8*/ 	.byte	0x00, 0xf0, 0xc1, 0x00


	//----- nvinfo : EIATTR_KPARAM_INFO
	.align		4
.L_475:
        /*00cc*/ 	.byte	0x04, 0x17
        /*00ce*/ 	.short	(.L_477 - .L_476)
.L_476:
        /*00d0*/ 	.word	0x00000000
        /*00d4*/ 	.short	0x0000
        /*00d6*/ 	.short	0x0000
        /*00d8*/ 	.byte	0x00, 0xf0, 0xc1, 0x00


	//----- nvinfo : EIATTR_MAXREG_COUNT
	.align		4
.L_477:
        /*00dc*/ 	.byte	0x03, 0x1b
        /*00de*/ 	.short	0x00ff


	//----- nvinfo : EIATTR_NUM_BARRIERS
	.align		4
        /*00e0*/ 	.byte	0x02, 0x4c
        /*00e2*/ 	.byte	0x01
	.zero		1


	//----- nvinfo : EIATTR_EXTERNS
	.align		4
        /*00e4*/ 	.byte	0x04, 0x0f
        /*00e6*/ 	.short	(.L_479 - .L_478)


	//   ....[0]....
	.align		4
.L_478:
        /*00e8*/ 	.word	index@(__assertfail)


	//----- nvinfo : EIATTR_MERCURY_ISA_VERSION
	.align		4
.L_479:
        /*00ec*/ 	.byte	0x03, 0x5f
        /*00ee*/ 	.short	0x0000


	//----- nvinfo : EIATTR_SYSCALL_OFFSETS
	.align		4
        /*00f0*/ 	.byte	0x04, 0x46
        /*00f2*/ 	.short	(.L_481 - .L_480)


	//   ....[0]....
.L_480:
        /*00f4*/ 	.word	0x00001250


	//----- nvinfo : EIATTR_EXIT_INSTR_OFFSETS
	.align		4
.L_481:
        /*00f8*/ 	.byte	0x04, 0x1c
        /*00fa*/ 	.short	(.L_483 - .L_482)


	//   ....[0]....
.L_482:
        /*00fc*/ 	.word	0x00000390


	//   ....[1]....
        /*0100*/ 	.word	0x00002bb0


	//   ....[2]....
        /*0104*/ 	.word	0x00002c00


	//----- nvinfo : EIATTR_CRS_STACK_SIZE
	.align		4
.L_483:
        /*0108*/ 	.byte	0x04, 0x1e
        /*010a*/ 	.short	(.L_485 - .L_484)
.L_484:
        /*010c*/ 	.word	0x00000000
.L_485:


//--------------------- .nv.info._ZN2at6native51_GLOBAL__N__11011a27_18_DepthwiseConv3d_cu_35e0c7b544conv_depthwise3d_cuda_backward_weight_kernelIN3c104HalfEfLi1ELi1EEEvNS_27GenericPackedTensorAccessorIKT_Lm5ENS_16DefaultPtrTraitsEiEES9_NS5_IS6_Lm5ES8_iEEiiiiiiiii --------------------------
	.section	.nv.info._ZN2at6native51_GLOBAL__N__11011a27_18_DepthwiseConv3d_cu_35e0c7b544conv_depthwise3d_cuda_backward_weight_kernelIN3c104HalfEfLi1ELi1EEEvNS_27GenericPackedTensorAccessorIKT_Lm5ENS_16DefaultPtrTraitsEiEES9_NS5_IS6_Lm5ES8_iEEiiiiiiiii,"",@"SHT_CUDA_INFO"
	.sectionflags	@""
	.align	4


	//----- nvinfo : EIATTR_CUDA_API_VERSION
	.align		4
        /*0000*/ 	.byte	0x04, 0x37
        /*0002*/ 	.short	(.L_487 - .L_486)
.L_486:
        /*0004*/ 	.word	0x00000082


	//----- nvinfo : EIATTR_SW2861232_WAR
	.align		4
.L_487:
        /*0008*/ 	.byte	0x01, 0x35
	.zero		2


	//----- nvinfo : EIATTR_PARAM_CBANK
	.align		4
        /*000c*/ 	.byte	0x04, 0x0a
        /*000e*/ 	.short	(.L_489 - .L_488)
	.align		4
.L_488:
        /*0010*/ 	.word	index@(.nv.constant0._ZN2at6native51_GLOBAL__N__11011a27_18_DepthwiseConv3d_cu_35e0c7b544conv_depthwise3d_cuda_backward_weight_kernelIN3c104HalfEfLi1ELi1EEEvNS_27GenericPackedTensorAccessorIKT_Lm5ENS_16DefaultPtrTraitsEiEES9_NS5_IS6_Lm5ES8_iEEiiiiiiiii)
        /*0014*/ 	.short	0x0160
        /*0016*/ 	.short	0x00b4


	//----- nvinfo : EIATTR_CBANK_PARAM_SIZE
	.align		4
.L_489:
        /*0018*/ 	.byte	0x03, 0x19
        /*001a*/ 	.short	0x00b4


	//----- nvinfo : EIATTR_KPARAM_INFO
	.align		4
        /*001c*/ 	.byte	0x04, 0x17
        /*001e*/ 	.short	(.L_491 - .L_490)
.L_490:
        /*0020*/ 	.word	0x00000000
        /*0024*/ 	.short	0x000b
        /*0026*/ 	.short	0x00b0
        /*0028*/ 	.byte	0x00, 0xf0, 0x11, 0x00


	//----- nvinfo : EIATTR_KPARAM_INFO
	.align		4
.L_491:
        /*002c*/ 	.byte	0x04, 0x17
        /*002e*/ 	.short	(.L_493 - .L_492)
.L_492:
        /*0030*/ 	.word	0x00000000
        /*0034*/ 	.short	0x000a
        /*0036*/ 	.short	0x00ac
        /*0038*/ 	.byte	0x00, 0xf0, 0x11, 0x00


	//----- nvinfo : EIATTR_KPARAM_INFO
	.align		4
.L_493:
        /*003c*/ 	.byte	0x04, 0x17
        /*003e*/ 	.short	(.L_495 - .L_494)
.L_494:
        /*0040*/ 	.word	0x00000000
        /*0044*/ 	.short	0x0009
        /*0046*/ 	.short	0x00a8
        /*0048*/ 	.byte	0x00, 0xf0, 0x11, 0x00


	//----- nvinfo : EIATTR_KPARAM_INFO
	.align		4
.L_495:
        /*004c*/ 	.byte	0x04, 0x17
        /*004e*/ 	.short	(.L_497 - .L_496)
.L_496:
        /*0050*/ 	.word	0x00000000
        /*0054*/ 	.short	0x0008
        /*0056*/ 	.short	0x00a4
        /*0058*/ 	.byte	0x00, 0xf0, 0x11, 0x00


	//----- nvinfo : EIATTR_KPARAM_INFO
	.align		4
.L_497:
        /*005c*/ 	.byte	0x04, 0x17
        /*005e*/ 	.short	(.L_499 - .L_498)
.L_498:
        /*0060*/ 	.word	0x00000000
        /*0064*/ 	.short	0x0007
        /*0066*/ 	.short	0x00a0
        /*0068*/ 	.byte	0x00, 0xf0, 0x11, 0x00


	//----- nvinfo : EIATTR_KPARAM_INFO
	.align		4
.L_499:
        /*006c*/ 	.byte	0x04, 0x17
        /*006e*/ 	.short	(.L_501 - .L_500)
.L_500:
        /*0070*/ 	.word	0x00000000
        /*0074*/ 	.short	0x0006
        /*0076*/ 	.short	0x009c
        /*0078*/ 	.byte	0x00, 0xf0, 0x11, 0x00


	//----- nvinfo : EIATTR_KPARAM_INFO
	.align		4
.L_501:
        /*007c*/ 	.byte	0x04, 0x17
        /*007e*/ 	.short	(.L_503 - .L_502)
.L_502:
        /*0080*/ 	.word	0x00000000
        /*0084*/ 	.short	0x0005
        /*0086*/ 	.short	0x0098
        /*0088*/ 	.byte	0x00, 0xf0, 0x11, 0x00


	//----- nvinfo : EIATTR_KPARAM_INFO
	.align		4
.L_503:
        /*008c*/ 	.byte	0x04, 0x17
        /*008e*/ 	.short	(.L_505 - .L_504)
.L_504:
        /*0090*/ 	.word	0x00000000
        /*0094*/ 	.short	0x0004
        /*0096*/ 	.short	0x0094
        /*0098*/ 	.byte	0x00, 0xf0, 0x11, 0x00


	//----- nvinfo : EIATTR_KPARAM_INFO
	.align		4
.L_505:
        /*009c*/ 	.byte	0x04, 0x17
        /*009e*/ 	.short	(.L_507 - .L_506)
.L_506:
        /*00a0*/ 	.word	0x00000000
        /*00a4*/ 	.short	0x0003
        /*00a6*/ 	.short	0x0090
        /*00a8*/ 	.byte	0x00, 0xf0, 0x11, 0x00


	//----- nvinfo : EIATTR_KPARAM_INFO
	.align		4
.L_507:
        /*00ac*/ 	.byte	0x04, 0x17
        /*00ae*/ 	.short	(.L_509 - .L_508)
.L_508:
        /*00b0*/ 	.word	0x00000000
        /*00b4*/ 	.short	0x0002
        /*00b6*/ 	.short	0x0060
        /*00b8*/ 	.byte	0x00, 0xf0, 0xc1, 0x00


	//----- nvinfo : EIATTR_KPARAM_INFO
	.align		4
.L_509:
        /*00bc*/ 	.byte	0x04, 0x17
        /*00be*/ 	.short	(.L_511 - .L_510)
.L_510:
        /*00c0*/ 	.word	0x00000000
        /*00c4*/ 	.short	0x0001
        /*00c6*/ 	.short	0x0030
        /*00c8*/ 	.byte	0x00, 0xf0, 0xc1, 0x00


	//----- nvinfo : EIATTR_KPARAM_INFO
	.align		4
.L_511:
        /*00cc*/ 	.byte	0x04, 0x17
        /*00ce*/ 	.short	(.L_513 - .L_512)
.L_512:
        /*00d0*/ 	.word	0x00000000
        /*00d4*/ 	.short	0x0000
        /*00d6*/ 	.short	0x0000
        /*00d8*/ 	.byte	0x00, 0xf0, 0xc1, 0x00


	//----- nvinfo : EIATTR_MAXREG_COUNT
	.align		4
.L_513:
        /*00dc*/ 	.byte	0x03, 0x1b
        /*00de*/ 	.short	0x00ff


	//----- nvinfo : EIATTR_NUM_BARRIERS
	.align		4
        /*00e0*/ 	.byte	0x02, 0x4c
        /*00e2*/ 	.byte	0x01
	.zero		1


	//----- nvinfo : EIATTR_EXTERNS
	.align		4
        /*00e4*/ 	.byte	0x04, 0x0f
        /*00e6*/ 	.short	(.L_515 - .L_514)


	//   ....[0]....
	.align		4
.L_514:
        /*00e8*/ 	.word	index@(__assertfail)


	//----- nvinfo : EIATTR_MERCURY_ISA_VERSION
	.align		4
.L_515:
        /*00ec*/ 	.byte	0x03, 0x5f
        /*00ee*/ 	.short	0x0000


	//----- nvinfo : EIATTR_SYSCALL_OFFSETS
	.align		4
        /*00f0*/ 	.byte	0x04, 0x46
        /*00f2*/ 	.short	(.L_517 - .L_516)


	//   ....[0]....
.L_516:
        /*00f4*/ 	.word	0x00001250


	//----- nvinfo : EIATTR_EXIT_INSTR_OFFSETS
	.align		4
.L_517:
        /*00f8*/ 	.byte	0x04, 0x1c
        /*00fa*/ 	.short	(.L_519 - .L_518)


	//   ....[0]....
.L_518:
        /*00fc*/ 	.word	0x00000390


	//   ....[1]....
        /*0100*/ 	.word	0x00002bb0


	//   ....[2]....
        /*0104*/ 	.word	0x00002c00


	//----- nvinfo : EIATTR_CRS_STACK_SIZE
	.align		4
.L_519:
        /*0108*/ 	.byte	0x04, 0x1e
        /*010a*/ 	.short	(.L_521 - .L_520)
.L_520:
        /*010c*/ 	.word	0x00000000
.L_521:


//--------------------- .nv.info._ZN2at6native51_GLOBAL__N__11011a27_18_DepthwiseConv3d_cu_35e0c7b544conv_depthwise3d_cuda_backward_weight_kernelIffLin1ELin1EEEvNS_27GenericPackedTensorAccessorIKT_Lm5ENS_16DefaultPtrTraitsEiEES7_NS3_IS4_Lm5ES6_iEEiiiiiiiii --------------------------
	.section	.nv.info._ZN2at6native51_GLOBAL__N__11011a27_18_DepthwiseConv3d_cu_35e0c7b544conv_depthwise3d_cuda_backward_weight_kernelIffLin1ELin1EEEvNS_27GenericPackedTensorAccessorIKT_Lm5ENS_16DefaultPtrTraitsEiEES7_NS3_IS4_Lm5ES6_iEEiiiiiiiii,"",@"SHT_CUDA_INFO"
	.sectionflags	@""
	.align	4


	//----- nvinfo : EIATTR_CUDA_API_VERSION
	.align		4
        /*0000*/ 	.byte	0x04, 0x37
        /*0002*/ 	.short	(.L_523 - .L_522)
.L_522:
        /*0004*/ 	.word	0x00000082


	//----- nvinfo : EIATTR_SW2861232_WAR
	.align		4
.L_523:
        /*0008*/ 	.byte	0x01, 0x35
	.zero		2


	//----- nvinfo : EIATTR_PARAM_CBANK
	.align		4
        /*000c*/ 	.byte	0x04, 0x0a
        /*000e*/ 	.short	(.L_525 - .L_524)
	.align		4
.L_524:
        /*0010*/ 	.word	index@(.nv.constant0._ZN2at6native51_GLOBAL__N__11011a27_18_DepthwiseConv3d_cu_35e0c7b544conv_depthwise3d_cuda_backward_weight_kernelIffLin1ELin1EEEvNS_27GenericPackedTensorAccessorIKT_Lm5ENS_16DefaultPtrTraitsEiEES7_NS3_IS4_Lm5ES6_iEEiiiiiiiii)
        /*0014*/ 	.short	0x0160
        /*0016*/ 	.short	0x00b4


	//----- nvinfo : EIATTR_CBANK_PARAM_SIZE
	.align		4
.L_525:
        /*0018*/ 	.byte	0x03, 0x19
        /*001a*/ 	.short	0x00b4


	//----- nvinfo : EIATTR_KPARAM_INFO
	.align		4
        /*001c*/ 	.byte	0x04, 0x17
        /*001e*/ 	.short	(.L_527 - .L_526)
.L_526:
        /*0020*/ 	.word	0x00000000
        /*0024*/ 	.short	0x000b
        /*0026*/ 	.short	0x00b0
        /*0028*/ 	.byte	0x00, 0xf0, 0x11, 0x00


	//----- nvinfo : EIATTR_KPARAM_INFO
	.align		4
.L_527:
        /*002c*/ 	.byte	0x04, 0x17
        /*002e*/ 	.short	(.L_529 - .L_528)
.L_528:
        /*0030*/ 	.word	0x00000000
        /*0034*/ 	.short	0x000a
        /*0036*/ 	.short	0x00ac
        /*0038*/ 	.byte	0x00, 0xf0, 0x11, 0x00


	//----- nvinfo : EIATTR_KPARAM_INFO
	.align		4
.L_529:
        /*003c*/ 	.byte	0x04, 0x17
        /*003e*/ 	.short	(.L_531 - .L_530)
.L_530:
        /*0040*/ 	.word	0x00000000
        /*0044*/ 	.short	0x0009
        /*0046*/ 	.short	0x00a8
        /*0048*/ 	.byte	0x00, 0xf0, 0x11, 0x00


	//----- nvinfo : EIATTR_KPARAM_INFO
	.align		4
.L_531:
        /*004c*/ 	.byte	0x04, 0x17
        /*004e*/ 	.short	(.L_533 - .L_532)
.L_532:
        /*0050*/ 	.word	0x00000000
        /*0054*/ 	.short	0x0008
        /*0056*/ 	.short	0x00a4
        /*0058*/ 	.byte	0x00, 0xf0, 0x11, 0x00


	//----- nvinfo : EIATTR_KPARAM_INFO
	.align		4
.L_533:
        /*005c*/ 	.byte	0x04, 0x17
        /*005e*/ 	.short	(.L_535 - .L_534)
.L_534:
        /*0060*/ 	.word	0x00000000
        /*0064*/ 	.short	0x0007
        /*0066*/ 	.short	0x00a0
        /*0068*/ 	.byte	0x00, 0xf0, 0x11, 0x00


	//----- nvinfo : EIATTR_KPARAM_INFO
	.align		4
.L_535:
        /*006c*/ 	.byte	0x04, 0x17
        /*006e*/ 	.short	(.L_537 - .L_536)
.L_536:
        /*0070*/ 	.word	0x00000000
        /*0074*/ 	.short	0x0006
        /*0076*/ 	.short	0x009c
        /*0078*/ 	.byte	0x00, 0xf0, 0x11, 0x00


	//----- nvinfo : EIATTR_KPARAM_INFO
	.align		4
.L_537:
        /*007c*/ 	.byte	0x04, 0x17
        /*007e*/ 	.short	(.L_539 - .L_538)
.L_538:
        /*0080*/ 	.word	0x00000000
        /*0084*/ 	.short	0x0005
        /*0086*/ 	.short	0x0098
        /*0088*/ 	.byte	0x00, 0xf0, 0x11, 0x00


	//----- nvinfo : EIATTR_KPARAM_INFO
	.align		4
.L_539:
        /*008c*/ 	.byte	0x04, 0x17
        /*008e*/ 	.short	(.L_541 - .L_540)
.L_540:
        /*0090*/ 	.word	0x00000000
        /*0094*/ 	.short	0x0004
        /*0096*/ 	.short	0x0094
        /*0098*/ 	.byte	0x00, 0xf0, 0x11, 0x00


	//----- nvinfo : EIATTR_KPARAM_INFO
	.align		4
.L_541:
        /*009c*/ 	.byte	0x04, 0x17
        /*009e*/ 	.short	(.L_543 - .L_542)
.L_542:
        /*00a0*/ 	.word	0x00000000
        /*00a4*/ 	.short	0x0003
        /*00a6*/ 	.short	0x0090
        /*00a8*/ 	.byte	0x00, 0xf0, 0x11, 0x00


	//----- nvinfo : EIATTR_KPARAM_INFO
	.align		4
.L_543:
        /*00ac*/ 	.byte	0x04, 0x17
        /*00ae*/ 	.short	(.L_545 - .L_544)
.L_544:
        /*00b0*/ 	.word	0x00000000
        /*00b4*/ 	.short	0x0002
        /*00b6*/ 	.short	0x0060
        /*00b8*/ 	.byte	0x00, 0xf0, 0xc1, 0x00


	//----- nvinfo : EIATTR_KPARAM_INFO
	.align		4
.L_545:
        /*00bc*/ 	.byte	0x04, 0x17
        /*00be*/ 	.short	(.L_547 - .L_546)
.L_546:
        /*00c0*/ 	.word	0x00000000
        /*00c4*/ 	.short	0x0001
        /*00c6*/ 	.short	0x0030
        /*00c8*/ 	.byte	0x00, 0xf0, 0xc1, 0x00


	//----- nvinfo : EIATTR_KPARAM_INFO
	.align		4
.L_547:
        /*00cc*/ 	.byte	0x04, 0x17
        /*00ce*/ 	.short	(.L_549 - .L_548)
.L_548:
        /*00d0*/ 	.word	0x00000000
        /*00d4*/ 	.short	0x0000
        /*00d6*/ 	.short	0x0000
        /*00d8*/ 	.byte	0x00, 0xf0, 0xc1, 0x00


	//----- nvinfo : EIATTR_MAXREG_COUNT
	.align		4
.L_549:
        /*00dc*/ 	.byte	0x03, 0x1b
        /*00de*/ 	.short	0x00ff


	//----- nvinfo : EIATTR_NUM_BARRIERS
	.align		4
        /*00e0*/ 	.byte	0x02, 0x4c
        /*00e2*/ 	.byte	0x01
	.zero		1


	//----- nvinfo : EIATTR_EXTERNS
	.align		4
        /*00e4*/ 	.byte	0x04, 0x0f
        /*00e6*/ 	.short	(.L_551 - .L_550)


	//   ....[0]....
	.align		4
.L_550:
        /*00e8*/ 	.word	index@(__assertfail)


	//----- nvinfo : EIATTR_MERCURY_ISA_VERSION
	.align		4
.L_551:
        /*00ec*/ 	.byte	0x03, 0x5f
        /*00ee*/ 	.short	0x0000


	//----- nvinfo : EIATTR_SYSCALL_OFFSETS
	.align		4
        /*00f0*/ 	.byte	0x04, 0x46
        /*00f2*/ 	.short	(.L_553 - .L_552)


	//   ....[0]....
.L_552:
        /*00f4*/ 	.word	0x00001260


	//----- nvinfo : EIATTR_EXIT_INSTR_OFFSETS
	.align		4
.L_553:
        /*00f8*/ 	.byte	0x04, 0x1c
        /*00fa*/ 	.short	(.L_555 - .L_554)


	//   ....[0]....
.L_554:
        /*00fc*/ 	.word	0x00000390


	//   ....[1]....
        /*0100*/ 	.word	0x000025f0


	//   ....[2]....
        /*0104*/ 	.word	0x00002620


	//----- nvinfo : EIATTR_CRS_STACK_SIZE
	.align		4
.L_555:
        /*0108*/ 	.byte	0x04, 0x1e
        /*010a*/ 	.short	(.L_557 - .L_556)
.L_556:
        /*010c*/ 	.word	0x00000000
.L_557:


//--------------------- .nv.info._ZN2at6native51_GLOBAL__N__11011a27_18_DepthwiseConv3d_cu_35e0c7b544conv_depthwise3d_cuda_backward_weight_kernelIffLi2ELi2EEEvNS_27GenericPackedTensorAccessorIKT_Lm5ENS_16DefaultPtrTraitsEiEES7_NS3_IS4_Lm5ES6_iEEiiiiiiiii --------------------------
	.section	.nv.info._ZN2at6native51_GLOBAL__N__11011a27_18_DepthwiseConv3d_cu_35e0c7b544conv_depthwise3d_cuda_backward_weight_kernelIffLi2ELi2EEEvNS_27GenericPackedTensorAccessorIKT_Lm5ENS_16DefaultPtrTraitsEiEES7_NS3_IS4_Lm5ES6_iEEiiiiiiiii,"",@"SHT_CUDA_INFO"
	.sectionflags	@""
	.align	4


	//----- nvinfo : EIATTR_CUDA_API_VERSION
	.align		4
        /*0000*/ 	.byte	0x04, 0x37
        /*0002*/ 	.short	(.L_559 - .L_558)
.L_558:
        /*0004*/ 	.word	0x00000082


	//----- nvinfo : EIATTR_SW2861232_WAR
	.align		4
.L_559:
        /*0008*/ 	.byte	0x01, 0x35
	.zero		2


	//----- nvinfo : EIATTR_PARAM_CBANK
	.align		4
        /*000c*/ 	.byte	0x04, 0x0a
        /*000e*/ 	.short	(.L_561 - .L_560)
	.align		4
.L_560:
        /*0010*/ 	.word	index@(.nv.constant0._ZN2at6native51_GLOBAL__N__11011a27_18_DepthwiseConv3d_cu_35e0c7b544conv_depthwise3d_cuda_backward_weight_kernelIffLi2ELi2EEEvNS_27GenericPackedTensorAccessorIKT_Lm5ENS_16DefaultPtrTraitsEiEES7_NS3_IS4_Lm5ES6_iEEiiiiiiiii)
        /*0014*/ 	.short	0x0160
        /*0016*/ 	.short	0x00b4


	//----- nvinfo : EIATTR_CBANK_PARAM_SIZE
	.align		4
.L_561:
        /*0018*/ 	.byte	0x03, 0x19
        /*001a*/ 	.short	0x00b4


	//----- nvinfo : EIATTR_KPARAM_INFO
	.align		4
        /*001c*/ 	.byte	0x04, 0x17
        /*001e*/ 	.short	(.L_563 - .L_562)
.L_562:
        /*0020*/ 	.word	0x00000000
        /*0024*/ 	.short	0x000b
        /*0026*/ 	.short	0x00b0
        /*0028*/ 	.byte	0x00, 0xf0, 0x11, 0x00


	//----- nvinfo : EIATTR_KPARAM_INFO
	.align		4
.L_563:
        /*002c*/ 	.byte	0x04, 0x17
        /*002e*/ 	.short	(.L_565 - .L_564)
.L_564:
        /*0030*/ 	.word	0x00000000
        /*0034*/ 	.short	0x000a
        /*0036*/ 	.short	0x00ac
        /*0038*/ 	.byte	0x00, 0xf0, 0x11, 0x00


	//----- nvinfo : EIATTR_KPARAM_INFO
	.align		4
.L_565:
        /*003c*/ 	.byte	0x04, 0x17
        /*003e*/ 	.short	(.L_567 - .L_566)
.L_566:
        /*0040*/ 	.word	0x00000000
        /*0044*/ 	.short	0x0009
        /*0046*/ 	.short	0x00a8
        /*0048*/ 	.byte	0x00, 0xf0, 0x11, 0x00


	//----- nvinfo : EIATTR_KPARAM_INFO
	.align		4
.L_567:
        /*004c*/ 	.byte	0x04, 0x17
        /*004e*/ 	.short	(.L_569 - .L_568)
.L_568:
        /*0050*/ 	.word	0x00000000
        /*0054*/ 	.short	0x0008
        /*0056*/ 	.short	0x00a4
        /*0058*/ 	.byte	0x00, 0xf0, 0x11, 0x00


	//----- nvinfo : EIATTR_KPARAM_INFO
	.align		4
.L_569:
        /*005c*/ 	.byte	0x04, 0x17
        /*005e*/ 	.short	(.L_571 - .L_570)
.L_570:
        /*0060*/ 	.word	0x00000000
        /*0064*/ 	.short	0x0007
        /*0066*/ 	.short	0x00a0
        /*0068*/ 	.byte	0x00, 0xf0, 0x11, 0x00


	//----- nvinfo : EIATTR_KPARAM_INFO
	.align		4
.L_571:
        /*006c*/ 	.byte	0x04, 0x17
        /*006e*/ 	.short	(.L_573 - .L_572)
.L_572:
        /*0070*/ 	.word	0x00000000
        /*0074*/ 	.short	0x0006
        /*0076*/ 	.short	0x009c
        /*0078*/ 	.byte	0x00, 0xf0, 0x11, 0x00


	//----- nvinfo : EIATTR_KPARAM_INFO
	.align		4
.L_573:
        /*007c*/ 	.byte	0x04, 0x17
        /*007e*/ 	.short	(.L_575 - .L_574)
.L_574:
        /*0080*/ 	.word	0x00000000
        /*0084*/ 	.short	0x0005
        /*0086*/ 	.short	0x0098
        /*0088*/ 	.byte	0x00, 0xf0, 0x11, 0x00


	//----- nvinfo : EIATTR_KPARAM_INFO
	.align		4
.L_575:
        /*008c*/ 	.byte	0x04, 0x17
        /*008e*/ 	.short	(.L_577 - .L_576)
.L_576:
        /*0090*/ 	.word	0x00000000
        /*0094*/ 	.short	0x0004
        /*0096*/ 	.short	0x0094
        /*0098*/ 	.byte	0x00, 0xf0, 0x11, 0x00


	//----- nvinfo : EIATTR_KPARAM_INFO
	.align		4
.L_577:
        /*009c*/ 	.byte	0x04, 0x17
        /*009e*/ 	.short	(.L_579 - .L_578)
.L_578:
        /*00a0*/ 	.word	0x00000000
        /*00a4*/ 	.short	0x0003
        /*00a6*/ 	.short	0x0090
        /*00a8*/ 	.byte	0x00, 0xf0, 0x11, 0x00


	//----- nvinfo : EIATTR_KPARAM_INFO
	.align		4
.L_579:
        /*00ac*/ 	.byte	0x04, 0x17
        /*00ae*/ 	.short	(.L_581 - .L_580)
.L_580:
        /*00b0*/ 	.word	0x00000000
        /*00b4*/ 	.short	0x0002
        /*00b6*/ 	.short	0x0060
        /*00b8*/ 	.byte	0x00, 0xf0, 0xc1, 0x00


	//----- nvinfo : EIATTR_KPARAM_INFO
	.align		4
.L_581:
        /*00bc*/ 	.byte	0x04, 0x17
        /*00be*/ 	.short	(.L_583 - .L_582)
.L_582:
        /*00c0*/ 	.word	0x00000000
        /*00c4*/ 	.short	0x0001
        /*00c6*/ 	.short	0x0030
        /*00c8*/ 	.byte	0x00, 0xf0, 0xc1, 0x00


	//----- nvinfo : EIATTR_KPARAM_INFO
	.align		4
.L_583:
        /*00cc*/ 	.byte	0x04, 0x17
        /*00ce*/ 	.short	(.L_585 - .L_584)
.L_584:
        /*00d0*/ 	.word	0x00000000
        /*00d4*/ 	.short	0x0000
        /*00d6*/ 	.short	0x0000
        /*00d8*/ 	.byte	0x00, 0xf0, 0xc1, 0x00


	//----- nvinfo : EIATTR_MAXREG_COUNT
	.align		4
.L_585:
        /*00dc*/ 	.byte	0x03, 0x1b
        /*00de*/ 	.short	0x00ff


	//----- nvinfo : EIATTR_NUM_BARRIERS
	.align		4
        /*00e0*/ 	.byte	0x02, 0x4c
        /*00e2*/ 	.byte	0x01
	.zero		1


	//----- nvinfo : EIATTR_EXTERNS
	.align		4
        /*00e4*/ 	.byte	0x04, 0x0f
        /*00e6*/ 	.short	(.L_587 - .L_586)


	//   ....[0]....
	.align		4
.L_586:
        /*00e8*/ 	.word	index@(__assertfail)


	//----- nvinfo : EIATTR_MERCURY_ISA_VERSION
	.align		4
.L_587:
        /*00ec*/ 	.byte	0x03, 0x5f
        /*00ee*/ 	.short	0x0000


	//----- nvinfo : EIATTR_SYSCALL_OFFSETS
	.align		4
        /*00f0*/ 	.byte	0x04, 0x46
        /*00f2*/ 	.short	(.L_589 - .L_588)


	//   ....[0]....
.L_588:
        /*00f4*/ 	.word	0x00001260


	//----- nvinfo : EIATTR_EXIT_INSTR_OFFSETS
	.align		4
.L_589:
        /*00f8*/ 	.byte	0x04, 0x1c
        /*00fa*/ 	.short	(.L_591 - .L_590)


	//   ....[0]....
.L_590:
        /*00fc*/ 	.word	0x00000390


	//   ....[1]....
        /*0100*/ 	.word	0x000025f0


	//   ....[2]....
        /*0104*/ 	.word	0x00002620


	//----- nvinfo : EIATTR_CRS_STACK_SIZE
	.align		4
.L_591:
        /*0108*/ 	.byte	0x04, 0x1e
        /*010a*/ 	.short	(.L_593 - .L_592)
.L_592:
        /*010c*/ 	.word	0x00000000
.L_593:


//--------------------- .nv.info._ZN2at6native51_GLOBAL__N__11011a27_18_DepthwiseConv3d_cu_35e0c7b544conv_depthwise3d_cuda_backward_weight_kernelIffLi1ELi1EEEvNS_27GenericPackedTensorAccessorIKT_Lm5ENS_16DefaultPtrTraitsEiEES7_NS3_IS4_Lm5ES6_iEEiiiiiiiii --------------------------
	.section	.nv.info._ZN2at6native51_GLOBAL__N__11011a27_18_DepthwiseConv3d_cu_35e0c7b544conv_depthwise3d_cuda_backward_weight_kernelIffLi1ELi1EEEvNS_27GenericPackedTensorAccessorIKT_Lm5ENS_16DefaultPtrTraitsEiEES7_NS3_IS4_Lm5ES6_iEEiiiiiiiii,"",@"SHT_CUDA_INFO"
	.sectionflags	@""
	.align	4


	//----- nvinfo : EIATTR_CUDA_API_VERSION
	.align		4
        /*0000*/ 	.byte	0x04, 0x37
        /*0002*/ 	.short	(.L_595 - .L_594)
.L_594:
        /*0004*/ 	.word	0x00000082


	//----- nvinfo : EIATTR_SW2861232_WAR
	.align		4
.L_595:
        /*0008*/ 	.byte	0x01, 0x35
	.zero		2


	//----- nvinfo : EIATTR_PARAM_CBANK
	.align		4
        /*000c*/ 	.byte	0x04, 0x0a
        /*000e*/ 	.short	(.L_597 - .L_596)
	.align		4
.L_596:
        /*0010*/ 	.word	index@(.nv.constant0._ZN2at6native51_GLOBAL__N__11011a27_18_DepthwiseConv3d_cu_35e0c7b544conv_depthwise3d_cuda_backward_weight_kernelIffLi1ELi1EEEvNS_27GenericPackedTensorAccessorIKT_Lm5ENS_16DefaultPtrTraitsEiEES7_NS3_IS4_Lm5ES6_iEEiiiiiiiii)
        /*0014*/ 	.short	0x0160
        /*0016*/ 	.short	0x00b4


	//----- nvinfo : EIATTR_CBANK_PARAM_SIZE
	.align		4
.L_597:
        /*0018*/ 	.byte	0x03, 0x19
        /*001a*/ 	.short	0x00b4


	//----- nvinfo : EIATTR_KPARAM_INFO
	.align		4
        /*001c*/ 	.byte	0x04, 0x17
        /*001e*/ 	.short	(.L_599 - .L_598)
.L_598:
        /*0020*/ 	.word	0x00000000
        /*0024*/ 	.short	0x000b
        /*0026*/ 	.short	0x00b0
        /*0028*/ 	.byte	0x00, 0xf0, 0x11, 0x00


	//----- nvinfo : EIATTR_KPARAM_INFO
	.align		4
.L_599:
        /*002c*/ 	.byte	0x04, 0x17
        /*002e*/ 	.short	(.L_601 - .L_600)
.L_600:
        /*0030*/ 	.word	0x00000000
        /*0034*/ 	.short	0x000a
        /*0036*/ 	.short	0x00ac
        /*0038*/ 	.byte	0x00, 0xf0, 0x11, 0x00


	//----- nvinfo : EIATTR_KPARAM_INFO
	.align		4
.L_601:
        /*003c*/ 	.byte	0x04, 0x17
        /*003e*/ 	.short	(.L_603 - .L_602)
.L_602:
        /*0040*/ 	.word	0x00000000
        /*0044*/ 	.short	0x0009
        /*0046*/ 	.short	0x00a8
        /*0048*/ 	.byte	0x00, 0xf0, 0x11, 0x00


	//----- nvinfo : EIATTR_KPARAM_INFO
	.align		4
.L_603:
        /*004c*/ 	.byte	0x04, 0x17
        /*004e*/ 	.short	(.L_605 - .L_604)
.L_604:
        /*0050*/ 	.word	0x00000000
        /*0054*/ 	.short	0x0008
        /*0056*/ 	.short	0x00a4
        /*0058*/ 	.byte	0x00, 0xf0, 0x11, 0x00


	//----- nvinfo : EIATTR_KPARAM_INFO
	.align		4
.L_605:
        /*005c*/ 	.byte	0x04, 0x17
        /*005e*/ 	.short	(.L_607 - .L_606)
.L_606:
        /*0060*/ 	.word	0x00000000
        /*0064*/ 	.short	0x0007
        /*0066*/ 	.short	0x00a0
        /*0068*/ 	.byte	0x00, 0xf0, 0x11, 0x00


	//----- nvinfo : EIATTR_KPARAM_INFO
	.align		4
.L_607:
        /*006c*/ 	.byte	0x04, 0x17
        /*006e*/ 	.short	(.L_609 - .L_608)
.L_608:
        /*0070*/ 	.word	0x00000000
        /*0074*/ 	.short	0x0006
        /*0076*/ 	.short	0x009c
        /*0078*/ 	.byte	0x00, 0xf0, 0x11, 0x00


	//----- nvinfo : EIATTR_KPARAM_INFO
	.align		4
.L_609:
        /*007c*/ 	.byte	0x04, 0x17
        /*007e*/ 	.short	(.L_611 - .L_610)
.L_610:
        /*0080*/ 	.word	0x00000000
        /*0084*/ 	.short	0x0005
        /*0086*/ 	.short	0x0098
        /*0088*/ 	.byte	0x00, 0xf0, 0x11, 0x00


	//----- nvinfo : EIATTR_KPARAM_INFO
	.align		4
.L_611:
        /*008c*/ 	.byte	0x04, 0x17
        /*008e*/ 	.short	(.L_613 - .L_612)
.L_612:
        /*0090*/ 	.word	0x00000000
        /*0094*/ 	.short	0x0004
        /*0096*/ 	.short	0x0094
        /*0098*/ 	.byte	0x00, 0xf0, 0x11, 0x00


	//----- nvinfo : EIATTR_KPARAM_INFO
	.align		4
.L_613:
        /*009c*/ 	.byte	0x04, 0x17
        /*009e*/ 	.short	(.L_615 - .L_614)
.L_614:
        /*00a0*/ 	.word	0x00000000
        /*00a4*/ 	.short	0x0003
        /*00a6*/ 	.short	0x0090
        /*00a8*/ 	.byte	0x00, 0xf0, 0x11, 0x00


	//----- nvinfo : EIATTR_KPARAM_INFO
	.align		4
.L_615:
        /*00ac*/ 	.byte	0x04, 0x17
        /*00ae*/ 	.short	(.L_617 - .L_616)
.L_616:
        /*00b0*/ 	.word	0x00000000
        /*00b4*/ 	.short	0x0002
        /*00b6*/ 	.short	0x0060
        /*00b8*/ 	.byte	0x00, 0xf0, 0xc1, 0x00


	//----- nvinfo : EIATTR_KPARAM_INFO
	.align		4
.L_617:
        /*00bc*/ 	.byte	0x04, 0x17
        /*00be*/ 	.short	(.L_619 - .L_618)
.L_618:
        /*00c0*/ 	.word	0x00000000
        /*00c4*/ 	.short	0x0001
        /*00c6*/ 	.short	0x0030
        /*00c8*/ 	.byte	0x00, 0xf0, 0xc1, 0x00


	//----- nvinfo : EIATTR_KPARAM_INFO
	.align		4
.L_619:
        /*00cc*/ 	.byte	0x04, 0x17
        /*00ce*/ 	.short	(.L_621 - .L_620)
.L_620:
        /*00d0*/ 	.word	0x00000000
        /*00d4*/ 	.short	0x0000
        /*00d6*/ 	.short	0x0000
        /*00d8*/ 	.byte	0x00, 0xf0, 0xc1, 0x00


	//----- nvinfo : EIATTR_MAXREG_COUNT
	.align		4
.L_621:
        /*00dc*/ 	.byte	0x03, 0x1b
        /*00de*/ 	.short	0x00ff


	//----- nvinfo : EIATTR_NUM_BARRIERS
	.align		4
        /*00e0*/ 	.byte	0x02, 0x4c
        /*00e2*/ 	.byte	0x01
	.zero		1


	//----- nvinfo : EIATTR_EXTERNS
	.align		4
        /*00e4*/ 	.byte	0x04, 0x0f
        /*00e6*/ 	.short	(.L_623 - .L_622)


	//   ....[0]....
	.align		4
.L_622:
        /*00e8*/ 	.word	index@(__assertfail)


	//----- nvinfo : EIATTR_MERCURY_ISA_VERSION
	.align		4
.L_623:
        /*00ec*/ 	.byte	0x03, 0x5f
        /*00ee*/ 	.short	0x0000


	//----- nvinfo : EIATTR_SYSCALL_OFFSETS
	.align		4
        /*00f0*/ 	.byte	0x04, 0x46
        /*00f2*/ 	.short	(.L_625 - .L_624)


	//   ....[0]....
.L_624:
        /*00f4*/ 	.word	0x00001260


	//----- nvinfo : EIATTR_EXIT_INSTR_OFFSETS
	.align		4
.L_625:
        /*00f8*/ 	.byte	0x04, 0x1c
        /*00fa*/ 	.short	(.L_627 - .L_626)


	//   ....[0]....
.L_626:
        /*00fc*/ 	.word	0x00000390


	//   ....[1]....
        /*0100*/ 	.word	0x000025f0


	//   ....[2]....
        /*0104*/ 	.word	0x00002620


	//----- nvinfo : EIATTR_CRS_STACK_SIZE
	.align		4
.L_627:
        /*0108*/ 	.byte	0x04, 0x1e
        /*010a*/ 	.short	(.L_629 - .L_628)
.L_628:
        /*010c*/ 	.word	0x00000000
.L_629:


//--------------------- .nv.info._ZN2at6native51_GLOBAL__N__11011a27_18_DepthwiseConv3d_cu_35e0c7b544conv_depthwise3d_cuda_backward_weight_kernelIddLin1ELin1EEEvNS_27GenericPackedTensorAccessorIKT_Lm5ENS_16DefaultPtrTraitsEiEES7_NS3_IS4_Lm5ES6_iEEiiiiiiiii --------------------------
	.section	.nv.info._ZN2at6native51_GLOBAL__N__11011a27_18_DepthwiseConv3d_cu_35e0c7b544conv_depthwise3d_cuda_backward_weight_kernelIddLin1ELin1EEEvNS_27GenericPackedTensorAccessorIKT_Lm5ENS_16DefaultPtrTraitsEiEES7_NS3_IS4_Lm5ES6_iEEiiiiiiiii,"",@"SHT_CUDA_INFO"
	.sectionflags	@""
	.align	4


	//----- nvinfo : EIATTR_CUDA_API_VERSION
	.align		4
        /*0000*/ 	.byte	0x04, 0x37
        /*0002*/ 	.short	(.L_631 - .L_630)
.L_630:
        /*0004*/ 	.word	0x00000082


	//----- nvinfo : EIATTR_SW2861232_WAR
	.align		4
.L_631:
        /*0008*/ 	.byte	0x01, 0x35
	.zero		2


	//----- nvinfo : EIATTR_PARAM_CBANK
	.align		4
        /*000c*/ 	.byte	0x04, 0x0a
        /*000e*/ 	.short	(.L_633 - .L_632)
	.align		4
.L_632:
        /*0010*/ 	.word	index@(.nv.constant0._ZN2at6native51_GLOBAL__N__11011a27_18_DepthwiseConv3d_cu_35e0c7b544conv_depthwise3d_cuda_backward_weight_kernelIddLin1ELin1EEEvNS_27GenericPackedTensorAccessorIKT_Lm5ENS_16DefaultPtrTraitsEiEES7_NS3_IS4_Lm5ES6_iEEiiiiiiiii)
        /*0014*/ 	.short	0x0160
        /*0016*/ 	.short	0x00b4


	//----- nvinfo : EIATTR_CBANK_PARAM_SIZE
	.align		4
.L_633:
        /*0018*/ 	.byte	0x03, 0x19
        /*001a*/ 	.short	0x00b4


	//----- nvinfo : EIATTR_KPARAM_INFO
	.align		4
        /*001c*/ 	.byte	0x04, 0x17
        /*001e*/ 	.short	(.L_635 - .L_634)
.L_634:
        /*0020*/ 	.word	0x00000000
        /*0024*/ 	.short	0x000b
        /*0026*/ 	.short	0x00b0
        /*0028*/ 	.byte	0x00, 0xf0, 0x11, 0x00


	//----- nvinfo : EIATTR_KPARAM_INFO
	.align		4
.L_635:
        /*002c*/ 	.byte	0x04, 0x17
        /*002e*/ 	.short	(.L_637 - .L_636)
.L_636:
        /*0030*/ 	.word	0x00000000
        /*0034*/ 	.short	0x000a
        /*0036*/ 	.short	0x00ac
        /*0038*/ 	.byte	0x00, 0xf0, 0x11, 0x00


	//----- nvinfo : EIATTR_KPARAM_INFO
	.align		4
.L_637:
        /*003c*/ 	.byte	0x04, 0x17
        /*003e*/ 	.short	(.L_639 - .L_638)
.L_638:
        /*0040*/ 	.word	0x00000000
        /*0044*/ 	.short	0x0009
        /*0046*/ 	.short	0x00a8
        /*0048*/ 	.byte	0x00, 0xf0, 0x11, 0x00


	//----- nvinfo : EIATTR_KPARAM_INFO
	.align		4
.L_639:
        /*004c*/ 	.byte	0x04, 0x17
        /*004e*/ 	.short	(.L_641 - .L_640)
.L_640:
        /*0050*/ 	.word	0x00000000
        /*0054*/ 	.short	0x0008
        /*0056*/ 	.short	0x00a4
        /*0058*/ 	.byte	0x00, 0xf0, 0x11, 0x00


	//----- nvinfo : EIATTR_KPARAM_INFO
	.align		4
.L_641:
        /*005c*/ 	.byte	0x04, 0x17
        /*005e*/ 	.short	(.L_643 - .L_642)
.L_642:
        /*0060*/ 	.word	0x00000000
        /*0064*/ 	.short	0x0007
        /*0066*/ 	.short	0x00a0
        /*0068*/ 	.byte	0x00, 0xf0, 0x11, 0x00


	//----- nvinfo : EIATTR_KPARAM_INFO
	.align		4
.L_643:
        /*006c*/ 	.byte	0x04, 0x17
        /*006e*/ 	.short	(.L_645 - .L_644)
.L_644:
        /*0070*/ 	.word	0x00000000
        /*0074*/ 	.short	0x0006
        /*0076*/ 	.short	0x009c
        /*0078*/ 	.byte	0x00, 0xf0, 0x11, 0x00


	//----- nvinfo : EIATTR_KPARAM_INFO
	.align		4
.L_645:
        /*007c*/ 	.byte	0x04, 0x17
        /*007e*/ 	.short	(.L_647 - .L_646)
.L_646:
        /*0080*/ 	.word	0x00000000
        /*0084*/ 	.short	0x0005
        /*0086*/ 	.short	0x0098
        /*0088*/ 	.byte	0x00, 0xf0, 0x11, 0x00


	//----- nvinfo : EIATTR_KPARAM_INFO
	.align		4
.L_647:
        /*008c*/ 	.byte	0x04, 0x17
        /*008e*/ 	.short	(.L_649 - .L_648)
.L_648:
        /*0090*/ 	.word	0x00000000
        /*0094*/ 	.short	0x0004
        /*0096*/ 	.short	0x0094
        /*0098*/ 	.byte	0x00, 0xf0, 0x11, 0x00


	//----- nvinfo : EIATTR_KPARAM_INFO
	.align		4
.L_649:
        /*009c*/ 	.byte	0x04, 0x17
        /*009e*/ 	.short	(.L_651 - .L_650)
.L_650:
        /*00a0*/ 	.word	0x00000000
        /*00a4*/ 	.short	0x0003
        /*00a6*/ 	.short	0x0090
        /*00a8*/ 	.byte	0x00, 0xf0, 0x11, 0x00


	//----- nvinfo : EIATTR_KPARAM_INFO
	.align		4
.L_651:
        /*00ac*/ 	.byte	0x04, 0x17
        /*00ae*/ 	.short	(.L_653 - .L_652)
.L_652:
        /*00b0*/ 	.word	0x00000000
        /*00b4*/ 	.short	0x0002
        /*00b6*/ 	.short	0x0060
        /*00b8*/ 	.byte	0x00, 0xf0, 0xc1, 0x00


	//----- nvinfo : EIATTR_KPARAM_INFO
	.align		4
.L_653:
        /*00bc*/ 	.byte	0x04, 0x17
        /*00be*/ 	.short	(.L_655 - .L_654)
.L_654:
        /*00c0*/ 	.word	0x00000000
        /*00c4*/ 	.short	0x0001
        /*00c6*/ 	.short	0x0030
        /*00c8*/ 	.byte	0x00, 0xf0, 0xc1, 0x00


	//----- nvinfo : EIATTR_KPARAM_INFO
	.align		4
.L_655:
        /*00cc*/ 	.byte	0x04, 0x17
        /*00ce*/ 	.short	(.L_657 - .L_656)
.L_656:
        /*00d0*/ 	.word	0x00000000
        /*00d4*/ 	.short	0x0000
        /*00d6*/ 	.short	0x0000
        /*00d8*/ 	.byte	0x00, 0xf0, 0xc1, 0x00


	//----- nvinfo : EIATTR_MAXREG_COUNT
	.align		4
.L_657:
        /*00dc*/ 	.byte	0x03, 0x1b
        /*00de*/ 	.short	0x00ff


	//----- nvinfo : EIATTR_NUM_BARRIERS
	.align		4
        /*00e0*/ 	.byte	0x02, 0x4c
        /*00e2*/ 	.byte	0x01
	.zero		1


	//----- nvinfo : EIATTR_EXTERNS
	.align		4
        /*00e4*/ 	.byte	0x04, 0x0f
        /*00e6*/ 	.short	(.L_659 - .L_658)


	//   ....[0]....
	.align		4
.L_658:
        /*00e8*/ 	.word	index@(__assertfail)


	//----- nvinfo : EIATTR_MERCURY_ISA_VERSION
	.align		4
.L_659:
        /*00ec*/ 	.byte	0x03, 0x5f
        /*00ee*/ 	.short	0x0000


	//----- nvinfo : EIATTR_SYSCALL_OFFSETS
	.align		4
        /*00f0*/ 	.byte	0x04, 0x46
        /*00f2*/ 	.short	(.L_661 - .L_660)


	//   ....[0]....
.L_660:
        /*00f4*/ 	.word	0x00001260


	//----- nvinfo : EIATTR_EXIT_INSTR_OFFSETS
	.align		4
.L_661:
        /*00f8*/ 	.byte	0x04, 0x1c
        /*00fa*/ 	.short	(.L_663 - .L_662)


	//   ....[0]....
.L_662:
        /*00fc*/ 	.word	0x00000390


	//   ....[1]....
        /*0100*/ 	.word	0x000025f0


	//   ....[2]....
        /*0104*/ 	.word	0x00002620


	//----- nvinfo : EIATTR_CRS_STACK_SIZE
	.align		4
.L_663:
        /*0108*/ 	.byte	0x04, 0x1e
        /*010a*/ 	.short	(.L_665 - .L_664)
.L_664:
        /*010c*/ 	.word	0x00000000
.L_665:


//--------------------- .nv.info._ZN2at6native51_GLOBAL__N__11011a27_18_DepthwiseConv3d_cu_35e0c7b544conv_depthwise3d_cuda_backward_weight_kernelIddLi2ELi2EEEvNS_27GenericPackedTensorAccessorIKT_Lm5ENS_16DefaultPtrTraitsEiEES7_NS3_IS4_Lm5ES6_iEEiiiiiiiii --------------------------
	.section	.nv.info._ZN2at6native51_GLOBAL__N__11011a27_18_DepthwiseConv3d_cu_35e0c7b544conv_depthwise3d_cuda_backward_weight_kernelIddLi2ELi2EEEvNS_27GenericPackedTensorAccessorIKT_Lm5ENS_16DefaultPtrTraitsEiEES7_NS3_IS4_Lm5ES6_iEEiiiiiiiii,"",@"SHT_CUDA_INFO"
	.sectionflags	@""
	.align	4


	//----- nvinfo : EIATTR_CUDA_API_VERSION
	.align		4
        /*0000*/ 	.byte	0x04, 0x37
        /*0002*/ 	.short	(.L_667 - .L_666)
.L_666:
        /*0004*/ 	.word	0x00000082


	//----- nvinfo : EIATTR_SW2861232_WAR
	.align		4
.L_667:
        /*0008*/ 	.byte	0x01, 0x35
	.zero		2


	//----- nvinfo : EIATTR_PARAM_CBANK
	.align		4
        /*000c*/ 	.byte	0x04, 0x0a
        /*000e*/ 	.short	(.L_669 - .L_668)
	.align		4
.L_668:
        /*0010*/ 	.word	index@(.nv.constant0._ZN2at6native51_GLOBAL__N__11011a27_18_DepthwiseConv3d_cu_35e0c7b544conv_depthwise3d_cuda_backward_weight_kernelIddLi2ELi2EEEvNS_27GenericPackedTensorAccessorIKT_Lm5ENS_16DefaultPtrTraitsEiEES7_NS3_IS4_Lm5ES6_iEEiiiiiiiii)
        /*0014*/ 	.short	0x0160
        /*0016*/ 	.short	0x00b4


	//----- nvinfo : EIATTR_CBANK_PARAM_SIZE
	.align		4
.L_669:
        /*0018*/ 	.byte	0x03, 0x19
        /*001a*/ 	.short	0x00b4


	//----- nvinfo : EIATTR_KPARAM_INFO
	.align		4
        /*001c*/ 	.byte	0x04, 0x17
        /*001e*/ 	.short	(.L_671 - .L_670)
.L_670:
        /*0020*/ 	.word	0x00000000
        /*0024*/ 	.short	0x000b
        /*0026*/ 	.short	0x00b0
        /*0028*/ 	.byte	0x00, 0xf0, 0x11, 0x00


	//----- nvinfo : EIATTR_KPARAM_INFO
	.align		4
.L_671:
        /*002c*/ 	.byte	0x04, 0x17
        /*002e*/ 	.short	(.L_673 - .L_672)
.L_672:
        /*0030*/ 	.word	0x00000000
        /*0034*/ 	.short	0x000a
        /*0036*/ 	.short	0x00ac
        /*0038*/ 	.byte	0x00, 0xf0, 0x11, 0x00


	//----- nvinfo : EIATTR_KPARAM_INFO
	.align		4
.L_673:
        /*003c*/ 	.byte	0x04, 0x17
        /*003e*/ 	.short	(.L_675 - .L_674)
.L_674:
        /*0040*/ 	.word	0x00000000
        /*0044*/ 	.short	0x0009
        /*0046*/ 	.short	0x00a8
        /*0048*/ 	.byte	0x00, 0xf0, 0x11, 0x00


	//----- nvinfo : EIATTR_KPARAM_INFO
	.align		4
.L_675:
        /*004c*/ 	.byte	0x04, 0x17
        /*004e*/ 	.short	(.L_677 - .L_676)
.L_676:
        /*0050*/ 	.word	0x00000000
        /*0054*/ 	.short	0x0008
        /*0056*/ 	.short	0x00a4
        /*0058*/ 	.byte	0x00, 0xf0, 0x11, 0x00


	//----- nvinfo : EIATTR_KPARAM_INFO
	.align		4
.L_677:
        /*005c*/ 	.byte	0x04, 0x17
        /*005e*/ 	.short	(.L_679 - .L_678)
.L_678:
        /*0060*/ 	.word	0x00000000
        /*0064*/ 	.short	0x0007
        /*0066*/ 	.short	0x00a0
        /*0068*/ 	.byte	0x00, 0xf0, 0x11, 0x00


	//----- nvinfo : EIATTR_KPARAM_INFO
	.align		4
.L_679:
        /*006c*/ 	.byte	0x04, 0x17
        /*006e*/ 	.short	(.L_681 - .L_680)
.L_680:
        /*0070*/ 	.word	0x00000000
        /*0074*/ 	.short	0x0006
        /*0076*/ 	.short	0x009c
        /*0078*/ 	.byte	0x00, 0xf0, 0x11, 0x00


	//----- nvinfo : EIATTR_KPARAM_INFO
	.align		4
.L_681:
        /*007c*/ 	.byte	0x04, 0x17
        /*007e*/ 	.short	(.L_683 - .L_682)
.L_682:
        /*0080*/ 	.word	0x00000000
        /*0084*/ 	.short	0x0005
        /*0086*/ 	.short	0x0098
        /*0088*/ 	.byte	0x00, 0xf0, 0x11, 0x00


	//----- nvinfo : EIATTR_KPARAM_INFO
	.align		4
.L_683:
        /*008c*/ 	.byte	0x04, 0x17
        /*008e*/ 	.short	(.L_685 - .L_684)
.L_684:
        /*0090*/ 	.word	0x00000000
        /*0094*/ 	.short	0x0004
        /*0096*/ 	.short	0x0094
        /*0098*/ 	.byte	0x00, 0xf0, 0x11, 0x00


	//----- nvinfo : EIATTR_KPARAM_INFO
	.align		4
.L_685:
        /*009c*/ 	.byte	0x04, 0x17
        /*009e*/ 	.short	(.L_687 - .L_686)
.L_686:
        /*00a0*/ 	.word	0x00000000
        /*00a4*/ 	.short	0x0003
        /*00a6*/ 	.short	0x0090
        /*00a8*/ 	.byte	0x00, 0xf0, 0x11, 0x00


	//----- nvinfo : EIATTR_KPARAM_INFO
	.align		4
.L_687:
        /*00ac*/ 	.byte	0x04, 0x17
        /*00ae*/ 	.short	(.L_689 - .L_688)
.L_688:
        /*00b0*/ 	.word	0x00000000
        /*00b4*/ 	.short	0x0002
        /*00b6*/ 	.short	0x0060
        /*00b8*/ 	.byte	0x00, 0xf0, 0xc1, 0x00


	//----- nvinfo : EIATTR_KPARAM_INFO
	.align		4
.L_689:
        /*00bc*/ 	.byte	0x04, 0x17
        /*00be*/ 	.short	(.L_691 - .L_690)
.L_690:
        /*00c0*/ 	.word	0x00000000
        /*00c4*/ 	.short	0x0001
        /*00c6*/ 	.short	0x0030
        /*00c8*/ 	.byte	0x00, 0xf0, 0xc1, 0x00


	//----- nvinfo : EIATTR_KPARAM_INFO
	.align		4
.L_691:
        /*00cc*/ 	.byte	0x04, 0x17
        /*00ce*/ 	.short	(.L_693 - .L_692)
.L_692:
        /*00d0*/ 	.word	0x00000000
        /*00d4*/ 	.short	0x0000
        /*00d6*/ 	.short	0x0000
        /*00d8*/ 	.byte	0x00, 0xf0, 0xc1, 0x00


	//----- nvinfo : EIATTR_MAXREG_COUNT
	.align		4
.L_693:
        /*00dc*/ 	.byte	0x03, 0x1b
        /*00de*/ 	.short	0x00ff


	//----- nvinfo : EIATTR_NUM_BARRIERS
	.align		4
        /*00e0*/ 	.byte	0x02, 0x4c
        /*00e2*/ 	.byte	0x01
	.zero		1


	//----- nvinfo : EIATTR_EXTERNS
	.align		4
        /*00e4*/ 	.byte	0x04, 0x0f
        /*00e6*/ 	.short	(.L_695 - .L_694)


	//   ....[0]....
	.align		4
.L_694:
        /*00e8*/ 	.word	index@(__assertfail)


	//----- nvinfo : EIATTR_MERCURY_ISA_VERSION
	.align		4
.L_695:
        /*00ec*/ 	.byte	0x03, 0x5f
        /*00ee*/ 	.short	0x0000


	//----- nvinfo : EIATTR_SYSCALL_OFFSETS
	.align		4
        /*00f0*/ 	.byte	0x04, 0x46
        /*00f2*/ 	.short	(.L_697 - .L_696)


	//   ....[0]....
.L_696:
        /*00f4*/ 	.word	0x00001260


	//----- nvinfo : EIATTR_EXIT_INSTR_OFFSETS
	.align		4
.L_697:
        /*00f8*/ 	.byte	0x04, 0x1c
        /*00fa*/ 	.short	(.L_699 - .L_698)


	//   ....[0]....
.L_698:
        /*00fc*/ 	.word	0x00000390


	//   ....[1]....
        /*0100*/ 	.word	0x000025f0


	//   ....[2]....
        /*0104*/ 	.word	0x00002620


	//----- nvinfo : EIATTR_CRS_STACK_SIZE
	.align		4
.L_699:
        /*0108*/ 	.byte	0x04, 0x1e
        /*010a*/ 	.short	(.L_701 - .L_700)
.L_700:
        /*010c*/ 	.word	0x00000000
.L_701:


//--------------------- .nv.info._ZN2at6native51_GLOBAL__N__11011a27_18_DepthwiseConv3d_cu_35e0c7b544conv_depthwise3d_cuda_backward_weight_kernelIddLi1ELi1EEEvNS_27GenericPackedTensorAccessorIKT_Lm5ENS_16DefaultPtrTraitsEiEES7_NS3_IS4_Lm5ES6_iEEiiiiiiiii --------------------------
	.section	.nv.info._ZN2at6native51_GLOBAL__N__11011a27_18_DepthwiseConv3d_cu_35e0c7b544conv_depthwise3d_cuda_backward_weight_kernelIddLi1ELi1EEEvNS_27GenericPackedTensorAccessorIKT_Lm5ENS_16DefaultPtrTraitsEiEES7_NS3_IS4_Lm5ES6_iEEiiiiiiiii,"",@"SHT_CUDA_INFO"
	.sectionflags	@""
	.align	4


	//----- nvinfo : EIATTR_CUDA_API_VERSION
	.align		4
        /*0000*/ 	.byte	0x04, 0x37
        /*0002*/ 	.short	(.L_703 - .L_702)
.L_702:
        /*0004*/ 	.word	0x00000082


	//----- nvinfo : EIATTR_SW2861232_WAR
	.align		4
.L_703:
        /*0008*/ 	.byte	0x01, 0x35
	.zero		2


	//----- nvinfo : EIATTR_PARAM_CBANK
	.align		4
        /*000c*/ 	.byte	0x04, 0x0a
        /*000e*/ 	.short	(.L_705 - .L_704)
	.align		4
.L_704:
        /*0010*/ 	.word	index@(.nv.constant0._ZN2at6native51_GLOBAL__N__11011a27_18_DepthwiseConv3d_cu_35e0c7b544conv_depthwise3d_cuda_backward_weight_kernelIddLi1ELi1EEEvNS_27GenericPackedTensorAccessorIKT_Lm5ENS_16DefaultPtrTraitsEiEES7_NS3_IS4_Lm5ES6_iEEiiiiiiiii)
        /*0014*/ 	.short	0x0160
        /*0016*/ 	.short	0x00b4


	//----- nvinfo : EIATTR_CBANK_PARAM_SIZE
	.align		4
.L_705:
        /*0018*/ 	.byte	0x03, 0x19
        /*001a*/ 	.short	0x00b4


	//----- nvinfo : EIATTR_KPARAM_INFO
	.align		4
        /*001c*/ 	.byte	0x04, 0x17
        /*001e*/ 	.short	(.L_707 - .L_706)
.L_706:
        /*0020*/ 	.word	0x00000000
        /*0024*/ 	.short	0x000b
        /*0026*/ 	.short	0x00b0
        /*0028*/ 	.byte	0x00, 0xf0, 0x11, 0x00


	//----- nvinfo : EIATTR_KPARAM_INFO
	.align		4
.L_707:
        /*002c*/ 	.byte	0x04, 0x17
        /*002e*/ 	.short	(.L_709 - .L_708)
.L_708:
        /*0030*/ 	.word	0x00000000
        /*0034*/ 	.short	0x000a
        /*0036*/ 	.short	0x00ac
        /*0038*/ 	.byte	0x00, 0xf0, 0x11, 0x00


	//----- nvinfo : EIATTR_KPARAM_INFO
	.align		4
.L_709:
        /*003c*/ 	.byte	0x04, 0x17
        /*003e*/ 	.short	(.L_711 - .L_710)
.L_710:
        /*0040*/ 	.word	0x00000000
        /*0044*/ 	.short	0x0009
        /*0046*/ 	.short	0x00a8
        /*0048*/ 	.byte	0x00, 0xf0, 0x11, 0x00


	//----- nvinfo : EIATTR_KPARAM_INFO
	.align		4
.L_711:
        /*004c*/ 	.byte	0x04, 0x17
        /*004e*/ 	.short	(.L_713 - .L_712)
.L_712:
        /*0050*/ 	.word	0x00000000
        /*0054*/ 	.short	0x0008
        /*0056*/ 	.short	0x00a4
        /*0058*/ 	.byte	0x00, 0xf0, 0x11, 0x00


	//----- nvinfo : EIATTR_KPARAM_INFO
	.align		4
.L_713:
        /*005c*/ 	.byte	0x04, 0x17
        /*005e*/ 	.short	(.L_715 - .L_714)
.L_714:
        /*0060*/ 	.word	0x00000000
        /*0064*/ 	.short	0x0007
        /*0066*/ 	.short	0x00a0
        /*0068*/ 	.byte	0x00, 0xf0, 0x11, 0x00


	//----- nvinfo : EIATTR_KPARAM_INFO
	.align		4
.L_715:
        /*006c*/ 	.byte	0x04, 0x17
        /*006e*/ 	.short	(.L_717 - .L_716)
.L_716:
        /*0070*/ 	.word	0x00000000
        /*0074*/ 	.short	0x0006
        /*0076*/ 	.short	0x009c
        /*0078*/ 	.byte	0x00, 0xf0, 0x11, 0x00


	//----- nvinfo : EIATTR_KPARAM_INFO
	.align		4
.L_717:
        /*007c*/ 	.byte	0x04, 0x17
        /*007e*/ 	.short	(.L_719 - .L_718)
.L_718:
        /*0080*/ 	.word	0x00000000
        /*0084*/ 	.short	0x0005
        /*0086*/ 	.short	0x0098
        /*0088*/ 	.byte	0x00, 0xf0, 0x11, 0x00


	//----- nvinfo : EIATTR_KPARAM_INFO
	.align		4
.L_719:
        /*008c*/ 	.byte	0x04, 0x17
        /*008e*/ 	.short	(.L_721 - .L_720)
.L_720:
        /*0090*/ 	.word	0x00000000
        /*0094*/ 	.short	0x0004
        /*0096*/ 	.short	0x0094
        /*0098*/ 	.byte	0x00, 0xf0, 0x11, 0x00


	//----- nvinfo : EIATTR_KPARAM_INFO
	.align		4
.L_721:
        /*009c*/ 	.byte	0x04, 0x17
        /*009e*/ 	.short	(.L_723 - .L_722)
.L_722:
        /*00a0*/ 	.word	0x00000000
        /*00a4*/ 	.short	0x0003
        /*00a6*/ 	.short	0x0090
        /*00a8*/ 	.byte	0x00, 0xf0, 0x11, 0x00


	//----- nvinfo : EIATTR_KPARAM_INFO
	.align		4
.L_723:
        /*00ac*/ 	.byte	0x04, 0x17
        /*00ae*/ 	.short	(.L_725 - .L_724)
.L_724:
        /*00b0*/ 	.word	0x00000000
        /*00b4*/ 	.short	0x0002
        /*00b6*/ 	.short	0x0060
        /*00b8*/ 	.byte	0x00, 0xf0, 0xc1, 0x00


	//----- nvinfo : EIATTR_KPARAM_INFO
	.align		4
.L_725:
        /*00bc*/ 	.byte	0x04, 0x17
        /*00be*/ 	.short	(.L_727 - .L_726)
.L_726:
        /*00c0*/ 	.word	0x00000000
        /*00c4*/ 	.short	0x0001
        /*00c6*/ 	.short	0x0030
        /*00c8*/ 	.byte	0x00, 0xf0, 0xc1, 0x00


	//----- nvinfo : EIATTR_KPARAM_INFO
	.align		4
.L_727:
        /*00cc*/ 	.byte	0x04, 0x17
        /*00ce*/ 	.short	(.L_729 - .L_728)
.L_728:
        /*00d0*/ 	.word	0x00000000
        /*00d4*/ 	.short	0x0000
        /*00d6*/ 	.short	0x0000
        /*00d8*/ 	.byte	0x00, 0xf0, 0xc1, 0x00


	//----- nvinfo : EIATTR_MAXREG_COUNT
	.align		4
.L_729:
        /*00dc*/ 	.byte	0x03, 0x1b
        /*00de*/ 	.short	0x00ff


	//----- nvinfo : EIATTR_NUM_BARRIERS
	.align		4
        /*00e0*/ 	.byte	0x02, 0x4c
        /*00e2*/ 	.byte	0x01
	.zero		1


	//----- nvinfo : EIATTR_EXTERNS
	.align		4
        /*00e4*/ 	.byte	0x04, 0x0f
        /*00e6*/ 	.short	(.L_731 - .L_730)


	//   ....[0]....
	.align		4
.L_730:
        /*00e8*/ 	.word	index@(__assertfail)


	//----- nvinfo : EIATTR_MERCURY_ISA_VERSION
	.align		4
.L_731:
        /*00ec*/ 	.byte	0x03, 0x5f
        /*00ee*/ 	.short	0x0000


	//----- nvinfo : EIATTR_SYSCALL_OFFSETS
	.align		4
        /*00f0*/ 	.byte	0x04, 0x46
        /*00f2*/ 	.short	(.L_733 - .L_732)


	//   ....[0]....
.L_732:
        /*00f4*/ 	.word	0x00001260


	//----- nvinfo : EIATTR_EXIT_INSTR_OFFSETS
	.align		4
.L_733:
        /*00f8*/ 	.byte	0x04, 0x1c
        /*00fa*/ 	.short	(.L_735 - .L_734)


	//   ....[0]....
.L_734:
        /*00fc*/ 	.word	0x00000390


	//   ....[1]....
        /*0100*/ 	.word	0x000025f0


	//   ....[2]....
        /*0104*/ 	.word	0x00002620


	//----- nvinfo : EIATTR_CRS_STACK_SIZE
	.align		4
.L_735:
        /*0108*/ 	.byte	0x04, 0x1e
        /*010a*/ 	.short	(.L_737 - .L_736)
.L_736:
        /*010c*/ 	.word	0x00000000
.L_737:


//--------------------- .nv.info._ZN2at6native51_GLOBAL__N__11011a27_18_DepthwiseConv3d_cu_35e0c7b543conv_depthwise3d_cuda_backward_input_kernelIN3c108BFloat16EfLin1ELin1ELin1ELin1ELin1ELin1ELin1ELin1ELin1EEEvNS_27GenericPackedTensorAccessorIKT_Lm5ENS_16DefaultPtrTraitsEiEENS5_IS6_Lm5ES8_iEES9_iiiiiiiii --------------------------
	.section	.nv.info._ZN2at6native51_GLOBAL__N__11011a27_18_DepthwiseConv3d_cu_35e0c7b543conv_depthwise3d_cuda_backward_input_kernelIN3c108BFloat16EfLin1ELin1ELin1ELin1ELin1ELin1ELin1ELin1ELin1EEEvNS_27GenericPackedTensorAccessorIKT_Lm5ENS_16DefaultPtrTraitsEiEENS5_IS6_Lm5ES8_iEES9_iiiiiiiii,"",@"SHT_CUDA_INFO"
	.sectionflags	@""
	.align	4


	//----- nvinfo : EIATTR_CUDA_API_VERSION
	.align		4
        /*0000*/ 	.byte	0x04, 0x37
        /*0002*/ 	.short	(.L_739 - .L_738)
.L_738:
        /*0004*/ 	.word	0x00000082


	//----- nvinfo : EIATTR_SW2861232_WAR
	.align		4
.L_739:
        /*0008*/ 	.byte	0x01, 0x35
	.zero		2


	//----- nvinfo : EIATTR_PARAM_CBANK
	.align		4
        /*000c*/ 	.byte	0x04, 0x0a
        /*000e*/ 	.short	(.L_741 - .L_740)
	.align		4
.L_740:
        /*0010*/ 	.word	index@(.nv.constant0._ZN2at6native51_GLOBAL__N__11011a27_18_DepthwiseConv3d_cu_35e0c7b543conv_depthwise3d_cuda_backward_input_kernelIN3c108BFloat16EfLin1ELin1ELin1ELin1ELin1ELin1ELin1ELin1ELin1EEEvNS_27GenericPackedTensorAccessorIKT_Lm5ENS_16DefaultPtrTraitsEiEENS5_IS6_Lm5ES8_iEES9_iiiiiiiii)
        /*0014*/ 	.short	0x0160
        /*0016*/ 	.short	0x00b4


	//----- nvinfo : EIATTR_CBANK_PARAM_SIZE
	.align		4
.L_741:
        /*0018*/ 	.byte	0x03, 0x19
        /*001a*/ 	.short	0x00b4


	//----- nvinfo : EIATTR_KPARAM_INFO
	.align		4
        /*001c*/ 	.byte	0x04, 0x17
        /*001e*/ 	.short	(.L_743 - .L_742)
.L_742:
        /*0020*/ 	.word	0x00000000
        /*0024*/ 	.short	0x000b
        /*0026*/ 	.short	0x00b0
        /*0028*/ 	.byte	0x00, 0xf0, 0x11, 0x00


	//----- nvinfo : EIATTR_KPARAM_INFO
	.align		4
.L_743:
        /*002c*/ 	.byte	0x04, 0x17
        /*002e*/ 	.short	(.L_745 - .L_744)
.L_744:
        /*0030*/ 	.word	0x00000000
        /*0034*/ 	.short	0x000a
        /*0036*/ 	.short	0x00ac
        /*0038*/ 	.byte	0x00, 0xf0, 0x11, 0x00


	//----- nvinfo : EIATTR_KPARAM_INFO
	.align		4
.L_745:
        /*003c*/ 	.byte	0x04, 0x17
        /*003e*/ 	.short	(.L_747 - .L_746)
.L_746:
        /*0040*/ 	.word	0x00000000
        /*0044*/ 	.short	0x0009
        /*0046*/ 	.short	0x00a8
        /*0048*/ 	.byte	0x00, 0xf0, 0x11, 0x00


	//----- nvinfo : EIATTR_KPARAM_INFO
	.align		4
.L_747:
        /*004c*/ 	.byte	0x04, 0x17
        /*004e*/ 	.short	(.L_749 - .L_748)
.L_748:
        /*0050*/ 	.word	0x00000000
        /*0054*/ 	.short	0x0008
        /*0056*/ 	.short	0x00a4
        /*0058*/ 	.byte	0x00, 0xf0, 0x11, 0x00


	//----- nvinfo : EIATTR_KPARAM_INFO
	.align		4
.L_749:
        /*005c*/ 	.byte	0x04, 0x17
        /*005e*/ 	.short	(.L_751 - .L_750)
.L_750:
        /*0060*/ 	.word	0x00000000
        /*0064*/ 	.short	0x0007
        /*0066*/ 	.short	0x00a0
        /*0068*/ 	.byte	0x00, 0xf0, 0x11, 0x00


	//----- nvinfo : EIATTR_KPARAM_INFO
	.align		4
.L_751:
        /*006c*/ 	.byte	0x04, 0x17
        /*006e*/ 	.short	(.L_753 - .L_752)
.L_752:
        /*0070*/ 	.word	0x00000000
        /*0074*/ 	.short	0x0006
        /*0076*/ 	.short	0x009c
        /*0078*/ 	.byte	0x00, 0xf0, 0x11, 0x00


	//----- nvinfo : EIATTR_KPARAM_INFO
	.align		4
.L_753:
        /*007c*/ 	.byte	0x04, 0x17
        /*007e*/ 	.short	(.L_755 - .L_754)
.L_754:
        /*0080*/ 	.word	0x00000000
        /*0084*/ 	.short	0x0005
        /*0086*/ 	.short	0x0098
        /*0088*/ 	.byte	0x00, 0xf0, 0x11, 0x00


	//----- nvinfo : EIATTR_KPARAM_INFO
	.align		4
.L_755:
        /*008c*/ 	.byte	0x04, 0x17
        /*008e*/ 	.short	(.L_757 - .L_756)
.L_756:
        /*0090*/ 	.word	0x00000000
        /*0094*/ 	.short	0x0004
        /*0096*/ 	.short	0x0094
        /*0098*/ 	.byte	0x00, 0xf0, 0x11, 0x00


	//----- nvinfo : EIATTR_KPARAM_INFO
	.align		4
.L_757:
        /*009c*/ 	.byte	0x04, 0x17
        /*009e*/ 	.short	(.L_759 - .L_758)
.L_758:
        /*00a0*/ 	.word	0x00000000
        /*00a4*/ 	.short	0x0003
        /*00a6*/ 	.short	0x0090
        /*00a8*/ 	.byte	0x00, 0xf0, 0x11, 0x00


	//----- nvinfo : EIATTR_KPARAM_INFO
	.align		4
.L_759:
        /*00ac*/ 	.byte	0x04, 0x17
        /*00ae*/ 	.short	(.L_761 - .L_760)
.L_760:
        /*00b0*/ 	.word	0x00000000
        /*00b4*/ 	.short	0x0002
        /*00b6*/ 	.short	0x0060
        /*00b8*/ 	.byte	0x00, 0xf0, 0xc1, 0x00


	//----- nvinfo : EIATTR_KPARAM_INFO
	.align		4
.L_761:
        /*00bc*/ 	.byte	0x04, 0x17
        /*00be*/ 	.short	(.L_763 - .L_762)
.L_762:
        /*00c0*/ 	.word	0x00000000
        /*00c4*/ 	.short	0x0001
        /*00c6*/ 	.short	0x0030
        /*00c8*/ 	.byte	0x00, 0xf0, 0xc1, 0x00


	//----- nvinfo : EIATTR_KPARAM_INFO
	.align		4
.L_763:
        /*00cc*/ 	.byte	0x04, 0x17
        /*00ce*/ 	.short	(.L_765 - .L_764)
.L_764:
        /*00d0*/ 	.word	0x00000000
        /*00d4*/ 	.short	0x0000
        /*00d6*/ 	.short	0x0000
        /*00d8*/ 	.byte	0x00, 0xf0, 0xc1, 0x00


	//----- nvinfo : EIATTR_MAXREG_COUNT
	.align		4
.L_765:
        /*00dc*/ 	.byte	0x03, 0x1b
        /*00de*/ 	.short	0x00ff


	//----- nvinfo : EIATTR_MERCURY_ISA_VERSION
	.align		4
        /*00e0*/ 	.byte	0x03, 0x5f
        /*00e2*/ 	.short	0x0000


	//----- nvinfo : EIATTR_EXIT_INSTR_OFFSETS
	.align		4
        /*00e4*/ 	.byte	0x04, 0x1c
        /*00e6*/ 	.short	(.L_767 - .L_766)


	//   ....[0]....
.L_766:
        /*00e8*/ 	.word	0x000000b0


	//   ....[1]....
        /*00ec*/ 	.word	0x000024d0


	//----- nvinfo : EIATTR_CRS_STACK_SIZE
	.align		4
.L_767:
        /*00f0*/ 	.byte	0x04, 0x1e
        /*00f2*/ 	.short	(.L_769 - .L_768)
.L_768:
        /*00f4*/ 	.word	0x00000000
.L_769:


//--------------------- .nv.info._ZN2at6native51_GLOBAL__N__11011a27_18_DepthwiseConv3d_cu_35e0c7b543conv_depthwise3d_cuda_backward_input_kernelIN3c108BFloat16EfLi3ELi3ELi3ELin1ELin1ELin1ELin1ELin1ELin1EEEvNS_27GenericPackedTensorAccessorIKT_Lm5ENS_16DefaultPtrTraitsEiEENS5_IS6_Lm5ES8_iEES9_iiiiiiiii --------------------------
	.section	.nv.info._ZN2at6native51_GLOBAL__N__11011a27_18_DepthwiseConv3d_cu_35e0c7b543conv_depthwise3d_cuda_backward_input_kernelIN3c108BFloat16EfLi3ELi3ELi3ELin1ELin1ELin1ELin1ELin1ELin1EEEvNS_27GenericPackedTensorAccessorIKT_Lm5ENS_16DefaultPtrTraitsEiEENS5_IS6_Lm5ES8_iEES9_iiiiiiiii,"",@"SHT_CUDA_INFO"
	.sectionflags	@""
	.align	4


	//----- nvinfo : EIATTR_CUDA_API_VERSION
	.align		4
        /*0000*/ 	.byte	0x04, 0x37
        /*0002*/ 	.short	(.L_771 - .L_770)
.L_770:
        /*0004*/ 	.word	0x00000082


	//----- nvinfo : EIATTR_SW2861232_WAR
	.align		4
.L_771:
        /*0008*/ 	.byte	0x01, 0x35
	.zero		2


	//----- nvinfo : EIATTR_PARAM_CBANK
	.align		4
        /*000c*/ 	.byte	0x04, 0x0a
        /*000e*/ 	.short	(.L_773 - .L_772)
	.align		4
.L_772:
        /*0010*/ 	.word	index@(.nv.constant0._ZN2at6native51_GLOBAL__N__11011a27_18_DepthwiseConv3d_cu_35e0c7b543conv_depthwise3d_cuda_backward_input_kernelIN3c108BFloat16EfLi3ELi3ELi3ELin1ELin1ELin1ELin1ELin1ELin1EEEvNS_27GenericPackedTensorAccessorIKT_Lm5ENS_16DefaultPtrTraitsEiEENS5_IS6_Lm5ES8_iEES9_iiiiiiiii)
        /*0014*/ 	.short	0x0160
        /*0016*/ 	.short	0x00b4


	//----- nvinfo : EIATTR_CBANK_PARAM_SIZE
	.align		4
.L_773:
        /*0018*/ 	.byte	0x03, 0x19
        /*001a*/ 	.short	0x00b4


	//----- nvinfo : EIATTR_KPARAM_INFO
	.align		4
        /*001c*/ 	.byte	0x04, 0x17
        /*001e*/ 	.short	(.L_775 - .L_774)
.L_774:
        /*0020*/ 	.word	0x00000000
        /*0024*/ 	.short	0x000b
        /*0026*/ 	.short	0x00b0
        /*0028*/ 	.byte	0x00, 0xf0, 0x11, 0x00


	//----- nvinfo : EIATTR_KPARAM_INFO
	.align		4
.L_775:
        /*002c*/ 	.byte	0x04, 0x17
        /*002e*/ 	.short	(.L_777 - .L_776)
.L_776:
        /*0030*/ 	.word	0x00000000
        /*0034*/ 	.short	0x000a
        /*0036*/ 	.short	0x00ac
        /*0038*/ 	.byte	0x00, 0xf0, 0x11, 0x00


	//----- nvinfo : EIATTR_KPARAM_INFO
	.align		4
.L_777:
        /*003c*/ 	.byte	0x04, 0x17
        /*003e*/ 	.short	(.L_779 - .L_778)
.L_778:
        /*0040*/ 	.word	0x00000000
        /*0044*/ 	.short	0x0009
        /*0046*/ 	.short	0x00a8
        /*0048*/ 	.byte	0x00, 0xf0, 0x11, 0x00


	//----- nvinfo : EIATTR_KPARAM_INFO
	.align		4
.L_779:
        /*004c*/ 	.byte	0x04, 0x17
        /*004e*/ 	.short	(.L_781 - .L_780)
.L_780:
        /*0050*/ 	.word	0x00000000
        /*0054*/ 	.short	0x0008
        /*0056*/ 	.short	0x00a4
        /*0058*/ 	.byte	0x00, 0xf0, 0x11, 0x00


	//----- nvinfo : EIATTR_KPARAM_INFO
	.align		4
.L_781:
        /*005c*/ 	.byte	0x04, 0x17
        /*005e*/ 	.short	(.L_783 - .L_782)
.L_782:
        /*0060*/ 	.word	0x00000000
        /*0064*/ 	.short	0x0007
        /*0066*/ 	.short	0x00a0
        /*0068*/ 	.byte	0x00, 0xf0, 0x11, 0x00


	//----- nvinfo : EIATTR_KPARAM_INFO
	.align		4
.L_783:
        /*006c*/ 	.byte	0x04, 0x17
        /*006e*/ 	.short	(.L_785 - .L_784)
.L_784:
        /*0070*/ 	.word	0x00000000
        /*0074*/ 	.short	0x0006
        /*0076*/ 	.short	0x009c
        /*0078*/ 	.byte	0x00, 0xf0, 0x11, 0x00


	//----- nvinfo : EIATTR_KPARAM_INFO
	.align		4
.L_785:
        /*007c*/ 	.byte	0x04, 0x17
        /*007e*/ 	.short	(.L_787 - .L_786)
.L_786:
        /*0080*/ 	.word	0x00000000
        /*0084*/ 	.short	0x0005
        /*0086*/ 	.short	0x0098
        /*0088*/ 	.byte	0x00, 0xf0, 0x11, 0x00


	//----- nvinfo : EIATTR_KPARAM_INFO
	.align		4
.L_787:
        /*008c*/ 	.byte	0x04, 0x17
        /*008e*/ 	.short	(.L_789 - .L_788)
.L_788:
        /*0090*/ 	.word	0x00000000
        /*0094*/ 	.short	0x0004
        /*0096*/ 	.short	0x0094
        /*0098*/ 	.byte	0x00, 0xf0, 0x11, 0x00


	//----- nvinfo : EIATTR_KPARAM_INFO
	.align		4
.L_789:
        /*009c*/ 	.byte	0x04, 0x17
        /*009e*/ 	.short	(.L_791 - .L_790)
.L_790:
        /*00a0*/ 	.word	0x00000000
        /*00a4*/ 	.short	0x0003
        /*00a6*/ 	.short	0x0090
        /*00a8*/ 	.byte	0x00, 0xf0, 0x11, 0x00


	//----- nvinfo : EIATTR_KPARAM_INFO
	.align		4
.L_791:
        /*00ac*/ 	.byte	0x04, 0x17
        /*00ae*/ 	.short	(.L_793 - .L_792)
.L_792:
        /*00b0*/ 	.word	0x00000000
        /*00b4*/ 	.short	0x0002
        /*00b6*/ 	.short	0x0060
        /*00b8*/ 	.byte	0x00, 0xf0, 0xc1, 0x00


	//----- nvinfo : EIATTR_KPARAM_INFO
	.align		4
.L_793:
        /*00bc*/ 	.byte	0x04, 0x17
        /*00be*/ 	.short	(.L_795 - .L_794)
.L_794:
        /*00c0*/ 	.word	0x00000000
        /*00c4*/ 	.short	0x0001
        /*00c6*/ 	.short	0x0030
        /*00c8*/ 	.byte	0x00, 0xf0, 0xc1, 0x00


	//----- nvinfo : EIATTR_KPARAM_INFO
	.align		4
.L_795:
        /*00cc*/ 	.byte	0x04, 0x17
        /*00ce*/ 	.short	(.L_797 - .L_796)
.L_796:
        /*00d0*/ 	.word	0x00000000
        /*00d4*/ 	.short	0x0000
        /*00d6*/ 	.short	0x0000
        /*00d8*/ 	.byte	0x00, 0xf0, 0xc1, 0x00


	//----- nvinfo : EIATTR_MAXREG_COUNT
	.align		4
.L_797:
        /*00dc*/ 	.byte	0x03, 0x1b
        /*00de*/ 	.short	0x00ff


	//----- nvinfo : EIATTR_MERCURY_ISA_VERSION
	.align		4
        /*00e0*/ 	.byte	0x03, 0x5f
        /*00e2*/ 	.short	0x0000


	//----- nvinfo : EIATTR_EXIT_INSTR_OFFSETS
	.align		4
        /*00e4*/ 	.byte	0x04, 0x1c
        /*00e6*/ 	.short	(.L_799 - .L_798)


	//   ....[0]....
.L_798:
        /*00e8*/ 	.word	0x000000b0


	//   ....[1]....
        /*00ec*/ 	.word	0x00002020


	//----- nvinfo : EIATTR_CRS_STACK_SIZE
	.align		4
.L_799:
        /*00f0*/ 	.byte	0x04, 0x1e
        /*00f2*/ 	.short	(.L_801 - .L_800)
.L_800:
        /*00f4*/ 	.word	0x00000000
.L_801:


//--------------------- .nv.info._ZN2at6native51_GLOBAL__N__11011a27_18_DepthwiseConv3d_cu_35e0c7b543conv_depthwise3d_cuda_backward_input_kernelIN3c108BFloat16EfLi3ELi3ELi3ELin1ELin1ELin1ELi1ELi1ELi1EEEvNS_27GenericPackedTensorAccessorIKT_Lm5ENS_16DefaultPtrTraitsEiEENS5_IS6_Lm5ES8_iEES9_iiiiiiiii --------------------------
	.section	.nv.info._ZN2at6native51_GLOBAL__N__11011a27_18_DepthwiseConv3d_cu_35e0c7b543conv_depthwise3d_cuda_backward_input_kernelIN3c108BFloat16EfLi3ELi3ELi3ELin1ELin1ELin1ELi1ELi1ELi1EEEvNS_27GenericPackedTensorAccessorIKT_Lm5ENS_16DefaultPtrTraitsEiEENS5_IS6_Lm5ES8_iEES9_iiiiiiiii,"",@"SHT_CUDA_INFO"
	.sectionflags	@""
	.align	4


	//----- nvinfo : EIATTR_CUDA_API_VERSION
	.align		4
        /*0000*/ 	.byte	0x04, 0x37
        /*0002*/ 	.short	(.L_803 - .L_802)
.L_802:
        /*0004*/ 	.word	0x00000082


	//----- nvinfo : EIATTR_SW2861232_WAR
	.align		4
.L_803:
        /*0008*/ 	.byte	0x01, 0x35
	.zero		2


	//----- nvinfo : EIATTR_PARAM_CBANK
	.align		4
        /*000c*/ 	.byte	0x04, 0x0a
        /*000e*/ 	.short	(.L_805 - .L_804)
	.align		4
.L_804:
        /*0010*/ 	.word	index@(.nv.constant0._ZN2at6native51_GLOBAL__N__11011a27_18_DepthwiseConv3d_cu_35e0c7b543conv_depthwise3d_cuda_backward_input_kernelIN3c108BFloat16EfLi3ELi3ELi3ELin1ELin1ELin1ELi1ELi1ELi1EEEvNS_27GenericPackedTensorAccessorIKT_Lm5ENS_16DefaultPtrTraitsEiEENS5_IS6_Lm5ES8_iEES9_iiiiiiiii)
        /*0014*/ 	.short	0x0160
        /*0016*/ 	.short	0x00b4


	//----- nvinfo : EIATTR_CBANK_PARAM_SIZE
	.align		4
.L_805:
        /*0018*/ 	.byte	0x03, 0x19
        /*001a*/ 	.short	0x00b4


	//----- nvinfo : EIATTR_KPARAM_INFO
	.align		4
        /*001c*/ 	.byte	0x04, 0x17
        /*001e*/ 	.short	(.L_807 - .L_806)
.L_806:
        /*0020*/ 	.word	0x00000000
        /*0024*/ 	.short	0x000b
        /*0026*/ 	.short	0x00b0
        /*0028*/ 	.byte	0x00, 0xf0, 0x11, 0x00


	//----- nvinfo : EIATTR_KPARAM_INFO
	.align		4
.L_807:
        /*002c*/ 	.byte	0x04, 0x17
        /*002e*/ 	.short	(.L_809 - .L_808)
.L_808:
        /*0030*/ 	.word	0x00000000
        /*0034*/ 	.short	0x000a
        /*0036*/ 	.short	0x00ac
        /*0038*/ 	.byte	0x00, 0xf0, 0x11, 0x00


	//----- nvinfo : EIATTR_KPARAM_INFO
	.align		4
.L_809:
        /*003c*/ 	.byte	0x04, 0x17
        /*003e*/ 	.short	(.L_811 - .L_810)
.L_810:
        /*0040*/ 	.word	0x00000000
        /*0044*/ 	.short	0x0009
        /*0046*/ 	.short	0x00a8
        /*0048*/ 	.byte	0x00, 0xf0, 0x11, 0x00


	//----- nvinfo : EIATTR_KPARAM_INFO
	.align		4
.L_811:
        /*004c*/ 	.byte	0x04, 0x17
        /*004e*/ 	.short	(.L_813 - .L_812)
.L_812:
        /*0050*/ 	.word	0x00000000
        /*0054*/ 	.short	0x0008
        /*0056*/ 	.short	0x00a4
        /*0058*/ 	.byte	0x00, 0xf0, 0x11, 0x00


	//----- nvinfo : EIATTR_KPARAM_INFO
	.align		4
.L_813:
        /*005c*/ 	.byte	0x04, 0x17
        /*005e*/ 	.short	(.L_815 - .L_814)
.L_814:
        /*0060*/ 	.word	0x00000000
        /*0064*/ 	.short	0x0007
        /*0066*/ 	.short	0x00a0
        /*0068*/ 	.byte	0x00, 0xf0, 0x11, 0x00


	//----- nvinfo : EIATTR_KPARAM_INFO
	.align		4
.L_815:
        /*006c*/ 	.byte	0x04, 0x17
        /*006e*/ 	.short	(.L_817 - .L_816)
.L_816:
        /*0070*/ 	.word	0x00000000
        /*0074*/ 	.short	0x0006
        /*0076*/ 	.short	0x009c
        /*0078*/ 	.byte	0x00, 0xf0, 0x11, 0x00


	//----- nvinfo : EIATTR_KPARAM_INFO
	.align		4
.L_817:
        /*007c*/ 	.byte	0x04, 0x17
        /*007e*/ 	.short	(.L_819 - .L_818)
.L_818:
        /*0080*/ 	.word	0x00000000
        /*0084*/ 	.short	0x0005
        /*0086*/ 	.short	0x0098
        /*0088*/ 	.byte	0x00, 0xf0, 0x11, 0x00


	//----- nvinfo : EIATTR_KPARAM_INFO
	.align		4
.L_819:
        /*008c*/ 	.byte	0x04, 0x17
        /*008e*/ 	.short	(.L_821 - .L_820)
.L_820:
        /*0090*/ 	.word	0x00000000
        /*0094*/ 	.short	0x0004
        /*0096*/ 	.short	0x0094
        /*0098*/ 	.byte	0x00, 0xf0, 0x11, 0x00


	//----- nvinfo : EIATTR_KPARAM_INFO
	.align		4
.L_821:
        /*009c*/ 	.byte	0x04, 0x17
        /*009e*/ 	.short	(.L_823 - .L_822)
.L_822:
        /*00a0*/ 	.word	0x00000000
        /*00a4*/ 	.short	0x0003
        /*00a6*/ 	.short	0x0090
        /*00a8*/ 	.byte	0x00, 0xf0, 0x11, 0x00


	//----- nvinfo : EIATTR_KPARAM_INFO
	.align		4
.L_823:
        /*00ac*/ 	.byte	0x04, 0x17
        /*00ae*/ 	.short	(.L_825 - .L_824)
.L_824:
        /*00b0*/ 	.word	0x00000000
        /*00b4*/ 	.short	0x0002
        /*00b6*/ 	.short	0x0060
        /*00b8*/ 	.byte	0x00, 0xf0, 0xc1, 0x00


	//----- nvinfo : EIATTR_KPARAM_INFO
	.align		4
.L_825:
        /*00bc*/ 	.byte	0x04, 0x17
        /*00be*/ 	.short	(.L_827 - .L_826)
.L_826:
        /*00c0*/ 	.word	0x00000000
        /*00c4*/ 	.short	0x0001
        /*00c6*/ 	.short	0x0030
        /*00c8*/ 	.byte	0x00, 0xf0, 0xc1, 0x00


	//----- nvinfo : EIATTR_KPARAM_INFO
	.align		4
.L_827:
        /*00cc*/ 	.byte	0x04, 0x17
        /*00ce*/ 	.short	(.L_829 - .L_828)
.L_828:
        /*00d0*/ 	.word	0x00000000
        /*00d4*/ 	.short	0x0000
        /*00d6*/ 	.short	0x0000
        /*00d8*/ 	.byte	0x00, 0xf0, 0xc1, 0x00


	//----- nvinfo : EIATTR_MAXREG_COUNT
	.align		4
.L_829:
        /*00dc*/ 	.byte	0x03, 0x1b
        /*00de*/ 	.short	0x00ff


	//----- nvinfo : EIATTR_MERCURY_ISA_VERSION
	.align		4
        /*00e0*/ 	.byte	0x03, 0x5f
        /*00e2*/ 	.short	0x0000


	//----- nvinfo : EIATTR_EXIT_INSTR_OFFSETS
	.align		4
        /*00e4*/ 	.byte	0x04, 0x1c
        /*00e6*/ 	.short	(.L_831 - .L_830)


	//   ....[0]....
.L_830:
        /*00e8*/ 	.word	0x000000b0


	//   ....[1]....
        /*00ec*/ 	.word	0x000017c0


	//----- nvinfo : EIATTR_CRS_STACK_SIZE
	.align		4
.L_831:
        /*00f0*/ 	.byte	0x04, 0x1e
        /*00f2*/ 	.short	(.L_833 - .L_832)
.L_832:
        /*00f4*/ 	.word	0x00000000
.L_833:


//--------------------- .nv.info._ZN2at6native51_GLOBAL__N__11011a27_18_DepthwiseConv3d_cu_35e0c7b543conv_depthwise3d_cuda_backward_input_kernelIN3c108BFloat16EfLi3ELi3ELi3ELi1ELi1ELi1ELin1ELin1ELin1EEEvNS_27GenericPackedTensorAccessorIKT_Lm5ENS_16DefaultPtrTraitsEiEENS5_IS6_Lm5ES8_iEES9_iiiiiiiii --------------------------
	.section	.nv.info._ZN2at6native51_GLOBAL__N__11011a27_18_DepthwiseConv3d_cu_35e0c7b543conv_depthwise3d_cuda_backward_input_kernelIN3c108BFloat16EfLi3ELi3ELi3ELi1ELi1ELi1ELin1ELin1ELin1EEEvNS_27GenericPackedTensorAccessorIKT_Lm5ENS_16DefaultPtrTraitsEiEENS5_IS6_Lm5ES8_iEES9_iiiiiiiii,"",@"SHT_CUDA_INFO"
	.sectionflags	@""
	.align	4


	//----- nvinfo : EIATTR_CUDA_API_VERSION
	.align		4
        /*0000*/ 	.byte	0x04, 0x37
        /*0002*/ 	.short	(.L_835 - .L_834)
.L_834:
        /*0004*/ 	.word	0x00000082


	//----- nvinfo : EIATTR_SW2861232_WAR
	.align		4
.L_835:
        /*0008*/ 	.byte	0x01, 0x35
	.zero		2


	//----- nvinfo : EIATTR_PARAM_CBANK
	.align		4
        /*000c*/ 	.byte	0x04, 0x0a
        /*000e*/ 	.short	(.L_837 - .L_836)
	.align		4
.L_836:
        /*0010*/ 	.word	index@(.nv.constant0._ZN2at6native51_GLOBAL__N__11011a27_18_DepthwiseConv3d_cu_35e0c7b543conv_depthwise3d_cuda_backward_input_kernelIN3c108BFloat16EfLi3ELi3ELi3ELi1ELi1ELi1ELin1ELin1ELin1EEEvNS_27GenericPackedTensorAccessorIKT_Lm5ENS_16DefaultPtrTraitsEiEENS5_IS6_Lm5ES8_iEES9_iiiiiiiii)
        /*0014*/ 	.short	0x0160
        /*0016*/ 	.short	0x00b4


	//----- nvinfo : EIATTR_CBANK_PARAM_SIZE
	.align		4
.L_837:
        /*0018*/ 	.byte	0x03, 0x19
        /*001a*/ 	.short	0x00b4


	//----- nvinfo : EIATTR_KPARAM_INFO
	.align		4
        /*001c*/ 	.byte	0x04, 0x17
        /*001e*/ 	.short	(.L_839 - .L_838)
.L_838:
        /*0020*/ 	.word	0x00000000
        /*0024*/ 	.short	0x000b
        /*0026*/ 	.short	0x00b0
        /*0028*/ 	.byte	0x00, 0xf0, 0x11, 0x00


	//----- nvinfo : EIATTR_KPARAM_INFO
	.align		4
.L_839:
        /*002c*/ 	.byte	0x04, 0x17
        /*002e*/ 	.short	(.L_841 - .L_840)
.L_840:
        /*0030*/ 	.word	0x00000000
        /*0034*/ 	.short	0x000a
        /*0036*/ 	.short	0x00ac
        /*0038*/ 	.byte	0x00, 0xf0, 0x11, 0x00


	//----- nvinfo : EIATTR_KPARAM_INFO
	.align		4
.L_841:
        /*003c*/ 	.byte	0x04, 0x17
        /*003e*/ 	.short	(.L_843 - .L_842)
.L_842:
        /*0040*/ 	.word	0x00000000
        /*0044*/ 	.short	0x0009
        /*0046*/ 	.short	0x00a8
        /*0048*/ 	.byte	0x00, 0xf0, 0x11, 0x00


	//----- nvinfo : EIATTR_KPARAM_INFO
	.align		4
.L_843:
        /*004c*/ 	.byte	0x04, 0x17
        /*004e*/ 	.short	(.L_845 - .L_844)
.L_844:
        /*0050*/ 	.word	0x00000000
        /*0054*/ 	.short	0x0008
        /*0056*/ 	.short	0x00a4
        /*0058*/ 	.byte	0x00, 0xf0, 0x11, 0x00


	//----- nvinfo : EIATTR_KPARAM_INFO
	.align		4
.L_845:
        /*005c*/ 	.byte	0x04, 0x17
        /*005e*/ 	.short	(.L_847 - .L_846)
.L_846:
        /*0060*/ 	.word	0x00000000
        /*0064*/ 	.short	0x0007
        /*0066*/ 	.short	0x00a0
        /*0068*/ 	.byte	0x00, 0xf0, 0x11, 0x00


	//----- nvinfo : EIATTR_KPARAM_INFO
	.align		4
.L_847:
        /*006c*/ 	.byte	0x04, 0x17
        /*006e*/ 	.short	(.L_849 - .L_848)
.L_848:
        /*0070*/ 	.word	0x00000000
        /*0074*/ 	.short	0x0006
        /*0076*/ 	.short	0x009c
        /*0078*/ 	.byte	0x00, 0xf0, 0x11, 0x00


	//----- nvinfo : EIATTR_KPARAM_INFO
	.align		4
.L_849:
        /*007c*/ 	.byte	0x04, 0x17
        /*007e*/ 	.short	(.L_851 - .L_850)
.L_850:
        /*0080*/ 	.word	0x00000000
        /*0084*/ 	.short	0x0005
        /*0086*/ 	.short	0x0098
        /*0088*/ 	.byte	0x00, 0xf0, 0x11, 0x00


	//----- nvinfo : EIATTR_KPARAM_INFO
	.align		4
.L_851:
        /*008c*/ 	.byte	0x04, 0x17
        /*008e*/ 	.short	(.L_853 - .L_852)
.L_852:
        /*0090*/ 	.word	0x00000000
        /*0094*/ 	.short	0x0004
        /*0096*/ 	.short	0x0094
        /*0098*/ 	.byte	0x00, 0xf0, 0x11, 0x00


	//----- nvinfo : EIATTR_KPARAM_INFO
	.align		4
.L_853:
        /*009c*/ 	.byte	0x04, 0x17
        /*009e*/ 	.short	(.L_855 - .L_854)
.L_854:
        /*00a0*/ 	.word	0x00000000
        /*00a4*/ 	.short	0x0003
        /*00a6*/ 	.short	0x0090
        /*00a8*/ 	.byte	0x00, 0xf0, 0x11, 0x00


	//----- nvinfo : EIATTR_KPARAM_INFO
	.align		4
.L_855:
        /*00ac*/ 	.byte	0x04, 0x17
        /*00ae*/ 	.short	(.L_857 - .L_856)
.L_856:
        /*00b0*/ 	.word	0x00000000
        /*00b4*/ 	.short	0x0002
        /*00b6*/ 	.short	0x0060
        /*00b8*/ 	.byte	0x00, 0xf0, 0xc1, 0x00


	//----- nvinfo : EIATTR_KPARAM_INFO
	.align		4
.L_857:
        /*00bc*/ 	.byte	0x04, 0x17
        /*00be*/ 	.short	(.L_859 - .L_858)
.L_858:
        /*00c0*/ 	.word	0x00000000
        /*00c4*/ 	.short	0x0001
        /*00c6*/ 	.short	0x0030
        /*00c8*/ 	.byte	0x00, 0xf0, 0xc1, 0x00


	//----- nvinfo : EIATTR_KPARAM_INFO
	.align		4
.L_859:
        /*00cc*/ 	.byte	0x04, 0x17
        /*00ce*/ 	.short	(.L_861 - .L_860)
.L_860:
        /*00d0*/ 	.word	0x00000000
        /*00d4*/ 	.short	0x0000
        /*00d6*/ 	.short	0x0000
        /*00d8*/ 	.byte	0x00, 0xf0, 0xc1, 0x00


	//----- nvinfo : EIATTR_MAXREG_COUNT
	.align		4
.L_861:
        /*00dc*/ 	.byte	0x03, 0x1b
        /*00de*/ 	.short	0x00ff


	//----- nvinfo : EIATTR_MERCURY_ISA_VERSION
	.align		4
        /*00e0*/ 	.byte	0x03, 0x5f
        /*00e2*/ 	.short	0x0000


	//----- nvinfo : EIATTR_EXIT_INSTR_OFFSETS
	.align		4
        /*00e4*/ 	.byte	0x04, 0x1c
        /*00e6*/ 	.short	(.L_863 - .L_862)


	//   ....[0]....
.L_862:
        /*00e8*/ 	.word	0x000000b0


	//   ....[1]....
        /*00ec*/ 	.word	0x00001ff0


	//----- nvinfo : EIATTR_CRS_STACK_SIZE
	.align		4
.L_863:
        /*00f0*/ 	.byte	0x04, 0x1e
        /*00f2*/ 	.short	(.L_865 - .L_864)
.L_864:
        /*00f4*/ 	.word	0x00000000
.L_865:


//--------------------- .nv.info._ZN2at6native51_GLOBAL__N__11011a27_18_DepthwiseConv3d_cu_35e0c7b543conv_depthwise3d_cuda_backward_input_kernelIN3c108BFloat16EfLi3ELi3ELi3ELi1ELi1ELi1ELi1ELi1ELi1EEEvNS_27GenericPackedTensorAccessorIKT_Lm5ENS_16DefaultPtrTraitsEiEENS5_IS6_Lm5ES8_iEES9_iiiiiiiii --------------------------
	.section	.nv.info._ZN2at6native51_GLOBAL__N__11011a27_18_DepthwiseConv3d_cu_35e0c7b543conv_depthwise3d_cuda_backward_input_kernelIN3c108BFloat16EfLi3ELi3ELi3ELi1ELi1ELi1ELi1ELi1ELi1EEEvNS_27GenericPackedTensorAccessorIKT_Lm5ENS_16DefaultPtrTraitsEiEENS5_IS6_Lm5ES8_iEES9_iiiiiiiii,"",@"SHT_CUDA_INFO"
	.sectionflags	@""
	.align	4


	//----- nvinfo : EIATTR_CUDA_API_VERSION
	.align		4
        /*0000*/ 	.byte	0x04, 0x37
        /*0002*/ 	.short	(.L_867 - .L_866)
.L_866:
        /*0004*/ 	.word	0x00000082


	//----- nvinfo : EIATTR_SW2861232_WAR
	.align		4
.L_867:
        /*0008*/ 	.byte	0x01, 0x35
	.zero		2


	//----- nvinfo : EIATTR_PARAM_CBANK
	.align		4
        /*000c*/ 	.byte	0x04, 0x0a
        /*000e*/ 	.short	(.L_869 - .L_868)
	.align		4
.L_868:
        /*0010*/ 	.word	index@(.nv.constant0._ZN2at6native51_GLOBAL__N__11011a27_18_DepthwiseConv3d_cu_35e0c7b543conv_depthwise3d_cuda_backward_input_kernelIN3c108BFloat16EfLi3ELi3ELi3ELi1ELi1ELi1ELi1ELi1ELi1EEEvNS_27GenericPackedTensorAccessorIKT_Lm5ENS_16DefaultPtrTraitsEiEENS5_IS6_Lm5ES8_iEES9_iiiiiiiii)
        /*0014*/ 	.short	0x0160
        /*0016*/ 	.short	0x00b4


	//----- nvinfo : EIATTR_CBANK_PARAM_SIZE
	.align		4
.L_869:
        /*0018*/ 	.byte	0x03, 0x19
        /*001a*/ 	.short	0x00b4


	//----- nvinfo : EIATTR_KPARAM_INFO
	.align		4
        /*001c*/ 	.byte	0x04, 0x17
        /*001e*/ 	.short	(.L_871 - .L_870)
.L_870:
        /*0020*/ 	.word	0x00000000
        /*0024*/ 	.short	0x000b
        /*0026*/ 	.short	0x00b0
        /*0028*/ 	.byte	0x00, 0xf0, 0x11, 0x00


	//----- nvinfo : EIATTR_KPARAM_INFO
	.align		4
.L_871:
        /*002c*/ 	.byte	0x04, 0x17
        /*002e*/ 	.short	(.L_873 - .L_872)
.L_872:
        /*0030*/ 	.word	0x00000000
        /*0034*/ 	.short	0x000a
        /*0036*/ 	.short	0x00ac
        /*0038*/ 	.byte	0x00, 0xf0, 0x11, 0x00


	//----- nvinfo : EIATTR_KPARAM_INFO
	.align		4
.L_873:
        /*003c*/ 	.byte	0x04, 0x17
        /*003e*/ 	.short	(.L_875 - .L_874)
.L_874:
        /*0040*/ 	.word	0x00000000
        /*0044*/ 	.short	0x0009
        /*0046*/ 	.short	0x00a8
        /*0048*/ 	.byte	0x00, 0xf0, 0x11, 0x00


	//----- nvinfo : EIATTR_KPARAM_INFO
	.align		4
.L_875:
        /*004c*/ 	.byte	0x04, 0x17
        /*004e*/ 	.short	(.L_877 - .L_876)
.L_876:
        /*0050*/ 	.word	0x00000000
        /*0054*/ 	.short	0x0008
        /*0056*/ 	.short	0x00a4
        /*0058*/ 	.byte	0x00, 0xf0, 0x11, 0x00


	//----- nvinfo : EIATTR_KPARAM_INFO
	.align		4
.L_877:
        /*005c*/ 	.byte	0x04, 0x17
        /*005e*/ 	.short	(.L_879 - .L_878)
.L_878:
        /*0060*/ 	.word	0x00000000
        /*0064*/ 	.short	0x0007
        /*0066*/ 	.short	0x00a0
        /*0068*/ 	.byte	0x00, 0xf0, 0x11, 0x00


	//----- nvinfo : EIATTR_KPARAM_INFO
	.align		4
.L_879:
        /*006c*/ 	.byte	0x04, 0x17
        /*006e*/ 	.short	(.L_881 - .L_880)
.L_880:
        /*0070*/ 	.word	0x00000000
        /*0074*/ 	.short	0x0006
        /*0076*/ 	.short	0x009c
        /*0078*/ 	.byte	0x00, 0xf0, 0x11, 0x00


	//----- nvinfo : EIATTR_KPARAM_INFO
	.align		4
.L_881:
        /*007c*/ 	.byte	0x04, 0x17
        /*007e*/ 	.short	(.L_883 - .L_882)
.L_882:
        /*0080*/ 	.word	0x00000000
        /*0084*/ 	.short	0x0005
        /*0086*/ 	.short	0x0098
        /*0088*/ 	.byte	0x00, 0xf0, 0x11, 0x00


	//----- nvinfo : EIATTR_KPARAM_INFO
	.align		4
.L_883:
        /*008c*/ 	.byte	0x04, 0x17
        /*008e*/ 	.short	(.L_885 - .L_884)
.L_884:
        /*0090*/ 	.word	0x00000000
        /*0094*/ 	.short	0x0004
        /*0096*/ 	.short	0x0094
        /*0098*/ 	.byte	0x00, 0xf0, 0x11, 0x00


	//----- nvinfo : EIATTR_KPARAM_INFO
	.align		4
.L_885:
        /*009c*/ 	.byte	0x04, 0x17
        /*009e*/ 	.short	(.L_887 - .L_886)
.L_886:
        /*00a0*/ 	.word	0x00000000
        /*00a4*/ 	.short	0x0003
        /*00a6*/ 	.short	0x0090
        /*00a8*/ 	.byte	0x00, 0xf0, 0x11, 0x00


	//----- nvinfo : EIATTR_KPARAM_INFO
	.align		4
.L_887:
        /*00ac*/ 	.byte	0x04, 0x17
        /*00ae*/ 	.short	(.L_889 - .L_888)
.L_888:
        /*00b0*/ 	.word	0x00000000
        /*00b4*/ 	.short	0x0002
        /*00b6*/ 	.short	0x0060
        /*00b8*/ 	.byte	0x00, 0xf0, 0xc1, 0x00


	//----- nvinfo : EIATTR_KPARAM_INFO
	.align		4
.L_889:
        /*00bc*/ 	.byte	0x04, 0x17
        /*00be*/ 	.short	(.L_891 - .L_890)
.L_890:
        /*00c0*/ 	.word	0x00000000
        /*00c4*/ 	.short	0x0001
        /*00c6*/ 	.short	0x0030
        /*00c8*/ 	.byte	0x00, 0xf0, 0xc1, 0x00


	//----- nvinfo : EIATTR_KPARAM_INFO
	.align		4
.L_891:
        /*00cc*/ 	.byte	0x04, 0x17
        /*00ce*/ 	.short	(.L_893 - .L_892)
.L_892:
        /*00d0*/ 	.word	0x00000000
        /*00d4*/ 	.short	0x0000
        /*00d6*/ 	.short	0x0000
        /*00d8*/ 	.byte	0x00, 0xf0, 0xc1, 0x00


	//----- nvinfo : EIATTR_MAXREG_COUNT
	.align		4
.L_893:
        /*00dc*/ 	.byte	0x03, 0x1b
        /*00de*/ 	.short	0x00ff


	//----- nvinfo : EIATTR_MERCURY_ISA_VERSION
	.align		4
        /*00e0*/ 	.byte	0x03, 0x5f
        /*00e2*/ 	.short	0x0000


	//----- nvinfo : EIATTR_EXIT_INSTR_OFFSETS
	.align		4
        /*00e4*/ 	.byte	0x04, 0x1c
        /*00e6*/ 	.short	(.L_895 - .L_894)


	//   ....[0]....
.L_894:
        /*00e8*/ 	.word	0x000000b0


	//   ....[1]....
        /*00ec*/ 	.word	0x000014c0


	//----- nvinfo : EIATTR_CRS_STACK_SIZE
	.align		4
.L_895:
        /*00f0*/ 	.byte	0x04, 0x1e
        /*00f2*/ 	.short	(.L_897 - .L_896)
.L_896:
        /*00f4*/ 	.word	0x00000000
.L_897:


//--------------------- .nv.info._ZN2at6native51_GLOBAL__N__11011a27_18_DepthwiseConv3d_cu_35e0c7b543conv_depthwise3d_cuda_backward_input_kernelIN3c104HalfEfLin1ELin1ELin1ELin1ELin1ELin1ELin1ELin1ELin1EEEvNS_27GenericPackedTensorAccessorIKT_Lm5ENS_16DefaultPtrTraitsEiEENS5_IS6_Lm5ES8_iEES9_iiiiiiiii --------------------------
	.section	.nv.info._ZN2at6native51_GLOBAL__N__11011a27_18_DepthwiseConv3d_cu_35e0c7b543conv_depthwise3d_cuda_backward_input_kernelIN3c104HalfEfLin1ELin1ELin1ELin1ELin1ELin1ELin1ELin1ELin1EEEvNS_27GenericPackedTensorAccessorIKT_Lm5ENS_16DefaultPtrTraitsEiEENS5_IS6_Lm5ES8_iEES9_iiiiiiiii,"",@"SHT_CUDA_INFO"
	.sectionflags	@""
	.align	4


	//----- nvinfo : EIATTR_CUDA_API_VERSION
	.align		4
        /*0000*/ 	.byte	0x04, 0x37
        /*0002*/ 	.short	(.L_899 - .L_898)
.L_898:
        /*0004*/ 	.word	0x00000082


	//----- nvinfo : EIATTR_SW2861232_WAR
	.align		4
.L_899:
        /*0008*/ 	.byte	0x01, 0x35
	.zero		2


	//----- nvinfo : EIATTR_PARAM_CBANK
	.align		4
        /*000c*/ 	.byte	0x04, 0x0a
        /*000e*/ 	.short	(.L_901 - .L_900)
	.align		4
.L_900:
        /*0010*/ 	.word	index@(.nv.constant0._ZN2at6native51_GLOBAL__N__11011a27_18_DepthwiseConv3d_cu_35e0c7b543conv_depthwise3d_cuda_backward_input_kernelIN3c104HalfEfLin1ELin1ELin1ELin1ELin1ELin1ELin1ELin1ELin1EEEvNS_27GenericPackedTensorAccessorIKT_Lm5ENS_16DefaultPtrTraitsEiEENS5_IS6_Lm5ES8_iEES9_iiiiiiiii)
        /*0014*/ 	.short	0x0160
        /*0016*/ 	.short	0x00b4


	//----- nvinfo : EIATTR_CBANK_PARAM_SIZE
	.align		4
.L_901:
        /*0018*/ 	.byte	0x03, 0x19
        /*001a*/ 	.short	0x00b4


	//----- nvinfo : EIATTR_KPARAM_INFO
	.align		4
        /*001c*/ 	.byte	0x04, 0x17
        /*001e*/ 	.short	(.L_903 - .L_902)
.L_902:
        /*0020*/ 	.word	0x00000000
        /*0024*/ 	.short	0x000b
        /*0026*/ 	.short	0x00b0
        /*0028*/ 	.byte	0x00, 0xf0, 0x11, 0x00


	//----- nvinfo : EIATTR_KPARAM_INFO
	.align		4
.L_903:
        /*002c*/ 	.byte	0x04, 0x17
        /*002e*/ 	.short	(.L_905 - .L_904)
.L_904:
        /*0030*/ 	.word	0x00000000
        /*0034*/ 	.short	0x000a
        /*0036*/ 	.short	0x00ac
        /*0038*/ 	.byte	0x00, 0xf0, 0x11, 0x00


	//----- nvinfo : EIATTR_KPARAM_INFO
	.align		4
.L_905:
        /*003c*/ 	.byte	0x04, 0x17
        /*003e*/ 	.short	(.L_907 - .L_906)
.L_906:
        /*0040*/ 	.word	0x00000000
        /*0044*/ 	.short	0x0009
        /*0046*/ 	.short	0x00a8
        /*0048*/ 	.byte	0x00, 0xf0, 0x11, 0x00


	//----- nvinfo : EIATTR_KPARAM_INFO
	.align		4
.L_907:
        /*004c*/ 	.byte	0x04, 0x17
        /*004e*/ 	.short	(.L_909 - .L_908)
.L_908:
        /*0050*/ 	.word	0x00000000
        /*0054*/ 	.short	0x0008
        /*0056*/ 	.short	0x00a4
        /*0058*/ 	.byte	0x00, 0xf0, 0x11, 0x00


	//----- nvinfo : EIATTR_KPARAM_INFO
	.align		4
.L_909:
        /*005c*/ 	.byte	0x04, 0x17
        /*005e*/ 	.short	(.L_911 - .L_910)
.L_910:
        /*0060*/ 	.word	0x00000000
        /*0064*/ 	.short	0x0007
        /*0066*/ 	.short	0x00a0
        /*0068*/ 	.byte	0x00, 0xf0, 0x11, 0x00


	//----- nvinfo : EIATTR_KPARAM_INFO
	.align		4
.L_911:
        /*006c*/ 	.byte	0x04, 0x17
        /*006e*/ 	.short	(.L_913 - .L_912)
.L_912:
        /*0070*/ 	.word	0x00000000
        /*0074*/ 	.short	0x0006
        /*0076*/ 	.short	0x009c
        /*0078*/ 	.byte	0x00, 0xf0, 0x11, 0x00


	//----- nvinfo : EIATTR_KPARAM_INFO
	.align		4
.L_913:
        /*007c*/ 	.byte	0x04, 0x17
        /*007e*/ 	.short	(.L_915 - .L_914)
.L_914:
        /*0080*/ 	.word	0x00000000
        /*0084*/ 	.short	0x0005
        /*0086*/ 	.short	0x0098
        /*0088*/ 	.byte	0x00, 0xf0, 0x11, 0x00


	//----- nvinfo : EIATTR_KPARAM_INFO
	.align		4
.L_915:
        /*008c*/ 	.byte	0x04, 0x17
        /*008e*/ 	.short	(.L_917 - .L_916)
.L_916:
        /*0090*/ 	.word	0x00000000
        /*0094*/ 	.short	0x0004
        /*0096*/ 	.short	0x0094
        /*0098*/ 	.byte	0x00, 0xf0, 0x11, 0x00


	//----- nvinfo : EIATTR_KPARAM_INFO
	.align		4
.L_917:
        /*009c*/ 	.byte	0x04, 0x17
        /*009e*/ 	.short	(.L_919 - .L_918)
.L_918:
        /*00a0*/ 	.word	0x00000000
        /*00a4*/ 	.short	0x0003
        /*00a6*/ 	.short	0x0090
        /*00a8*/ 	.byte	0x00, 0xf0, 0x11, 0x00


	//----- nvinfo : EIATTR_KPARAM_INFO
	.align		4
.L_919:
        /*00ac*/ 	.byte	0x04, 0x17
        /*00ae*/ 	.short	(.L_921 - .L_920)
.L_920:
        /*00b0*/ 	.word	0x00000000
        /*00b4*/ 	.short	0x0002
        /*00b6*/ 	.short	0x0060
        /*00b8*/ 	.byte	0x00, 0xf0, 0xc1, 0x00


	//----- nvinfo : EIATTR_KPARAM_INFO
	.align		4
.L_921:
        /*00bc*/ 	.byte	0x04, 0x17
        /*00be*/ 	.short	(.L_923 - .L_922)
.L_922:
        /*00c0*/ 	.word	0x00000000
        /*00c4*/ 	.short	0x0001
        /*00c6*/ 	.short	0x0030
        /*00c8*/ 	.byte	0x00, 0xf0, 0xc1, 0x00


	//----- nvinfo : EIATTR_KPARAM_INFO
	.align		4
.L_923:
        /*00cc*/ 	.byte	0x04, 0x17
        /*00ce*/ 	.short	(.L_925 - .L_924)
.L_924:
        /*00d0*/ 	.word	0x00000000
        /*00d4*/ 	.short	0x0000
        /*00d6*/ 	.short	0x0000
        /*00d8*/ 	.byte	0x00, 0xf0, 0xc1, 0x00


	//----- nvinfo : EIATTR_MAXREG_COUNT
	.align		4
.L_925:
        /*00dc*/ 	.byte	0x03, 0x1b
        /*00de*/ 	.short	0x00ff


	//----- nvinfo : EIATTR_MERCURY_ISA_VERSION
	.align		4
        /*00e0*/ 	.byte	0x03, 0x5f
        /*00e2*/ 	.short	0x0000


	//----- nvinfo : EIATTR_EXIT_INSTR_OFFSETS
	.align		4
        /*00e4*/ 	.byte	0x04, 0x1c
        /*00e6*/ 	.short	(.L_927 - .L_926)


	//   ....[0]....
.L_926:
        /*00e8*/ 	.word	0x000000b0


	//   ....[1]....
        /*00ec*/ 	.word	0x000024a0


	//----- nvinfo : EIATTR_CRS_STACK_SIZE
	.align		4
.L_927:
        /*00f0*/ 	.byte	0x04, 0x1e
        /*00f2*/ 	.short	(.L_929 - .L_928)
.L_928:
        /*00f4*/ 	.word	0x00000000
.L_929:


//--------------------- .nv.info._ZN2at6native51_GLOBAL__N__11011a27_18_DepthwiseConv3d_cu_35e0c7b543conv_depthwise3d_cuda_backward_input_kernelIN3c104HalfEfLi3ELi3ELi3ELin1ELin1ELin1ELin1ELin1ELin1EEEvNS_27GenericPackedTensorAccessorIKT_Lm5ENS_16DefaultPtrTraitsEiEENS5_IS6_Lm5ES8_iEES9_iiiiiiiii --------------------------
	.section	.nv.info._ZN2at6native51_GLOBAL__N__11011a27_18_DepthwiseConv3d_cu_35e0c7b543conv_depthwise3d_cuda_backward_input_kernelIN3c104HalfEfLi3ELi3ELi3ELin1ELin1ELin1ELin1ELin1ELin1EEEvNS_27GenericPackedTensorAccessorIKT_Lm5ENS_16DefaultPtrTraitsEiEENS5_IS6_Lm5ES8_iEES9_iiiiiiiii,"",@"SHT_CUDA_INFO"
	.sectionflags	@""
	.align	4


	//----- nvinfo : EIATTR_CUDA_API_VERSION
	.align		4
        /*0000*/ 	.byte	0x04, 0x37
        /*0002*/ 	.short	(.L_931 - .L_930)
.L_930:
        /*0004*/ 	.word	0x00000082


	//----- nvinfo : EIATTR_SW2861232_WAR
	.align		4
.L_931:
        /*0008*/ 	.byte	0x01, 0x35
	.zero		2


	//----- nvinfo : EIATTR_PARAM_CBANK
	.align		4
        /*000c*/ 	.byte	0x04, 0x0a
        /*000e*/ 	.short	(.L_933 - .L_932)
	.align		4
.L_932:
        /*0010*/ 	.word	index@(.nv.constant0._ZN2at6native51_GLOBAL__N__11011a27_18_DepthwiseConv3d_cu_35e0c7b543conv_depthwise3d_cuda_backward_input_kernelIN3c104HalfEfLi3ELi3ELi3ELin1ELin1ELin1ELin1ELin1ELin1EEEvNS_27GenericPackedTensorAccessorIKT_Lm5ENS_16DefaultPtrTraitsEiEENS5_IS6_Lm5ES8_iEES9_iiiiiiiii)
        /*0014*/ 	.short	0x0160
        /*0016*/ 	.short	0x00b4


	//----- nvinfo : EIATTR_CBANK_PARAM_SIZE
	.align		4
.L_933:
        /*0018*/ 	.byte	0x03, 0x19
        /*001a*/ 	.short	0x00b4


	//----- nvinfo : EIATTR_KPARAM_INFO
	.align		4
        /*001c*/ 	.byte	0x04, 0x17
        /*001e*/ 	.short	(.L_935 - .L_934)
.L_934:
        /*0020*/ 	.word	0x00000000
        /*0024*/ 	.short	0x000b
        /*0026*/ 	.short	0x00b0
        /*0028*/ 	.byte	0x00, 0xf0, 0x11, 0x00


	//----- nvinfo : EIATTR_KPARAM_INFO
	.align		4
.L_935:
        /*002c*/ 	.byte	0x04, 0x17
        /*002e*/ 	.short	(.L_937 - .L_936)
.L_936:
        /*0030*/ 	.word	0x00000000
        /*0034*/ 	.short	0x000a
        /*0036*/ 	.short	0x00ac
        /*0038*/ 	.byte	0x00, 0xf0, 0x11, 0x00


	//----- nvinfo : EIATTR_KPARAM_INFO
	.align		4
.L_937:
        /*003c*/ 	.byte	0x04, 0x17
        /*003e*/ 	.short	(.L_939 - .L_938)
.L_938:
        /*0040*/ 	.word	0x00000000
        /*0044*/ 	.short	0x0009
        /*0046*/ 	.short	0x00a8
        /*0048*/ 	.byte	0x00, 0xf0, 0x11, 0x00


	//----- nvinfo : EIATTR_KPARAM_INFO
	.align		4
.L_939:
        /*004c*/ 	.byte	0x04, 0x17
        /*004e*/ 	.short	(.L_941 - .L_940)
.L_940:
        /*0050*/ 	.word	0x00000000
        /*0054*/ 	.short	0x0008
        /*0056*/ 	.short	0x00a4
        /*0058*/ 	.byte	0x00, 0xf0, 0x11, 0x00


	//----- nvinfo : EIATTR_KPARAM_INFO
	.align		4
.L_941:
        /*005c*/ 	.byte	0x04, 0x17
        /*005e*/ 	.short	(.L_943 - .L_942)
.L_942:
        /*0060*/ 	.word	0x00000000
        /*0064*/ 	.short	0x0007
        /*0066*/ 	.short	0x00a0
        /*0068*/ 	.byte	0x00, 0xf0, 0x11, 0x00


	//----- nvinfo : EIATTR_KPARAM_INFO
	.align		4
.L_943:
        /*006c*/ 	.byte	0x04, 0x17
        /*006e*/ 	.short	(.L_945 - .L_944)
.L_944:
        /*0070*/ 	.word	0x00000000
        /*0074*/ 	.short	0x0006
        /*0076*/ 	.short	0x009c
        /*0078*/ 	.byte	0x00, 0xf0, 0x11, 0x00


	//----- nvinfo : EIATTR_KPARAM_INFO
	.align		4
.L_945:
        /*007c*/ 	.byte	0x04, 0x17
        /*007e*/ 	.short	(.L_947 - .L_946)
.L_946:
        /*0080*/ 	.word	0x00000000
        /*0084*/ 	.short	0x0005
        /*0086*/ 	.short	0x0098
        /*0088*/ 	.byte	0x00, 0xf0, 0x11, 0x00


	//----- nvinfo : EIATTR_KPARAM_INFO
	.align		4
.L_947:
        /*008c*/ 	.byte	0x04, 0x17
        /*008e*/ 	.short	(.L_949 - .L_948)
.L_948:
        /*0090*/ 	.word	0x00000000
        /*0094*/ 	.short	0x0004
        /*0096*/ 	.short	0x0094
        /*0098*/ 	.byte	0x00, 0xf0, 0x11, 0x00


	//----- nvinfo : EIATTR_KPARAM_INFO
	.align		4
.L_949:
        /*009c*/ 	.byte	0x04, 0x17
        /*009e*/ 	.short	(.L_951 - .L_950)
.L_950:
        /*00a0*/ 	.word	0x00000000
        /*00a4*/ 	.short	0x0003
        /*00a6*/ 	.short	0x0090
        /*00a8*/ 	.byte	0x00, 0xf0, 0x11, 0x00


	//----- nvinfo : EIATTR_KPARAM_INFO
	.align		4
.L_951:
        /*00ac*/ 	.byte	0x04, 0x17
        /*00ae*/ 	.short	(.L_953 - .L_952)
.L_952:
        /*00b0*/ 	.word	0x00000000
        /*00b4*/ 	.short	0x0002
        /*00b6*/ 	.short	0x0060
        /*00b8*/ 	.byte	0x00, 0xf0, 0xc1, 0x00


	//----- nvinfo : EIATTR_KPARAM_INFO
	.align		4
.L_953:
        /*00bc*/ 	.byte	0x04, 0x17
        /*00be*/ 	.short	(.L_955 - .L_954)
.L_954:
        /*00c0*/ 	.word	0x00000000
        /*00c4*/ 	.short	0x0001
        /*00c6*/ 	.short	0x0030
        /*00c8*/ 	.byte	0x00, 0xf0, 0xc1, 0x00


	//----- nvinfo : EIATTR_KPARAM_INFO
	.align		4
.L_955:
        /*00cc*/ 	.byte	0x04, 0x17
        /*00ce*/ 	.short	(.L_957 - .L_956)
.L_956:
        /*00d0*/ 	.word	0x00000000
        /*00d4*/ 	.short	0x0000
        /*00d6*/ 	.short	0x0000
        /*00d8*/ 	.byte	0x00, 0xf0, 0xc1, 0x00


	//----- nvinfo : EIATTR_MAXREG_COUNT
	.align		4
.L_957:
        /*00dc*/ 	.byte	0x03, 0x1b
        /*00de*/ 	.short	0x00ff


	//----- nvinfo : EIATTR_MERCURY_ISA_VERSION
	.align		4
        /*00e0*/ 	.byte	0x03, 0x5f
        /*00e2*/ 	.short	0x0000


	//----- nvinfo : EIATTR_EXIT_INSTR_OFFSETS
	.align		4
        /*00e4*/ 	.byte	0x04, 0x1c
        /*00e6*/ 	.short	(.L_959 - .L_958)


	//   ....[0]....
.L_958:
        /*00e8*/ 	.word	0x000000b0


	//   ....[1]....
        /*00ec*/ 	.word	0x00002040


	//----- nvinfo : EIATTR_CRS_STACK_SIZE
	.align		4
.L_959:
        /*00f0*/ 	.byte	0x04, 0x1e
        /*00f2*/ 	.short	(.L_961 - .L_960)
.L_960:
        /*00f4*/ 	.word	0x00000000
.L_961:


//--------------------- .nv.info._ZN2at6native51_GLOBAL__N__11011a27_18_DepthwiseConv3d_cu_35e0c7b543conv_depthwise3d_cuda_backward_input_kernelIN3c104HalfEfLi3ELi3ELi3ELin1ELin1ELin1ELi1ELi1ELi1EEEvNS_27GenericPackedTensorAccessorIKT_Lm5ENS_16DefaultPtrTraitsEiEENS5_IS6_Lm5ES8_iEES9_iiiiiiiii --------------------------
	.section	.nv.info._ZN2at6native51_GLOBAL__N__11011a27_18_DepthwiseConv3d_cu_35e0c7b543conv_depthwise3d_cuda_backward_input_kernelIN3c104HalfEfLi3ELi3ELi3ELin1ELin1ELin1ELi1ELi1ELi1EEEvNS_27GenericPackedTensorAccessorIKT_Lm5ENS_16DefaultPtrTraitsEiEENS5_IS6_Lm5ES8_iEES9_iiiiiiiii,"",@"SHT_CUDA_INFO"
	.sectionflags	@""
	.align	4


	//----- nvinfo : EIATTR_CUDA_API_VERSION
	.align		4
        /*0000*/ 	.byte	0x04, 0x37
        /*0002*/ 	.short	(.L_963 - .L_962)
.L_962:
        /*0004*/ 	.word	0x00000082


	//----- nvinfo : EIATTR_SW2861232_WAR
	.align		4
.L_963:
        /*0008*/ 	.byte	0x01, 0x35
	.zero		2


	//----- nvinfo : EIATTR_PARAM_CBANK
	.align		4
        /*000c*/ 	.byte	0x04, 0x0a
        /*000e*/ 	.short	(.L_965 - .L_964)
	.align		4
.L_964:
        /*0010*/ 	.word	index@(.nv.constant0._ZN2at6native51_GLOBAL__N__11011a27_18_DepthwiseConv3d_cu_35e0c7b543conv_depthwise3d_cuda_backward_input_kernelIN3c104HalfEfLi3ELi3ELi3ELin1ELin1ELin1ELi1ELi1ELi1EEEvNS_27GenericPackedTensorAccessorIKT_Lm5ENS_16DefaultPtrTraitsEiEENS5_IS6_Lm5ES8_iEES9_iiiiiiiii)
        /*0014*/ 	.short	0x0160
        /*0016*/ 	.short	0x00b4


	//----- nvinfo : EIATTR_CBANK_PARAM_SIZE
	.align		4
.L_965:
        /*0018*/ 	.byte	0x03, 0x19
        /*001a*/ 	.short	0x00b4


	//----- nvinfo : EIATTR_KPARAM_INFO
	.align		4
        /*001c*/ 	.byte	0x04, 0x17
        /*001e*/ 	.short	(.L_967 - .L_966)
.L_966:
        /*0020*/ 	.word	0x00000000
        /*0024*/ 	.short	0x000b
        /*0026*/ 	.short	0x00b0
        /*0028*/ 	.byte	0x00, 0xf0, 0x11, 0x00


	//----- nvinfo : EIATTR_KPARAM_INFO
	.align		4
.L_967:
        /*002c*/ 	.byte	0x04, 0x17
        /*002e*/ 	.short	(.L_969 - .L_968)
.L_968:
        /*0030*/ 	.word	0x00000000
        /*0034*/ 	.short	0x000a
        /*0036*/ 	.short	0x00ac
        /*0038*/ 	.byte	0x00, 0xf0, 0x11, 0x00


	//----- nvinfo : EIATTR_KPARAM_INFO
	.align		4
.L_969:
        /*003c*/ 	.byte	0x04, 0x17
        /*003e*/ 	.short	(.L_971 - .L_970)
.L_970:
        /*0040*/ 	.word	0x00000000
        /*0044*/ 	.short	0x0009
        /*0046*/ 	.short	0x00a8
        /*0048*/ 	.byte	0x00, 0xf0, 0x11, 0x00


	//----- nvinfo : EIATTR_KPARAM_INFO
	.align		4
.L_971:
        /*004c*/ 	.byte	0x04, 0x17
        /*004e*/ 	.short	(.L_973 - .L_972)
.L_972:
        /*0050*/ 	.word	0x00000000
        /*0054*/ 	.short	0x0008
        /*0056*/ 	.short	0x00a4
        /*0058*/ 	.byte	0x00, 0xf0, 0x11, 0x00


	//----- nvinfo : EIATTR_KPARAM_INFO
	.align		4
.L_973:
        /*005c*/ 	.byte	0x04, 0x17
        /*005e*/ 	.short	(.L_975 - .L_974)
.L_974:
        /*0060*/ 	.word	0x00000000
        /*0064*/ 	.short	0x0007
        /*0066*/ 	.short	0x00a0
        /*0068*/ 	.byte	0x00, 0xf0, 0x11, 0x00


	//----- nvinfo : EIATTR_KPARAM_INFO
	.align		4
.L_975:
        /*006c*/ 	.byte	0x04, 0x17
        /*006e*/ 	.short	(.L_977 - .L_976)
.L_976:
        /*0070*/ 	.word	0x00000000
        /*0074*/ 	.short	0x0006
        /*0076*/ 	.short	0x009c
        /*0078*/ 	.byte	0x00, 0xf0, 0x11, 0x00


	//----- nvinfo : EIATTR_KPARAM_INFO
	.align		4
.L_977:
        /*007c*/ 	.byte	0x04, 0x17
        /*007e*/ 	.short	(.L_979 - .L_978)
.L_978:
        /*0080*/ 	.word	0x00000000
        /*0084*/ 	.short	0x0005
        /*0086*/ 	.short	0x0098
        /*0088*/ 	.byte	0x00, 0xf0, 0x11, 0x00


	//----- nvinfo : EIATTR_KPARAM_INFO
	.align		4
.L_979:
        /*008c*/ 	.byte	0x04, 0x17
        /*008e*/ 	.short	(.L_981 - .L_980)
.L_980:
        /*0090*/ 	.word	0x00000000
        /*0094*/ 	.short	0x0004
        /*0096*/ 	.short	0x0094
        /*0098*/ 	.byte	0x00, 0xf0, 0x11, 0x00


	//----- nvinfo : EIATTR_KPARAM_INFO
	.align		4
.L_981:
        /*009c*/ 	.byte	0x04, 0x17
        /*009e*/ 	.short	(.L_983 - .L_982)
.L_982:
        /*00a0*/ 	.word	0x00000000
        /*00a4*/ 	.short	0x0003
        /*00a6*/ 	.short	0x0090
        /*00a8*/ 	.byte	0x00, 0xf0, 0x11, 0x00


	//----- nvinfo : EIATTR_KPARAM_INFO
	.align		4
.L_983:
        /*00ac*/ 	.byte	0x04, 0x17
        /*00ae*/ 	.short	(.L_985 - .L_984)
.L_984:
        /*00b0*/ 	.word	0x00000000
        /*00b4*/ 	.short	0x0002
        /*00b6*/ 	.short	0x0060
        /*00b8*/ 	.byte	0x00, 0xf0, 0xc1, 0x00


	//----- nvinfo : EIATTR_KPARAM_INFO
	.align		4
.L_985:
        /*00bc*/ 	.byte	0x04, 0x17
        /*00be*/ 	.short	(.L_987 - .L_986)
.L_986:
        /*00c0*/ 	.word	0x00000000
        /*00c4*/ 	.short	0x0001
        /*00c6*/ 	.short	0x0030
        /*00c8*/ 	.byte	0x00, 0xf0, 0xc1, 0x00


	//----- nvinfo : EIATTR_KPARAM_INFO
	.align		4
.L_987:
        /*00cc*/ 	.byte	0x04, 0x17
        /*00ce*/ 	.short	(.L_989 - .L_988)
.L_988:
        /*00d0*/ 	.word	0x00000000
        /*00d4*/ 	.short	0x0000
        /*00d6*/ 	.short	0x0000
        /*00d8*/ 	.byte	0x00, 0xf0, 0xc1, 0x00


	//----- nvinfo : EIATTR_MAXREG_COUNT
	.align		4
.L_989:
        /*00dc*/ 	.byte	0x03, 0x1b
        /*00de*/ 	.short	0x00ff


	//----- nvinfo : EIATTR_MERCURY_ISA_VERSION
	.align		4
        /*00e0*/ 	.byte	0x03, 0x5f
        /*00e2*/ 	.short	0x0000


	//----- nvinfo : EIATTR_EXIT_INSTR_OFFSETS
	.align		4
        /*00e4*/ 	.byte	0x04, 0x1c
        /*00e6*/ 	.short	(.L_991 - .L_990)


	//   ....[0]....
.L_990:
        /*00e8*/ 	.word	0x000000b0


	//   ....[1]....
        /*00ec*/ 	.word	0x000017d0


	//----- nvinfo : EIATTR_CRS_STACK_SIZE
	.align		4
.L_991:
        /*00f0*/ 	.byte	0x04, 0x1e
        /*00f2*/ 	.short	(.L_993 - .L_992)
.L_992:
        /*00f4*/ 	.word	0x00000000
.L_993:


//--------------------- .nv.info._ZN2at6native51_GLOBAL__N__11011a27_18_DepthwiseConv3d_cu_35e0c7b543conv_depthwise3d_cuda_backward_input_kernelIN3c104HalfEfLi3ELi3ELi3ELi1ELi1ELi1ELin1ELin1ELin1EEEvNS_27GenericPackedTensorAccessorIKT_Lm5ENS_16DefaultPtrTraitsEiEENS5_IS6_Lm5ES8_iEES9_iiiiiiiii --------------------------
	.section	.nv.info._ZN2at6native51_GLOBAL__N__11011a27_18_DepthwiseConv3d_cu_35e0c7b543conv_depthwise3d_cuda_backward_input_kernelIN3c104HalfEfLi3ELi3ELi3ELi1ELi1ELi1ELin1ELin1ELin1EEEvNS_27GenericPackedTensorAccessorIKT_Lm5ENS_16DefaultPtrTraitsEiEENS5_IS6_Lm5ES8_iEES9_iiiiiiiii,"",@"SHT_CUDA_INFO"
	.sectionflags	@""
	.align	4


	//----- nvinfo : EIATTR_CUDA_API_VERSION
	.align		4
        /*0000*/ 	.byte	0x04, 0x37
        /*0002*/ 	.short	(.L_995 - .L_994)
.L_994:
        /*0004*/ 	.word	0x00000082


	//----- nvinfo : EIATTR_SW2861232_WAR
	.align		4
.L_995:
        /*0008*/ 	.byte	0x01, 0x35
	.zero		2


	//----- nvinfo : EIATTR_PARAM_CBANK
	.align		4
        /*000c*/ 	.byte	0x04, 0x0a
        /*000e*/ 	.short	(.L_997 - .L_996)
	.align		4
.L_996:
        /*0010*/ 	.word	index@(.nv.constant0._ZN2at6native51_GLOBAL__N__11011a27_18_DepthwiseConv3d_cu_35e0c7b543conv_depthwise3d_cuda_backward_input_kernelIN3c104HalfEfLi3ELi3ELi3ELi1ELi1ELi1ELin1ELin1ELin1EEEvNS_27GenericPackedTensorAccessorIKT_Lm5ENS_16DefaultPtrTraitsEiEENS5_IS6_Lm5ES8_iEES9_iiiiiiiii)
        /*0014*/ 	.short	0x0160
        /*0016*/ 	.short	0x00b4


	//----- nvinfo : EIATTR_CBANK_PARAM_SIZE
	.align		4
.L_997:
        /*0018*/ 	.byte	0x03, 0x19
        /*001a*/ 	.short	0x00b4


	//----- nvinfo : EIATTR_KPARAM_INFO
	.align		4
        /*001c*/ 	.byte	0x04, 0x17
        /*001e*/ 	.short	(.L_999 - .L_998)
.L_998:
        /*0020*/ 	.word	0x00000000
        /*0024*/ 	.short	0x000b
        /*0026*/ 	.short	0x00b0
        /*0028*/ 	.byte	0x00, 0xf0, 0x11, 0x00


	//----- nvinfo : EIATTR_KPARAM_INFO
	.align		4
.L_999:
        /*002c*/ 	.byte	0x04, 0x17
        /*002e*/ 	.short	(.L_1001 - .L_1000)
.L_1000:
        /*0030*/ 	.word	0x00000000
        /*0034*/ 	.short	0x000a
        /*0036*/ 	.short	0x00ac
        /*0038*/ 	.byte	0x00, 0xf0, 0x11, 0x00


	//----- nvinfo : EIATTR_KPARAM_INFO
	.align		4
.L_1001:
        /*003c*/ 	.byte	0x04, 0x17
        /*003e*/ 	.short	(.L_1003 - .L_1002)
.L_1002:
        /*0040*/ 	.word	0x00000000
        /*0044*/ 	.short	0x0009
        /*0046*/ 	.short	0x00a8
        /*0048*/ 	.byte	0x00, 0xf0, 0x11, 0x00


	//----- nvinfo : EIATTR_KPARAM_INFO
	.align		4
.L_1003:
        /*004c*/ 	.byte	0x04, 0x17
        /*004e*/ 	.short	(.L_1005 - .L_1004)
.L_1004:
        /*0050*/ 	.word	0x00000000
        /*0054*/ 	.short	0x0008
        /*0056*/ 	.short	0x00a4
        /*0058*/ 	.byte	0x00, 0xf0, 0x11, 0x00


	//----- nvinfo : EIATTR_KPARAM_INFO
	.align		4
.L_1005:
        /*005c*/ 	.byte	0x04, 0x17
        /*005e*/ 	.short	(.L_1007 - .L_1006)
.L_1006:
        /*0060*/ 	.word	0x00000000
        /*0064*/ 	.short	0x0007
        /*0066*/ 	.short	0x00a0
        /*0068*/ 	.byte	0x00, 0xf0, 0x11, 0x00


	//----- nvinfo : EIATTR_KPARAM_INFO
	.align		4
.L_1007:
        /*006c*/ 	.byte	0x04, 0x17
        /*006e*/ 	.short	(.L_1009 - .L_1008)
.L_1008:
        /*0070*/ 	.word	0x00000000
        /*0074*/ 	.short	0x0006
        /*0076*/ 	.short	0x009c
        /*0078*/ 	.byte	0x00, 0xf0, 0x11, 0x00


	//----- nvinfo : EIATTR_KPARAM_INFO
	.align		4
.L_1009:
        /*007c*/ 	.byte	0x04, 0x17
        /*007e*/ 	.short	(.L_1011 - .L_1010)
.L_1010:
        /*0080*/ 	.word	0x00000000
        /*0084*/ 	.short	0x0005
        /*0086*/ 	.short	0x0098
        /*0088*/ 	.byte	0x00, 0xf0, 0x11, 0x00


	//----- nvinfo : EIATTR_KPARAM_INFO
	.align		4
.L_1011:
        /*008c*/ 	.byte	0x04, 0x17
        /*008e*/ 	.short	(.L_1013 - .L_1012)
.L_1012:
        /*0090*/ 	.word	0x00000000
        /*0094*/ 	.short	0x0004
        /*0096*/ 	.short	0x0094
        /*0098*/ 	.byte	0x00, 0xf0, 0x11, 0x00


	//----- nvinfo : EIATTR_KPARAM_INFO
	.align		4
.L_1013:
        /*009c*/ 	.byte	0x04, 0x17
        /*009e*/ 	.short	(.L_1015 - .L_1014)
.L_1014:
        /*00a0*/ 	.word	0x00000000
        /*00a4*/ 	.short	0x0003
        /*00a6*/ 	.short	0x0090
        /*00a8*/ 	.byte	0x00, 0xf0, 0x11, 0x00


	//----- nvinfo : EIATTR_KPARAM_INFO
	.align		4
.L_1015:
        /*00ac*/ 	.byte	0x04, 0x17
        /*00ae*/ 	.short	(.L_1017 - .L_1016)
.L_1016:
        /*00b0*/ 	.word	0x00000000
        /*00b4*/ 	.short	0x0002
        /*00b6*/ 	.short	0x0060
        /*00b8*/ 	.byte	0x00, 0xf0, 0xc1, 0x00


	//----- nvinfo : EIATTR_KPARAM_INFO
	.align		4
.L_1017:
        /*00bc*/ 	.byte	0x04, 0x17
        /*00be*/ 	.short	(.L_1019 - .L_1018)
.L_1018:
        /*00c0*/ 	.word	0x00000000
        /*00c4*/ 	.short	0x0001
        /*00c6*/ 	.short	0x0030
        /*00c8*/ 	.byte	0x00, 0xf0, 0xc1, 0x00


	//----- nvinfo : EIATTR_KPARAM_INFO
	.align		4
.L_1019:
        /*00cc*/ 	.byte	0x04, 0x17
        /*00ce*/ 	.short	(.L_1021 - .L_1020)
.L_1020:
        /*00d0*/ 	.word	0x00000000
        /*00d4*/ 	.short	0x0000
        /*00d6*/ 	.short	0x0000
        /*00d8*/ 	.byte	0x00, 0xf0, 0xc1, 0x00


	//----- nvinfo : EIATTR_MAXREG_COUNT
	.align		4
.L_1021:
        /*00dc*/ 	.byte	0x03, 0x1b
        /*00de*/ 	.short	0x00ff


	//----- nvinfo : EIATTR_MERCURY_ISA_VERSION
	.align		4
        /*00e0*/ 	.byte	0x03, 0x5f
        /*00e2*/ 	.short	0x0000


	//----- nvinfo : EIATTR_EXIT_INSTR_OFFSETS
	.align		4
        /*00e4*/ 	.byte	0x04, 0x1c
        /*00e6*/ 	.short	(.L_1023 - .L_1022)


	//   ....[0]....
.L_1022:
        /*00e8*/ 	.word	0x000000b0


	//   ....[1]....
        /*00ec*/ 	.word	0x00002010


	//----- nvinfo : EIATTR_CRS_STACK_SIZE
	.align		4
.L_1023:
        /*00f0*/ 	.byte	0x04, 0x1e
        /*00f2*/ 	.short	(.L_1025 - .L_1024)
.L_1024:
        /*00f4*/ 	.word	0x00000000
.L_1025:


//--------------------- .nv.info._ZN2at6native51_GLOBAL__N__11011a27_18_DepthwiseConv3d_cu_35e0c7b543conv_depthwise3d_cuda_backward_input_kernelIN3c104HalfEfLi3ELi3ELi3ELi1ELi1ELi1ELi1ELi1ELi1EEEvNS_27GenericPackedTensorAccessorIKT_Lm5ENS_16DefaultPtrTraitsEiEENS5_IS6_Lm5ES8_iEES9_iiiiiiiii --------------------------
	.section	.nv.info._ZN2at6native51_GLOBAL__N__11011a27_18_DepthwiseConv3d_cu_35e0c7b543conv_depthwise3d_cuda_backward_input_kernelIN3c104HalfEfLi3ELi3ELi3ELi1ELi1ELi1ELi1ELi1ELi1EEEvNS_27GenericPackedTensorAccessorIKT_Lm5ENS_16DefaultPtrTraitsEiEENS5_IS6_Lm5ES8_iEES9_iiiiiiiii,"",@"SHT_CUDA_INFO"
	.sectionflags	@""
	.align	4


	//----- nvinfo : EIATTR_CUDA_API_VERSION
	.align		4
        /*0000*/ 	.byte	0x04, 0x37
        /*0002*/ 	.short	(.L_1027 - .L_1026)
.L_1026:
        /*0004*/ 	.word	0x00000082


	//----- nvinfo : EIATTR_SW2861232_WAR
	.align		4
.L_1027:
        /*0008*/ 	.byte	0x01, 0x35
	.zero		2


	//----- nvinfo : EIATTR_PARAM_CBANK
	.align		4
        /*000c*/ 	.byte	0x04, 0x0a
        /*000e*/ 	.short	(.L_1029 - .L_1028)
	.align		4
.L_1028:
        /*0010*/ 	.word	index@(.nv.constant0._ZN2at6native51_GLOBAL__N__11011a27_18_DepthwiseConv3d_cu_35e0c7b543conv_depthwise3d_cuda_backward_input_kernelIN3c104HalfEfLi3ELi3ELi3ELi1ELi1ELi1ELi1ELi1ELi1EEEvNS_27GenericPackedTensorAccessorIKT_Lm5ENS_16DefaultPtrTraitsEiEENS5_IS6_Lm5ES8_iEES9_iiiiiiiii)
        /*0014*/ 	.short	0x0160
        /*0016*/ 	.short	0x00b4


	//----- nvinfo : EIATTR_CBANK_PARAM_SIZE
	.align		4
.L_1029:
        /*0018*/ 	.byte	0x03, 0x19
        /*001a*/ 	.short	0x00b4


	//----- nvinfo : EIATTR_KPARAM_INFO
	.align		4
        /*001c*/ 	.byte	0x04, 0x17
        /*001e*/ 	.short	(.L_1031 - .L_1030)
.L_1030:
        /*0020*/ 	.word	0x00000000
        /*0024*/ 	.short	0x000b
        /*0026*/ 	.short	0x00b0
        /*0028*/ 	.byte	0x00, 0xf0, 0x11, 0x00


	//----- nvinfo : EIATTR_KPARAM_INFO
	.align		4
.L_1031:
        /*002c*/ 	.byte	0x04, 0x17
        /*002e*/ 	.short	(.L_1033 - .L_1032)
.L_1032:
        /*0030*/ 	.word	0x00000000
        /*0034*/ 	.short	0x000a
        /*0036*/ 	.short	0x00ac
        /*0038*/ 	.byte	0x00, 0xf0, 0x11, 0x00


	//----- nvinfo : EIATTR_KPARAM_INFO
	.align		4
.L_1033:
        /*003c*/ 	.byte	0x04, 0x17
        /*003e*/ 	.short	(.L_1035 - .L_1034)
.L_1034:
        /*0040*/ 	.word	0x00000000
        /*0044*/ 	.short	0x0009
        /*0046*/ 	.short	0x00a8
        /*0048*/ 	.byte	0x00, 0xf0, 0x11, 0x00


	//----- nvinfo : EIATTR_KPARAM_INFO
	.align		4
.L_1035:
        /*004c*/ 	.byte	0x04, 0x17
        /*004e*/ 	.short	(.L_1037 - .L_1036)
.L_1036:
        /*0050*/ 	.word	0x00000000
        /*0054*/ 	.short	0x0008
        /*0056*/ 	.short	0x00a4
        /*0058*/ 	.byte	0x00, 0xf0, 0x11, 0x00


	//----- nvinfo : EIATTR_KPARAM_INFO
	.align		4
.L_1037:
        /*005c*/ 	.byte	0x04, 0x17
        /*005e*/ 	.short	(.L_1039 - .L_1038)
.L_1038:
        /*0060*/ 	.word	0x00000000
        /*0064*/ 	.short	0x0007
        /*0066*/ 	.short	0x00a0
        /*0068*/ 	.byte	0x00, 0xf0, 0x11, 0x00


	//----- nvinfo : EIATTR_KPARAM_INFO
	.align		4
.L_1039:
        /*006c*/ 	.byte	0x04, 0x17
        /*006e*/ 	.short	(.L_1041 - .L_1040)
.L_1040:
        /*0070*/ 	.word	0x00000000
        /*0074*/ 	.short	0x0006
        /*0076*/ 	.short	0x009c
        /*0078*/ 	.byte	0x00, 0xf0, 0x11, 0x00


	//----- nvinfo : EIATTR_KPARAM_INFO
	.align		4
.L_1041:
        /*007c*/ 	.byte	0x04, 0x17
        /*007e*/ 	.short	(.L_1043 - .L_1042)
.L_1042:
        /*0080*/ 	.word	0x00000000
        /*0084*/ 	.short	0x0005
        /*0086*/ 	.short	0x0098
        /*0088*/ 	.byte	0x00, 0xf0, 0x11, 0x00


	//----- nvinfo : EIATTR_KPARAM_INFO
	.align		4
.L_1043:
        /*008c*/ 	.byte	0x04, 0x17
        /*008e*/ 	.short	(.L_1045 - .L_1044)
.L_1044:
        /*0090*/ 	.word	0x00000000
        /*0094*/ 	.short	0x0004
        /*0096*/ 	.short	0x0094
        /*0098*/ 	.byte	0x00, 0xf0, 0x11, 0x00


	//----- nvinfo : EIATTR_KPARAM_INFO
	.align		4
.L_1045:
        /*009c*/ 	.byte	0x04, 0x17
        /*009e*/ 	.short	(.L_1047 - .L_1046)
.L_1046:
        /*00a0*/ 	.word	0x00000000
        /*00a4*/ 	.short	0x0003
        /*00a6*/ 	.short	0x0090
        /*00a8*/ 	.byte	0x00, 0xf0, 0x11, 0x00


	//----- nvinfo : EIATTR_KPARAM_INFO
	.align		4
.L_1047:
        /*00ac*/ 	.byte	0x04, 0x17
        /*00ae*/ 	.short	(.L_1049 - .L_1048)
.L_1048:
        /*00b0*/ 	.word	0x00000000
        /*00b4*/ 	.short	0x0002
        /*00b6*/ 	.short	0x0060
        /*00b8*/ 	.byte	0x00, 0xf0, 0xc1, 0x00


	//----- nvinfo : EIATTR_KPARAM_INFO
	.align		4
.L_1049:
        /*00bc*/ 	.byte	0x04, 0x17
        /*00be*/ 	.short	(.L_1051 - .L_1050)
.L_1050:
        /*00c0*/ 	.word	0x00000000
        /*00c4*/ 	.short	0x0001
        /*00c6*/ 	.short	0x0030
        /*00c8*/ 	.byte	0x00, 0xf0, 0xc1, 0x00


	//----- nvinfo : EIATTR_KPARAM_INFO
	.align		4
.L_1051:
        /*00cc*/ 	.byte	0x04, 0x17
        /*00ce*/ 	.short	(.L_1053 - .L_1052)
.L_1052:
        /*00d0*/ 	.word	0x00000000
        /*00d4*/ 	.short	0x0000
        /*00d6*/ 	.short	0x0000
        /*00d8*/ 	.byte	0x00, 0xf0, 0xc1, 0x00


	//----- nvinfo : EIATTR_MAXREG_COUNT
	.align		4
.L_1053:
        /*00dc*/ 	.byte	0x03, 0x1b
        /*00de*/ 	.short	0x00ff


	//----- nvinfo : EIATTR_MERCURY_ISA_VERSION
	.align		4
        /*00e0*/ 	.byte	0x03, 0x5f
        /*00e2*/ 	.short	0x0000


	//----- nvinfo : EIATTR_EXIT_INSTR_OFFSETS
	.align		4
        /*00e4*/ 	.byte	0x04, 0x1c
        /*00e6*/ 	.short	(.L_1055 - .L_1054)


	//   ....[0]....
.L_1054:
        /*00e8*/ 	.word	0x000000b0


	//   ....[1]....
        /*00ec*/ 	.word	0x000014e0


	//----- nvinfo : EIATTR_CRS_STACK_SIZE
	.align		4
.L_1055:
        /*00f0*/ 	.byte	0x04, 0x1e
        /*00f2*/ 	.short	(.L_1057 - .L_1056)
.L_1056:
        /*00f4*/ 	.word	0x00000000
.L_1057:


//--------------------- .nv.info._ZN2at6native51_GLOBAL__N__11011a27_18_DepthwiseConv3d_cu_35e0c7b543conv_depthwise3d_cuda_backward_input_kernelIffLin1ELin1ELin1ELin1ELin1ELin1ELin1ELin1ELin1EEEvNS_27GenericPackedTensorAccessorIKT_Lm5ENS_16DefaultPtrTraitsEiEENS3_IS4_Lm5ES6_iEES7_iiiiiiiii --------------------------
	.section	.nv.info._ZN2at6native51_GLOBAL__N__11011a27_18_DepthwiseConv3d_cu_35e0c7b543conv_depthwise3d_cuda_backward_input_kernelIffLin1ELin1ELin1ELin1ELin1ELin1ELin1ELin1ELin1EEEvNS_27GenericPackedTensorAccessorIKT_Lm5ENS_16DefaultPtrTraitsEiEENS3_IS4_Lm5ES6_iEES7_iiiiiiiii,"",@"SHT_CUDA_INFO"
	.sectionflags	@""
	.align	4


	//----- nvinfo : EIATTR_CUDA_API_VERSION
	.align		4
        /*0000*/ 	.byte	0x04, 0x37
        /*0002*/ 	.short	(.L_1059 - .L_1058)
.L_1058:
        /*0004*/ 	.word	0x00000082


	//----- nvinfo : EIATTR_SW2861232_WAR
	.align		4
.L_1059:
        /*0008*/ 	.byte	0x01, 0x35
	.zero		2


	//----- nvinfo : EIATTR_PARAM_CBANK
	.align		4
        /*000c*/ 	.byte	0x04, 0x0a
        /*000e*/ 	.short	(.L_1061 - .L_1060)
	.align		4
.L_1060:
        /*0010*/ 	.word	index@(.nv.constant0._ZN2at6native51_GLOBAL__N__11011a27_18_DepthwiseConv3d_cu_35e0c7b543conv_depthwise3d_cuda_backward_input_kernelIffLin1ELin1ELin1ELin1ELin1ELin1ELin1ELin1ELin1EEEvNS_27GenericPackedTensorAccessorIKT_Lm5ENS_16DefaultPtrTraitsEiEENS3_IS4_Lm5ES6_iEES7_iiiiiiiii)
        /*0014*/ 	.short	0x0160
        /*0016*/ 	.short	0x00b4


	//----- nvinfo : EIATTR_CBANK_PARAM_SIZE
	.align		4
.L_1061:
        /*0018*/ 	.byte	0x03, 0x19
        /*001a*/ 	.short	0x00b4


	//----- nvinfo : EIATTR_KPARAM_INFO
	.align		4
        /*001c*/ 	.byte	0x04, 0x17
        /*001e*/ 	.short	(.L_1063 - .L_1062)
.L_1062:
        /*0020*/ 	.word	0x00000000
        /*0024*/ 	.short	0x000b
        /*0026*/ 	.short	0x00b0
        /*0028*/ 	.byte	0x00, 0xf0, 0x11, 0x00


	//----- nvinfo : EIATTR_KPARAM_INFO
	.align		4
.L_1063:
        /*002c*/ 	.byte	0x04, 0x17
        /*002e*/ 	.short	(.L_1065 - .L_1064)
.L_1064:
        /*0030*/ 	.word	0x00000000
        /*0034*/ 	.short	0x000a
        /*0036*/ 	.short	0x00ac
        /*0038*/ 	.byte	0x00, 0xf0, 0x11, 0x00


	//----- nvinfo : EIATTR_KPARAM_INFO
	.align		4
.L_1065:
        /*003c*/ 	.byte	0x04, 0x17
        /*003e*/ 	.short	(.L_1067 - .L_1066)
.L_1066:
        /*0040*/ 	.word	0x00000000
        /*0044*/ 	.short	0x0009
        /*0046*/ 	.short	0x00a8
        /*0048*/ 	.byte	0x00, 0xf0, 0x11, 0x00


	//----- nvinfo : EIATTR_KPARAM_INFO
	.align		4
.L_1067:
        /*004c*/ 	.byte	0x04, 0x17
        /*004e*/ 	.short	(.L_1069 - .L_1068)
.L_1068:
        /*0050*/ 	.word	0x00000000
        /*0054*/ 	.short	0x0008
        /*0056*/ 	.short	0x00a4
        /*0058*/ 	.byte	0x00, 0xf0, 0x11, 0x00


	//----- nvinfo : EIATTR_KPARAM_INFO
	.align		4
.L_1069:
        /*005c*/ 	.byte	0x04, 0x17
        /*005e*/ 	.short	(.L_1071 - .L_1070)
.L_1070:
        /*0060*/ 	.word	0x00000000
        /*0064*/ 	.short	0x0007
        /*0066*/ 	.short	0x00a0
        /*0068*/ 	.byte	0x00, 0xf0, 0x11, 0x00


	//----- nvinfo : EIATTR_KPARAM_INFO
	.align		4
.L_1071:
        /*006c*/ 	.byte	0x04, 0x17
        /*006e*/ 	.short	(.L_1073 - .L_1072)
.L_1072:
        /*0070*/ 	.word	0x00000000
        /*0074*/ 	.short	0x0006
        /*0076*/ 	.short	0x009c
        /*0078*/ 	.byte	0x00, 0xf0, 0x11, 0x00


	//----- nvinfo : EIATTR_KPARAM_INFO
	.align		4
.L_1073:
        /*007c*/ 	.byte	0x04, 0x17
        /*007e*/ 	.short	(.L_1075 - .L_1074)
.L_1074:
        /*0080*/ 	.word	0x00000000
        /*0084*/ 	.short	0x0005
        /*0086*/ 	.short	0x0098
        /*0088*/ 	.byte	0x00, 0xf0, 0x11, 0x00


	//----- nvinfo : EIATTR_KPARAM_INFO
	.align		4
.L_1075:
        /*008c*/ 	.byte	0x04, 0x17
        /*008e*/ 	.short	(.L_1077 - .L_1076)
.L_1076:
        /*0090*/ 	.word	0x00000000
        /*0094*/ 	.short	0x0004
        /*0096*/ 	.short	0x0094
        /*0098*/ 	.byte	0x00, 0xf0, 0x11, 0x00


	//----- nvinfo : EIATTR_KPARAM_INFO
	.align		4
.L_1077:
        /*009c*/ 	.byte	0x04, 0x17
        /*009e*/ 	.short	(.L_1079 - .L_1078)
.L_1078:
        /*00a0*/ 	.word	0x00000000
        /*00a4*/ 	.short	0x0003
        /*00a6*/ 	.short	0x0090
        /*00a8*/ 	.byte	0x00, 0xf0, 0x11, 0x00


	//----- nvinfo : EIATTR_KPARAM_INFO
	.align		4
.L_1079:
        /*00ac*/ 	.byte	0x04, 0x17
        /*00ae*/ 	.short	(.L_1081 - .L_1080)
.L_1080:
        /*00b0*/ 	.word	0x00000000
        /*00b4*/ 	.short	0x0002
        /*00b6*/ 	.short	0x0060
        /*00b8*/ 	.byte	0x00, 0xf0, 0xc1, 0x00


	//----- nvinfo : EIATTR_KPARAM_INFO
	.align		4
.L_1081:
        /*00bc*/ 	.byte	0x04, 0x17
        /*00be*/ 	.short	(.L_1083 - .L_1082)
.L_1082:
        /*00c0*/ 	.word	0x00000000
        /*00c4*/ 	.short	0x0001
        /*00c6*/ 	.short	0x0030
        /*00c8*/ 	.byte	0x00, 0xf0, 0xc1, 0x00


	//----- nvinfo : EIATTR_KPARAM_INFO
	.align		4
.L_1083:
        /*00cc*/ 	.byte	0x04, 0x17
        /*00ce*/ 	.short	(.L_1085 - .L_1084)
.L_1084:
        /*00d0*/ 	.word	0x00000000
        /*00d4*/ 	.short	0x0000
        /*00d6*/ 	.short	0x0000
        /*00d8*/ 	.byte	0x00, 0xf0, 0xc1, 0x00


	//----- nvinfo : EIATTR_MAXREG_COUNT
	.align		4
.L_1085:
        /*00dc*/ 	.byte	0x03, 0x1b
        /*00de*/ 	.short	0x00ff


	//----- nvinfo : EIATTR_MERCURY_ISA_VERSION
	.align		4
        /*00e0*/ 	.byte	0x03, 0x5f
        /*00e2*/ 	.short	0x0000


	//----- nvinfo : EIATTR_EXIT_INSTR_OFFSETS
	.align		4
        /*00e4*/ 	.byte	0x04, 0x1c
        /*00e6*/ 	.short	(.L_1087 - .L_1086)


	//   ....[0]....
.L_1086:
        /*00e8*/ 	.word	0x000000b0


	//   ....[1]....
        /*00ec*/ 	.word	0x000023a0


	//----- nvinfo : EIATTR_CRS_STACK_SIZE
	.align		4
.L_1087:
        /*00f0*/ 	.byte	0x04, 0x1e
        /*00f2*/ 	.short	(.L_1089 - .L_1088)
.L_1088:
        /*00f4*/ 	.word	0x00000000
.L_1089:


//--------------------- .nv.info._ZN2at6native51_GLOBAL__N__11011a27_18_DepthwiseConv3d_cu_35e0c7b543conv_depthwise3d_cuda_backward_input_kernelIffLi3ELi3ELi3ELin1ELin1ELin1ELin1ELin1ELin1EEEvNS_27GenericPackedTensorAccessorIKT_Lm5ENS_16DefaultPtrTraitsEiEENS3_IS4_Lm5ES6_iEES7_iiiiiiiii --------------------------
	.section	.nv.info._ZN2at6native51_GLOBAL__N__11011a27_18_DepthwiseConv3d_cu_35e0c7b543conv_depthwise3d_cuda_backward_input_kernelIffLi3ELi3ELi3ELin1ELin1ELin1ELin1ELin1ELin1EEEvNS_27GenericPackedTensorAccessorIKT_Lm5ENS_16DefaultPtrTraitsEiEENS3_IS4_Lm5ES6_iEES7_iiiiiiiii,"",@"SHT_CUDA_INFO"
	.sectionflags	@""
	.align	4


	//----- nvinfo : EIATTR_CUDA_API_VERSION
	.align		4
        /*0000*/ 	.byte	0x04, 0x37
        /*0002*/ 	.short	(.L_1091 - .L_1090)
.L_1090:
        /*0004*/ 	.word	0x00000082


	//----- nvinfo : EIATTR_SW2861232_WAR
	.align		4
.L_1091:
        /*0008*/ 	.byte	0x01, 0x35
	.zero		2


	//----- nvinfo : EIATTR_PARAM_CBANK
	.align		4
        /*000c*/ 	.byte	0x04, 0x0a
        /*000e*/ 	.short	(.L_1093 - .L_1092)
	.align		4
.L_1092:
        /*0010*/ 	.word	index@(.nv.constant0._ZN2at6native51_GLOBAL__N__11011a27_18_DepthwiseConv3d_cu_35e0c7b543conv_depthwise3d_cuda_backward_input_kernelIffLi3ELi3ELi3ELin1ELin1ELin1ELin1ELin1ELin1EEEvNS_27GenericPackedTensorAccessorIKT_Lm5ENS_16DefaultPtrTraitsEiEENS3_IS4_Lm5ES6_iEES7_iiiiiiiii)
        /*0014*/ 	.short	0x0160
        /*0016*/ 	.short	0x00b4


	//----- nvinfo : EIATTR_CBANK_PARAM_SIZE
	.align		4
.L_1093:
        /*0018*/ 	.byte	0x03, 0x19
        /*001a*/ 	.short	0x00b4


	//----- nvinfo : EIATTR_KPARAM_INFO
	.align		4
        /*001c*/ 	.byte	0x04, 0x17
        /*001e*/ 	.short	(.L_1095 - .L_1094)
.L_1094:
        /*0020*/ 	.word	0x00000000
        /*0024*/ 	.short	0x000b
        /*0026*/ 	.short	0x00b0
        /*0028*/ 	.byte	0x00, 0xf0, 0x11, 0x00


	//----- nvinfo : EIATTR_KPARAM_INFO
	.align		4
.L_1095:
        /*002c*/ 	.byte	0x04, 0x17
        /*002e*/ 	.short	(.L_1097 - .L_1096)
.L_1096:
        /*0030*/ 	.word	0x00000000
        /*0034*/ 	.short	0x000a
        /*0036*/ 	.short	0x00ac
        /*0038*/ 	.byte	0x00, 0xf0, 0x11, 0x00


	//----- nvinfo : EIATTR_KPARAM_INFO
	.align		4
.L_1097:
        /*003c*/ 	.byte	0x04, 0x17
        /*003e*/ 	.short	(.L_1099 - .L_1098)
.L_1098:
        /*0040*/ 	.word	0x00000000
        /*0044*/ 	.short	0x0009
        /*0046*/ 	.short	0x00a8
        /*0048*/ 	.byte	0x00, 0xf0, 0x11, 0x00


	//----- nvinfo : EIATTR_KPARAM_INFO
	.align		4
.L_1099:
        /*004c*/ 	.byte	0x04, 0x17
        /*004e*/ 	.short	(.L_1101 - .L_1100)
.L_1100:
        /*0050*/ 	.word	0x00000000
        /*0054*/ 	.short	0x0008
        /*0056*/ 	.short	0x00a4
        /*0058*/ 	.byte	0x00, 0xf0, 0x11, 0x00


	//----- nvinfo : EIATTR_KPARAM_INFO
	.align		4
.L_1101:
        /*005c*/ 	.byte	0x04, 0x17
        /*005e*/ 	.short	(.L_1103 - .L_1102)
.L_1102:
        /*0060*/ 	.word	0x00000000
        /*0064*/ 	.short	0x0007
        /*0066*/ 	.short	0x00a0
        /*0068*/ 	.byte	0x00, 0xf0, 0x11, 0x00


	//----- nvinfo : EIATTR_KPARAM_INFO
	.align		4
.L_1103:
        /*006c*/ 	.byte	0x04, 0x17
        /*006e*/ 	.short	(.L_1105 - .L_1104)
.L_1104:
        /*0070*/ 	.word	0x00000000
        /*0074*/ 	.short	0x0006
        /*0076*/ 	.short	0x009c
        /*0078*/ 	.byte	0x00, 0xf0, 0x11, 0x00


	//----- nvinfo : EIATTR_KPARAM_INFO
	.align		4
.L_1105:
        /*007c*/ 	.byte	0x04, 0x17
        /*007e*/ 	.short	(.L_1107 - .L_1106)
.L_1106:
        /*0080*/ 	.word	0x00000000
        /*0084*/ 	.short	0x0005
        /*0086*/ 	.short	0x0098
        /*0088*/ 	.byte	0x00, 0xf0, 0x11, 0x00


	//----- nvinfo : EIATTR_KPARAM_INFO
	.align		4
.L_1107:
        /*008c*/ 	.byte	0x04, 0x17
        /*008e*/ 	.short	(.L_1109 - .L_1108)
.L_1108:
        /*0090*/ 	.word	0x00000000
        /*0094*/ 	.short	0x0004
        /*0096*/ 	.short	0x0094
        /*0098*/ 	.byte	0x00, 0xf0, 0x11, 0x00


	//----- nvinfo : EIATTR_KPARAM_INFO
	.align		4
.L_1109:
        /*009c*/ 	.byte	0x04, 0x17
        /*009e*/ 	.short	(.L_1111 - .L_1110)
.L_1110:
        /*00a0*/ 	.word	0x00000000
        /*00a4*/ 	.short	0x0003
        /*00a6*/ 	.short	0x0090
        /*00a8*/ 	.byte	0x00, 0xf0, 0x11, 0x00


	//----- nvinfo : EIATTR_KPARAM_INFO
	.align		4
.L_1111:
        /*00ac*/ 	.byte	0x04, 0x17
        /*00ae*/ 	.short	(.L_1113 - .L_1112)
.L_1112:
        /*00b0*/ 	.word	0x00000000
        /*00b4*/ 	.short	0x0002
        /*00b6*/ 	.short	0x0060
        /*00b8*/ 	.byte	0x00, 0xf0, 0xc1, 0x00


	//----- nvinfo : EIATTR_KPARAM_INFO
	.align		4
.L_1113:
        /*00bc*/ 	.byte	0x04, 0x17
        /*00be*/ 	.short	(.L_1115 - .L_1114)
.L_1114:
        /*00c0*/ 	.word	0x00000000
        /*00c4*/ 	.short	0x0001
        /*00c6*/ 	.short	0x0030
        /*00c8*/ 	.byte	0x00, 0xf0, 0xc1, 0x00


	//----- nvinfo : EIATTR_KPARAM_INFO
	.align		4
.L_1115:
        /*00cc*/ 	.byte	0x04, 0x17
        /*00ce*/ 	.short	(.L_1117 - .L_1116)
.L_1116:
        /*00d0*/ 	.word	0x00000000
        /*00d4*/ 	.short	0x0000
        /*00d6*/ 	.short	0x0000
        /*00d8*/ 	.byte	0x00, 0xf0, 0xc1, 0x00


	//----- nvinfo : EIATTR_MAXREG_COUNT
	.align		4
.L_1117:
        /*00dc*/ 	.byte	0x03, 0x1b
        /*00de*/ 	.short	0x00ff


	//----- nvinfo : EIATTR_MERCURY_ISA_VERSION
	.align		4
        /*00e0*/ 	.byte	0x03, 0x5f
        /*00e2*/ 	.short	0x0000


	//----- nvinfo : EIATTR_EXIT_INSTR_OFFSETS
	.align		4
        /*00e4*/ 	.byte	0x04, 0x1c
        /*00e6*/ 	.short	(.L_1119 - .L_1118)


	//   ....[0]....
.L_1118:
        /*00e8*/ 	.word	0x000000b0


	//   ....[1]....
        /*00ec*/ 	.word	0x00001e90


	//----- nvinfo : EIATTR_CRS_STACK_SIZE
	.align		4
.L_1119:
        /*00f0*/ 	.byte	0x04, 0x1e
        /*00f2*/ 	.short	(.L_1121 - .L_1120)
.L_1120:
        /*00f4*/ 	.word	0x00000000
.L_1121:


//--------------------- .nv.info._ZN2at6native51_GLOBAL__N__11011a27_18_DepthwiseConv3d_cu_35e0c7b543conv_depthwise3d_cuda_backward_input_kernelIffLi3ELi3ELi3ELin1ELin1ELin1ELi1ELi1ELi1EEEvNS_27GenericPackedTensorAccessorIKT_Lm5ENS_16DefaultPtrTraitsEiEENS3_IS4_Lm5ES6_iEES7_iiiiiiiii --------------------------
	.section	.nv.info._ZN2at6native51_GLOBAL__N__11011a27_18_DepthwiseConv3d_cu_35e0c7b543conv_depthwise3d_cuda_backward_input_kernelIffLi3ELi3ELi3ELin1ELin1ELin1ELi1ELi1ELi1EEEvNS_27GenericPackedTensorAccessorIKT_Lm5ENS_16DefaultPtrTraitsEiEENS3_IS4_Lm5ES6_iEES7_iiiiiiiii,"",@"SHT_CUDA_INFO"
	.sectionflags	@""
	.align	4


	//----- nvinfo : EIATTR_CUDA_API_VERSION
	.align		4
        /*0000*/ 	.byte	0x04, 0x37
        /*0002*/ 	.short	(.L_1123 - .L_1122)
.L_1122:
        /*0004*/ 	.word	0x00000082


	//----- nvinfo : EIATTR_SW2861232_WAR
	.align		4
.L_1123:
        /*0008*/ 	.byte	0x01, 0x35
	.zero		2


	//----- nvinfo : EIATTR_PARAM_CBANK
	.align		4
        /*000c*/ 	.byte	0x04, 0x0a
        /*000e*/ 	.short	(.L_1125 - .L_1124)
	.align		4
.L_1124:
        /*0010*/ 	.word	index@(.nv.constant0._ZN2at6native51_GLOBAL__N__11011a27_18_DepthwiseConv3d_cu_35e0c7b543conv_depthwise3d_cuda_backward_input_kernelIffLi3ELi3ELi3ELin1ELin1ELin1ELi1ELi1ELi1EEEvNS_27GenericPackedTensorAccessorIKT_Lm5ENS_16DefaultPtrTraitsEiEENS3_IS4_Lm5ES6_iEES7_iiiiiiiii)
        /*0014*/ 	.short	0x0160
        /*0016*/ 	.short	0x00b4


	//----- nvinfo : EIATTR_CBANK_PARAM_SIZE
	.align		4
.L_1125:
        /*0018*/ 	.byte	0x03, 0x19
        /*001a*/ 	.short	0x00b4


	//----- nvinfo : EIATTR_KPARAM_INFO
	.align		4
        /*001c*/ 	.byte	0x04, 0x17
        /*001e*/ 	.short	(.L_1127 - .L_1126)
.L_1126:
        /*0020*/ 	.word	0x00000000
        /*0024*/ 	.short	0x000b
        /*0026*/ 	.short	0x00b0
        /*0028*/ 	.byte	0x00, 0xf0, 0x11, 0x00


	//----- nvinfo : EIATTR_KPARAM_INFO
	.align		4
.L_1127:
        /*002c*/ 	.byte	0x04, 0x17
        /*002e*/ 	.short	(.L_1129 - .L_1128)
.L_1128:
        /*0030*/ 	.word	0x00000000
        /*0034*/ 	.short	0x000a
        /*0036*/ 	.short	0x00ac
        /*0038*/ 	.byte	0x00, 0xf0, 0x11, 0x00


	//----- nvinfo : EIATTR_KPARAM_INFO
	.align		4
.L_1129:
        /*003c*/ 	.byte	0x04, 0x17
        /*003e*/ 	.short	(.L_1131 - .L_1130)
.L_1130:
        /*0040*/ 	.word	0x00000000
        /*0044*/ 	.short	0x0009
        /*0046*/ 	.short	0x00a8
        /*0048*/ 	.byte	0x00, 0xf0, 0x11, 0x00


	//----- nvinfo : EIATTR_KPARAM_INFO
	.align		4
.L_1131:
        /*004c*/ 	.byte	0x04, 0x17
        /*004e*/ 	.short	(.L_1133 - .L_1132)
.L_1132:
        /*0050*/ 	.word	0x00000000
        /*0054*/ 	.short	0x0008
        /*0056*/ 	.short	0x00a4
        /*0058*/ 	.byte	0x00, 0xf0, 0x11, 0x00


	//----- nvinfo : EIATTR_KPARAM_INFO
	.align		4
.L_1133:
        /*005c*/ 	.byte	0x04, 0x17
        /*005e*/ 	.short	(.L_1135 - .L_1134)
.L_1134:
        /*0060*/ 	.word	0x00000000
        /*0064*/ 	.short	0x0007
        /*0066*/ 	.short	0x00a0
        /*0068*/ 	.byte	0x00, 0xf0, 0x11, 0x00


	//----- nvinfo : EIATTR_KPARAM_INFO
	.align		4
.L_1135:
        /*006c*/ 	.byte	0x04, 0x17
        /*006e*/ 	.short	(.L_1137 - .L_1136)
.L_1136:
        /*0070*/ 	.word	0x00000000
        /*0074*/ 	.short	0x0006
        /*0076*/ 	.short	0x009c
        /*0078*/ 	.byte	0x00, 0xf0, 0x11, 0x00


	//----- nvinfo : EIATTR_KPARAM_INFO
	.align		4
.L_1137:
        /*007c*/ 	.byte	0x04, 0x17
        /*007e*/ 	.short	(.L_1139 - .L_1138)
.L_1138:
        /*0080*/ 	.word	0x00000000
        /*0084*/ 	.short	0x0005
        /*0086*/ 	.short	0x0098
        /*0088*/ 	.byte	0x00, 0xf0, 0x11, 0x00


	//----- nvinfo : EIATTR_KPARAM_INFO
	.align		4
.L_1139:
        /*008c*/ 	.byte	0x04, 0x17
        /*008e*/ 	.short	(.L_1141 - .L_1140)
.L_1140:
        /*0090*/ 	.word	0x00000000
        /*0094*/ 	.short	0x0004
        /*0096*/ 	.short	0x0094
        /*0098*/ 	.byte	0x00, 0xf0, 0x11, 0x00


	//----- nvinfo : EIATTR_KPARAM_INFO
	.align		4
.L_1141:
        /*009c*/ 	.byte	0x04, 0x17
        /*009e*/ 	.short	(.L_1143 - .L_1142)
.L_1142:
        /*00a0*/ 	.word	0x00000000
        /*00a4*/ 	.short	0x0003
        /*00a6*/ 	.short	0x0090
        /*00a8*/ 	.byte	0x00, 0xf0, 0x11, 0x00


	//----- nvinfo : EIATTR_KPARAM_INFO
	.align		4
.L_1143:
        /*00ac*/ 	.byte	0x04, 0x17
        /*00ae*/ 	.short	(.L_1145 - .L_1144)
.L_1144:
        /*00b0*/ 	.word	0x00000000
        /*00b4*/ 	.short	0x0002
        /*00b6*/ 	.short	0x0060
        /*00b8*/ 	.byte	0x00, 0xf0, 0xc1, 0x00


	//----- nvinfo : EIATTR_KPARAM_INFO
	.align		4
.L_1145:
        /*00bc*/ 	.byte	0x04, 0x17
        /*00be*/ 	.short	(.L_1147 - .L_1146)
.L_1146:
        /*00c0*/ 	.word	0x00000000
        /*00c4*/ 	.short	0x0001
        /*00c6*/ 	.short	0x0030
        /*00c8*/ 	.byte	0x00, 0xf0, 0xc1, 0x00


	//----- nvinfo : EIATTR_KPARAM_INFO
	.align		4
.L_1147:
        /*00cc*/ 	.byte	0x04, 0x17
        /*00ce*/ 	.short	(.L_1149 - .L_1148)
.L_1148:
        /*00d0*/ 	.word	0x00000000
        /*00d4*/ 	.short	0x0000
        /*00d6*/ 	.short	0x0000
        /*00d8*/ 	.byte	0x00, 0xf0, 0xc1, 0x00


	//----- nvinfo : EIATTR_MAXREG_COUNT
	.align		4
.L_1149:
        /*00dc*/ 	.byte	0x03, 0x1b
        /*00de*/ 	.short	0x00ff


	//----- nvinfo : EIATTR_MERCURY_ISA_VERSION
	.align		4
        /*00e0*/ 	.byte	0x03, 0x5f
        /*00e2*/ 	.short	0x0000


	//----- nvinfo : EIATTR_EXIT_INSTR_OFFSETS
	.align		4
        /*00e4*/ 	.byte	0x04, 0x1c
        /*00e6*/ 	.short	(.L_1151 - .L_1150)


	//   ....[0]....
.L_1150:
        /*00e8*/ 	.word	0x000000b0


	//   ....[1]....
        /*00ec*/ 	.word	0x00001690


	//----- nvinfo : EIATTR_CRS_STACK_SIZE
	.align		4
.L_1151:
        /*00f0*/ 	.byte	0x04, 0x1e
        /*00f2*/ 	.short	(.L_1153 - .L_1152)
.L_1152:
        /*00f4*/ 	.word	0x00000000
.L_1153:


//--------------------- .nv.info._ZN2at6native51_GLOBAL__N__11011a27_18_DepthwiseConv3d_cu_35e0c7b543conv_depthwise3d_cuda_backward_input_kernelIffLi3ELi3ELi3ELi1ELi1ELi1ELin1ELin1ELin1EEEvNS_27GenericPackedTensorAccessorIKT_Lm5ENS_16DefaultPtrTraitsEiEENS3_IS4_Lm5ES6_iEES7_iiiiiiiii --------------------------
	.section	.nv.info._ZN2at6native51_GLOBAL__N__11011a27_18_DepthwiseConv3d_cu_35e0c7b543conv_depthwise3d_cuda_backward_input_kernelIffLi3ELi3ELi3ELi1ELi1ELi1ELin1ELin1ELin1EEEvNS_27GenericPackedTensorAccessorIKT_Lm5ENS_16DefaultPtrTraitsEiEENS3_IS4_Lm5ES6_iEES7_iiiiiiiii,"",@"SHT_CUDA_INFO"
	.sectionflags	@""
	.align	4


	//----- nvinfo : EIATTR_CUDA_API_VERSION
	.align		4
        /*0000*/ 	.byte	0x04, 0x37
        /*0002*/ 	.short	(.L_1155 - .L_1154)
.L_1154:
        /*0004*/ 	.word	0x00000082


	//----- nvinfo : EIATTR_SW2861232_WAR
	.align		4
.L_1155:
        /*0008*/ 	.byte	0x01, 0x35
	.zero		2


	//----- nvinfo : EIATTR_PARAM_CBANK
	.align		4
        /*000c*/ 	.byte	0x04, 0x0a
        /*000e*/ 	.short	(.L_1157 - .L_1156)
	.align		4
.L_1156:
        /*0010*/ 	.word	index@(.nv.constant0._ZN2at6native51_GLOBAL__N__11011a27_18_DepthwiseConv3d_cu_35e0c7b543conv_depthwise3d_cuda_backward_input_kernelIffLi3ELi3ELi3ELi1ELi1ELi1ELin1ELin1ELin1EEEvNS_27GenericPackedTensorAccessorIKT_Lm5ENS_16DefaultPtrTraitsEiEENS3_IS4_Lm5ES6_iEES7_iiiiiiiii)
        /*0014*/ 	.short	0x0160
        /*0016*/ 	.short	0x00b4


	//----- nvinfo : EIATTR_CBANK_PARAM_SIZE
	.align		4
.L_1157:
        /*0018*/ 	.byte	0x03, 0x19
        /*001a*/ 	.short	0x00b4


	//----- nvinfo : EIATTR_KPARAM_INFO
	.align		4
        /*001c*/ 	.byte	0x04, 0x17
        /*001e*/ 	.short	(.L_1159 - .L_1158)
.L_1158:
        /*0020*/ 	.word	0x00000000
        /*0024*/ 	.short	0x000b
        /*0026*/ 	.short	0x00b0
        /*0028*/ 	.byte	0x00, 0xf0, 0x11, 0x00


	//----- nvinfo : EIATTR_KPARAM_INFO
	.align		4
.L_1159:
        /*002c*/ 	.byte	0x04, 0x17
        /*002e*/ 	.short	(.L_1161 - .L_1160)
.L_1160:
        /*0030*/ 	.word	0x00000000
        /*0034*/ 	.short	0x000a
        /*0036*/ 	.short	0x00ac
        /*0038*/ 	.byte	0x00, 0xf0, 0x11, 0x00


	//----- nvinfo : EIATTR_KPARAM_INFO
	.align		4
.L_1161:
        /*003c*/ 	.byte	0x04, 0x17
        /*003e*/ 	.short	(.L_1163 - .L_1162)
.L_1162:
        /*0040*/ 	.word	0x00000000
        /*0044*/ 	.short	0x0009
        /*0046*/ 	.short	0x00a8
        /*0048*/ 	.byte	0x00, 0xf0, 0x11, 0x00


	//----- nvinfo : EIATTR_KPARAM_INFO
	.align		4
.L_1163:
        /*004c*/ 	.byte	0x04, 0x17
        /*004e*/ 	.short	(.L_1165 - .L_1164)
.L_1164:
        /*0050*/ 	.word	0x00000000
        /*0054*/ 	.short	0x0008
        /*0056*/ 	.short	0x00a4
        /*0058*/ 	.byte	0x00, 0xf0, 0x11, 0x00


	//----- nvinfo : EIATTR_KPARAM_INFO
	.align		4
.L_1165:
        /*005c*/ 	.byte	0x04, 0x17
        /*005e*/ 	.short	(.L_1167 - .L_1166)
.L_1166:
        /*0060*/ 	.word	0x00000000
        /*0064*/ 	.short	0x0007
        /*0066*/ 	.short	0x00a0
        /*0068*/ 	.byte	0x00, 0xf0, 0x11, 0x00


	//----- nvinfo : EIATTR_KPARAM_INFO
	.align		4
.L_1167:
        /*006c*/ 	.byte	0x04, 0x17
        /*006e*/ 	.short	(.L_1169 - .L_1168)
.L_1168:
        /*0070*/ 	.word	0x00000000
        /*0074*/ 	.short	0x0006
        /*0076*/ 	.short	0x009c
        /*0078*/ 	.byte	0x00, 0xf0, 0x11, 0x00


	//----- nvinfo : EIATTR_KPARAM_INFO
	.align		4
.L_1169:
        /*007c*/ 	.byte	0x04, 0x17
        /*007e*/ 	.short	(.L_1171 - .L_1170)
.L_1170:
        /*0080*/ 	.word	0x00000000
        /*0084*/ 	.short	0x0005
        /*0086*/ 	.short	0x0098
        /*0088*/ 	.byte	0x00, 0xf0, 0x11, 0x00


	//----- nvinfo : EIATTR_KPARAM_INFO
	.align		4
.L_1171:
        /*008c*/ 	.byte	0x04, 0x17
        /*008e*/ 	.short	(.L_1173 - .L_1172)
.L_1172:
        /*0090*/ 	.word	0x00000000
        /*0094*/ 	.short	0x0004
        /*0096*/ 	.short	0x0094
        /*0098*/ 	.byte	0x00, 0xf0, 0x11, 0x00


	//----- nvinfo : EIATTR_KPARAM_INFO
	.align		4
.L_1173:
        /*009c*/ 	.byte	0x04, 0x17
        /*009e*/ 	.short	(.L_1175 - .L_1174)
.L_1174:
        /*00a0*/ 	.word	0x00000000
        /*00a4*/ 	.short	0x0003
        /*00a6*/ 	.short	0x0090
        /*00a8*/ 	.byte	0x00, 0xf0, 0x11, 0x00


	//----- nvinfo : EIATTR_KPARAM_INFO
	.align		4
.L_1175:
        /*00ac*/ 	.byte	0x04, 0x17
        /*00ae*/ 	.short	(.L_1177 - .L_1176)
.L_1176:
        /*00b0*/ 	.word	0x00000000
        /*00b4*/ 	.short	0x0002
        /*00b6*/ 	.short	0x0060
        /*00b8*/ 	.byte	0x00, 0xf0, 0xc1, 0x00


	//----- nvinfo : EIATTR_KPARAM_INFO
	.align		4
.L_1177:
        /*00bc*/ 	.byte	0x04, 0x17
        /*00be*/ 	.short	(.L_1179 - .L_1178)
.L_1178:
        /*00c0*/ 	.word	0x00000000
        /*00c4*/ 	.short	0x0001
        /*00c6*/ 	.short	0x0030
        /*00c8*/ 	.byte	0x00, 0xf0, 0xc1, 0x00


	//----- nvinfo : EIATTR_KPARAM_INFO
	.align		4
.L_1179:
        /*00cc*/ 	.byte	0x04, 0x17
        /*00ce*/ 	.short	(.L_1181 - .L_1180)
.L_1180:
        /*00d0*/ 	.word	0x00000000
        /*00d4*/ 	.short	0x0000
        /*00d6*/ 	.short	0x0000
        /*00d8*/ 	.byte	0x00, 0xf0, 0xc1, 0x00


	//----- nvinfo : EIATTR_MAXREG_COUNT
	.align		4
.L_1181:
        /*00dc*/ 	.byte	0x03, 0x1b
        /*00de*/ 	.short	0x00ff


	//----- nvinfo : EIATTR_MERCURY_ISA_VERSION
	.align		4
        /*00e0*/ 	.byte	0x03, 0x5f
        /*00e2*/ 	.short	0x0000


	//----- nvinfo : EIATTR_EXIT_INSTR_OFFSETS
	.align		4
        /*00e4*/ 	.byte	0x04, 0x1c
        /*00e6*/ 	.short	(.L_1183 - .L_1182)


	//   ....[0]....
.L_1182:
        /*00e8*/ 	.word	0x000000b0


	//   ....[1]....
        /*00ec*/ 	.word	0x00001e70


	//----- nvinfo : EIATTR_CRS_STACK_SIZE
	.align		4
.L_1183:
        /*00f0*/ 	.byte	0x04, 0x1e
        /*00f2*/ 	.short	(.L_1185 - .L_1184)
.L_1184:
        /*00f4*/ 	.word	0x00000000
.L_1185:


//--------------------- .nv.info._ZN2at6native51_GLOBAL__N__11011a27_18_DepthwiseConv3d_cu_35e0c7b543conv_depthwise3d_cuda_backward_input_kernelIffLi3ELi3ELi3ELi1ELi1ELi1ELi1ELi1ELi1EEEvNS_27GenericPackedTensorAccessorIKT_Lm5ENS_16DefaultPtrTraitsEiEENS3_IS4_Lm5ES6_iEES7_iiiiiiiii --------------------------
	.section	.nv.info._ZN2at6native51_GLOBAL__N__11011a27_18_DepthwiseConv3d_cu_35e0c7b543conv_depthwise3d_cuda_backward_input_kernelIffLi3ELi3ELi3ELi1ELi1ELi1ELi1ELi1ELi1EEEvNS_27GenericPackedTensorAccessorIKT_Lm5ENS_16DefaultPtrTraitsEiEENS3_IS4_Lm5ES6_iEES7_iiiiiiiii,"",@"SHT_CUDA_INFO"
	.sectionflags	@""
	.align	4


	//----- nvinfo : EIATTR_CUDA_API_VERSION
	.align		4
        /*0000*/ 	.byte	0x04, 0x37
        /*0002*/ 	.short	(.L_1187 - .L_1186)
.L_1186:
        /*0004*/ 	.word	0x00000082


	//----- nvinfo : EIATTR_SW2861232_WAR
	.align		4
.L_1187:
        /*0008*/ 	.byte	0x01, 0x35
	.zero		2


	//----- nvinfo : EIATTR_PARAM_CBANK
	.align		4
        /*000c*/ 	.byte	0x04, 0x0a
        /*000e*/ 	.short	(.L_1189 - .L_1188)
	.align		4
.L_1188:
        /*0010*/ 	.word	index@(.nv.constant0._ZN2at6native51_GLOBAL__N__11011a27_18_DepthwiseConv3d_cu_35e0c7b543conv_depthwise3d_cuda_backward_input_kernelIffLi3ELi3ELi3ELi1ELi1ELi1ELi1ELi1ELi1EEEvNS_27GenericPackedTensorAccessorIKT_Lm5ENS_16DefaultPtrTraitsEiEENS3_IS4_Lm5ES6_iEES7_iiiiiiiii)
        /*0014*/ 	.short	0x0160
        /*0016*/ 	.short	0x00b4


	//----- nvinfo : EIATTR_CBANK_PARAM_SIZE
	.align		4
.L_1189:
        /*0018*/ 	.byte	0x03, 0x19
        /*001a*/ 	.short	0x00b4


	//----- nvinfo : EIATTR_KPARAM_INFO
	.align		4
        /*001c*/ 	.byte	0x04, 0x17
        /*001e*/ 	.short	(.L_1191 - .L_1190)
.L_1190:
        /*0020*/ 	.word	0x00000000
        /*0024*/ 	.short	0x000b
        /*0026*/ 	.short	0x00b0
        /*0028*/ 	.byte	0x00, 0xf0, 0x11, 0x00


	//----- nvinfo : EIATTR_KPARAM_INFO
	.align		4
.L_1191:
        /*002c*/ 	.byte	0x04, 0x17
        /*002e*/ 	.short	(.L_1193 - .L_1192)
.L_1192:
        /*0030*/ 	.word	0x00000000
        /*0034*/ 	.short	0x000a
        /*0036*/ 	.short	0x00ac
        /*0038*/ 	.byte	0x00, 0xf0, 0x11, 0x00


	//----- nvinfo : EIATTR_KPARAM_INFO
	.align		4
.L_1193:
        /*003c*/ 	.byte	0x04, 0x17
        /*003e*/ 	.short	(.L_1195 - .L_1194)
.L_1194:
        /*0040*/ 	.word	0x00000000
        /*0044*/ 	.short	0x0009
        /*0046*/ 	.short	0x00a8
        /*0048*/ 	.byte	0x00, 0xf0, 0x11, 0x00


	//----- nvinfo : EIATTR_KPARAM_INFO
	.align		4
.L_1195:
        /*004c*/ 	.byte	0x04, 0x17
        /*004e*/ 	.short	(.L_1197 - .L_1196)
.L_1196:
        /*0050*/ 	.word	0x00000000
        /*0054*/ 	.short	0x0008
        /*0056*/ 	.short	0x00a4
        /*0058*/ 	.byte	0x00, 0xf0, 0x11, 0x00


	//----- nvinfo : EIATTR_KPARAM_INFO
	.align		4
.L_1197:
        /*005c*/ 	.byte	0x04, 0x17
        /*005e*/ 	.short	(.L_1199 - .L_1198)
.L_1198:
        /*0060*/ 	.word	0x00000000
        /*0064*/ 	.short	0x0007
        /*0066*/ 	.short	0x00a0
        /*0068*/ 	.byte	0x00, 0xf0, 0x11, 0x00


	//----- nvinfo : EIATTR_KPARAM_INFO
	.align		4
.L_1199:
        /*006c*/ 	.byte	0x04, 0x17
        /*006e*/ 	.short	(.L_1201 - .L_1200)
.L_1200:
        /*0070*/ 	.word	0x00000000
        /*0074*/ 	.short	0x0006
        /*0076*/ 	.short	0x009c
        /*0078*/ 	.byte	0x00, 0xf0, 0x11, 0x00


	//----- nvinfo : EIATTR_KPARAM_INFO
	.align		4
.L_1201:
        /*007c*/ 	.byte	0x04, 0x17
        /*007e*/ 	.short	(.L_1203 - .L_1202)
.L_1202:
        /*0080*/ 	.word	0x00000000
        /*0084*/ 	.short	0x0005
        /*0086*/ 	.short	0x0098
        /*0088*/ 	.byte	0x00, 0xf0, 0x11, 0x00


	//----- nvinfo : EIATTR_KPARAM_INFO
	.align		4
.L_1203:
        /*008c*/ 	.byte	0x04, 0x17
        /*008e*/ 	.short	(.L_1205 - .L_1204)
.L_1204:
        /*0090*/ 	.word	0x00000000
        /*0094*/ 	.short	0x0004
        /*0096*/ 	.short	0x0094
        /*0098*/ 	.byte	0x00, 0xf0, 0x11, 0x00


	//----- nvinfo : EIATTR_KPARAM_INFO
	.align		4
.L_1205:
        /*009c*/ 	.byte	0x04, 0x17
        /*009e*/ 	.short	(.L_1207 - .L_1206)
.L_1206:
        /*00a0*/ 	.word	0x00000000
        /*00a4*/ 	.short	0x0003
        /*00a6*/ 	.short	0x0090
        /*00a8*/ 	.byte	0x00, 0xf0, 0x11, 0x00


	//----- nvinfo : EIATTR_KPARAM_INFO
	.align		4
.L_1207:
        /*00ac*/ 	.byte	0x04, 0x17
        /*00ae*/ 	.short	(.L_1209 - .L_1208)
.L_1208:
        /*00b0*/ 	.word	0x00000000
        /*00b4*/ 	.short	0x0002
        /*00b6*/ 	.short	0x0060
        /*00b8*/ 	.byte	0x00, 0xf0, 0xc1, 0x00


	//----- nvinfo : EIATTR_KPARAM_INFO
	.align		4
.L_1209:
        /*00bc*/ 	.byte	0x04, 0x17
        /*00be*/ 	.short	(.L_1211 - .L_1210)
.L_1210:
        /*00c0*/ 	.word	0x00000000
        /*00c4*/ 	.short	0x0001
        /*00c6*/ 	.short	0x0030
        /*00c8*/ 	.byte	0x00, 0xf0, 0xc1, 0x00


	//----- nvinfo : EIATTR_KPARAM_INFO
	.align		4
.L_1211:
        /*00cc*/ 	.byte	0x04, 0x17
        /*00ce*/ 	.short	(.L_1213 - .L_1212)
.L_1212:
        /*00d0*/ 	.word	0x00000000
        /*00d4*/ 	.short	0x0000
        /*00d6*/ 	.short	0x0000
        /*00d8*/ 	.byte	0x00, 0xf0, 0xc1, 0x00


	//----- nvinfo : EIATTR_MAXREG_COUNT
	.align		4
.L_1213:
        /*00dc*/ 	.byte	0x03, 0x1b
        /*00de*/ 	.short	0x00ff


	//----- nvinfo : EIATTR_MERCURY_ISA_VERSION
	.align		4
        /*00e0*/ 	.byte	0x03, 0x5f
        /*00e2*/ 	.short	0x0000


	//----- nvinfo : EIATTR_EXIT_INSTR_OFFSETS
	.align		4
        /*00e4*/ 	.byte	0x04, 0x1c
        /*00e6*/ 	.short	(.L_1215 - .L_1214)


	//   ....[0]....
.L_1214:
        /*00e8*/ 	.word	0x000000b0


	//   ....[1]....
        /*00ec*/ 	.word	0x000013b0


	//----- nvinfo : EIATTR_CRS_STACK_SIZE
	.align		4
.L_1215:
        /*00f0*/ 	.byte	0x04, 0x1e
        /*00f2*/ 	.short	(.L_1217 - .L_1216)
.L_1216:
        /*00f4*/ 	.word	0x00000000
.L_1217:


//--------------------- .nv.info._ZN2at6native51_GLOBAL__N__11011a27_18_DepthwiseConv3d_cu_35e0c7b543conv_depthwise3d_cuda_backward_input_kernelIddLin1ELin1ELin1ELin1ELin1ELin1ELin1ELin1ELin1EEEvNS_27GenericPackedTensorAccessorIKT_Lm5ENS_16DefaultPtrTraitsEiEENS3_IS4_Lm5ES6_iEES7_iiiiiiiii --------------------------
	.section	.nv.info._ZN2at6native51_GLOBAL__N__11011a27_18_DepthwiseConv3d_cu_35e0c7b543conv_depthwise3d_cuda_backward_input_kernelIddLin1ELin1ELin1ELin1ELin1ELin1ELin1ELin1ELin1EEEvNS_27GenericPackedTensorAccessorIKT_Lm5ENS_16DefaultPtrTraitsEiEENS3_IS4_Lm5ES6_iEES7_iiiiiiiii,"",@"SHT_CUDA_INFO"
	.sectionflags	@""
	.align	4


	//----- nvinfo : EIATTR_CUDA_API_VERSION
	.align		4
        /*0000*/ 	.byte	0x04, 0x37
        /*0002*/ 	.short	(.L_1219 - .L_1218)
.L_1218:
        /*0004*/ 	.word	0x00000082


	//----- nvinfo : EIATTR_SW2861232_WAR
	.align		4
.L_1219:
        /*0008*/ 	.byte	0x01, 0x35
	.zero		2


	//----- nvinfo : EIATTR_PARAM_CBANK
	.align		4
        /*000c*/ 	.byte	0x04, 0x0a
        /*000e*/ 	.short	(.L_1221 - .L_1220)
	.align		4
.L_1220:
        /*0010*/ 	.word	index@(.nv.constant0._ZN2at6native51_GLOBAL__N__11011a27_18_DepthwiseConv3d_cu_35e0c7b543conv_depthwise3d_cuda_backward_input_kernelIddLin1ELin1ELin1ELin1ELin1ELin1ELin1ELin1ELin1EEEvNS_27GenericPackedTensorAccessorIKT_Lm5ENS_16DefaultPtrTraitsEiEENS3_IS4_Lm5ES6_iEES7_iiiiiiiii)
        /*0014*/ 	.short	0x0160
        /*0016*/ 	.short	0x00b4


	//----- nvinfo : EIATTR_CBANK_PARAM_SIZE
	.align		4
.L_1221:
        /*0018*/ 	.byte	0x03, 0x19
        /*001a*/ 	.short	0x00b4


	//----- nvinfo : EIATTR_KPARAM_INFO
	.align		4
        /*001c*/ 	.byte	0x04, 0x17
        /*001e*/ 	.short	(.L_1223 - .L_1222)
.L_1222:
        /*0020*/ 	.word	0x00000000
        /*0024*/ 	.short	0x000b
        /*0026*/ 	.short	0x00b0
        /*0028*/ 	.byte	0x00, 0xf0, 0x11, 0x00


	//----- nvinfo : EIATTR_KPARAM_INFO
	.align		4
.L_1223:
        /*002c*/ 	.byte	0x04, 0x17
        /*002e*/ 	.short	(.L_1225 - .L_1224)
.L_1224:
        /*0030*/ 	.word	0x00000000
        /*0034*/ 	.short	0x000a
        /*0036*/ 	.short	0x00ac
        /*0038*/ 	.byte	0x00, 0xf0, 0x11, 0x00


	//----- nvinfo : EIATTR_KPARAM_INFO
	.align		4
.L_1225:
        /*003c*/ 	.byte	0x04, 0x17
        /*003e*/ 	.short	(.L_1227 - .L_1226)
.L_1226:
        /*0040*/ 	.word	0x00000000
        /*0044*/ 	.short	0x0009
        /*0046*/ 	.short	0x00a8
        /*0048*/ 	.byte	0x00, 0xf0, 0x11, 0x00


	//----- nvinfo : EIATTR_KPARAM_INFO
	.align		4
.L_1227:
        /*004c*/ 	.byte	0x04, 0x17
        /*004e*/ 	.short	(.L_1229 - .L_1228)
.L_1228:
        /*0050*/ 	.word	0x00000000
        /*0054*/ 	.short	0x0008
        /*0056*/ 	.short	0x00a4
        /*0058*/ 	.byte	0x00, 0xf0, 0x11, 0x00


	//----- nvinfo : EIATTR_KPARAM_INFO
	.align		4
.L_1229:
        /*005c*/ 	.byte	0x04, 0x17
        /*005e*/ 	.short	(.L_1231 - .L_1230)
.L_1230:
        /*0060*/ 	.word	0x00000000
        /*0064*/ 	.short	0x0007
        /*0066*/ 	.short	0x00a0
        /*0068*/ 	.byte	0x00, 0xf0, 0x11, 0x00


	//----- nvinfo : EIATTR_KPARAM_INFO
	.align		4
.L_1231:
        /*006c*/ 	.byte	0x04, 0x17
        /*006e*/ 	.short	(.L_1233 - .L_1232)
.L_1232:
        /*0070*/ 	.word	0x00000000
        /*0074*/ 	.short	0x0006
        /*0076*/ 	.short	0x009c
        /*0078*/ 	.byte	0x00, 0xf0, 0x11, 0x00


	//----- nvinfo : EIATTR_KPARAM_INFO
	.align		4
.L_1233:
        /*007c*/ 	.byte	0x04, 0x17
        /*007e*/ 	.short	(.L_1235 - .L_1234)
.L_1234:
        /*0080*/ 	.word	0x00000000
        /*0084*/ 	.short	0x0005
        /*0086*/ 	.short	0x0098
        /*0088*/ 	.byte	0x00, 0xf0, 0x11, 0x00


	//----- nvinfo : EIATTR_KPARAM_INFO
	.align		4
.L_1235:
        /*008c*/ 	.byte	0x04, 0x17
        /*008e*/ 	.short	(.L_1237 - .L_1236)
.L_1236:
        /*0090*/ 	.word	0x00000000
        /*0094*/ 	.short	0x0004
        /*0096*/ 	.short	0x0094
        /*0098*/ 	.byte	0x00, 0xf0, 0x11, 0x00


	//----- nvinfo : EIATTR_KPARAM_INFO
	.align		4
.L_1237:
        /*009c*/ 	.byte	0x04, 0x17
        /*009e*/ 	.short	(.L_1239 - .L_1238)
.L_1238:
        /*00a0*/ 	.word	0x00000000
        /*00a4*/ 	.short	0x0003
        /*00a6*/ 	.short	0x0090
        /*00a8*/ 	.byte	0x00, 0xf0, 0x11, 0x00


	//----- nvinfo : EIATTR_KPARAM_INFO
	.align		4
.L_1239:
        /*00ac*/ 	.byte	0x04, 0x17
        /*00ae*/ 	.short	(.L_1241 - .L_1240)
.L_1240:
        /*00b0*/ 	.word	0x00000000
        /*00b4*/ 	.short	0x0002
        /*00b6*/ 	.short	0x0060
        /*00b8*/ 	.byte	0x00, 0xf0, 0xc1, 0x00


	//----- nvinfo : EIATTR_KPARAM_INFO
	.align		4
.L_1241:
        /*00bc*/ 	.byte	0x04, 0x17
        /*00be*/ 	.short	(.L_1243 - .L_1242)
.L_1242:
        /*00c0*/ 	.word	0x00000000
        /*00c4*/ 	.short	0x0001
        /*00c6*/ 	.short	0x0030
        /*00c8*/ 	.byte	0x00, 0xf0, 0xc1, 0x00


	//----- nvinfo : EIATTR_KPARAM_INFO
	.align		4
.L_1243:
        /*00cc*/ 	.byte	0x04, 0x17
        /*00ce*/ 	.short	(.L_1245 - .L_1244)
.L_1244:
        /*00d0*/ 	.word	0x00000000
        /*00d4*/ 	.short	0x0000
        /*00d6*/ 	.short	0x0000
        /*00d8*/ 	.byte	0x00, 0xf0, 0xc1, 0x00


	//----- nvinfo : EIATTR_MAXREG_COUNT
	.align		4
.L_1245:
        /*00dc*/ 	.byte	0x03, 0x1b
        /*00de*/ 	.short	0x00ff


	//----- nvinfo : EIATTR_MERCURY_ISA_VERSION
	.align		4
        /*00e0*/ 	.byte	0x03, 0x5f
        /*00e2*/ 	.short	0x0000


	//----- nvinfo : EIATTR_EXIT_INSTR_OFFSETS
	.align		4
        /*00e4*/ 	.byte	0x04, 0x1c
        /*00e6*/ 	.short	(.L_1247 - .L_1246)


	//   ....[0]....
.L_1246:
        /*00e8*/ 	.word	0x000000b0


	//   ....[1]....
        /*00ec*/ 	.word	0x000023e0


	//----- nvinfo : EIATTR_CRS_STACK_SIZE
	.align		4
.L_1247:
        /*00f0*/ 	.byte	0x04, 0x1e
        /*00f2*/ 	.short	(.L_1249 - .L_1248)
.L_1248:
        /*00f4*/ 	.word	0x00000000
.L_1249:


//--------------------- .nv.info._ZN2at6native51_GLOBAL__N__11011a27_18_DepthwiseConv3d_cu_35e0c7b543conv_depthwise3d_cuda_backward_input_kernelIddLi3ELi3ELi3ELin1ELin1ELin1ELin1ELin1ELin1EEEvNS_27GenericPackedTensorAccessorIKT_Lm5ENS_16DefaultPtrTraitsEiEENS3_IS4_Lm5ES6_iEES7_iiiiiiiii --------------------------
	.section	.nv.info._ZN2at6native51_GLOBAL__N__11011a27_18_DepthwiseConv3d_cu_35e0c7b543conv_depthwise3d_cuda_backward_input_kernelIddLi3ELi3ELi3ELin1ELin1ELin1ELin1ELin1ELin1EEEvNS_27GenericPackedTensorAccessorIKT_Lm5ENS_16DefaultPtrTraitsEiEENS3_IS4_Lm5ES6_iEES7_iiiiiiiii,"",@"SHT_CUDA_INFO"
	.sectionflags	@""
	.align	4


	//----- nvinfo : EIATTR_CUDA_API_VERSION
	.align		4
        /*0000*/ 	.byte	0x04, 0x37
        /*0002*/ 	.short	(.L_1251 - .L_1250)
.L_1250:
        /*0004*/ 	.word	0x00000082


	//----- nvinfo : EIATTR_SW2861232_WAR
	.align		4
.L_1251:
        /*0008*/ 	.byte	0x01, 0x35
	.zero		2


	//----- nvinfo : EIATTR_PARAM_CBANK
	.align		4
        /*000c*/ 	.byte	0x04, 0x0a
        /*000e*/ 	.short	(.L_1253 - .L_1252)
	.align		4
.L_1252:
        /*0010*/ 	.word	index@(.nv.constant0._ZN2at6native51_GLOBAL__N__11011a27_18_DepthwiseConv3d_cu_35e0c7b543conv_depthwise3d_cuda_backward_input_kernelIddLi3ELi3ELi3ELin1ELin1ELin1ELin1ELin1ELin1EEEvNS_27GenericPackedTensorAccessorIKT_Lm5ENS_16DefaultPtrTraitsEiEENS3_IS4_Lm5ES6_iEES7_iiiiiiiii)
        /*0014*/ 	.short	0x0160
        /*0016*/ 	.short	0x00b4


	//----- nvinfo : EIATTR_CBANK_PARAM_SIZE
	.align		4
.L_1253:
        /*0018*/ 	.byte	0x03, 0x19
        /*001a*/ 	.short	0x00b4


	//----- nvinfo : EIATTR_KPARAM_INFO
	.align		4
        /*001c*/ 	.byte	0x04, 0x17
        /*001e*/ 	.short	(.L_1255 - .L_1254)
.L_1254:
        /*0020*/ 	.word	0x00000000
        /*0024*/ 	.short	0x000b
        /*0026*/ 	.short	0x00b0
        /*0028*/ 	.byte	0x00, 0xf0, 0x11, 0x00


	//----- nvinfo : EIATTR_KPARAM_INFO
	.align		4
.L_1255:
        /*002c*/ 	.byte	0x04, 0x17
        /*002e*/ 	.short	(.L_1257 - .L_1256)
.L_1256:
        /*0030*/ 	.word	0x00000000
        /*0034*/ 	.short	0x000a
        /*0036*/ 	.short	0x00ac
        /*0038*/ 	.byte	0x00, 0xf0, 0x11, 0x00


	//----- nvinfo : EIATTR_KPARAM_INFO
	.align		4
.L_1257:
        /*003c*/ 	.byte	0x04, 0x17
        /*003e*/ 	.short	(.L_1259 - .L_1258)
.L_1258:
        /*0040*/ 	.word	0x00000000
        /*0044*/ 	.short	0x0009
        /*0046*/ 	.short	0x00a8
        /*0048*/ 	.byte	0x00, 0xf0, 0x11, 0x00


	//----- nvinfo : EIATTR_KPARAM_INFO
	.align		4
.L_1259:
        /*004c*/ 	.byte	0x04, 0x17
        /*004e*/ 	.short	(.L_1261 - .L_1260)
.L_1260:
        /*0050*/ 	.word	0x00000000
        /*0054*/ 	.short	0x0008
        /*0056*/ 	.short	0x00a4
        /*0058*/ 	.byte	0x00, 0xf0, 0x11, 0x00


	//----- nvinfo : EIATTR_KPARAM_INFO
	.align		4
.L_1261:
        /*005c*/ 	.byte	0x04, 0x17
        /*005e*/ 	.short	(.L_1263 - .L_1262)
.L_1262:
        /*0060*/ 	.word	0x00000000
        /*0064*/ 	.short	0x0007
        /*0066*/ 	.short	0x00a0
        /*0068*/ 	.byte	0x00, 0xf0, 0x11, 0x00


	//----- nvinfo : EIATTR_KPARAM_INFO
	.align		4
.L_1263:
        /*006c*/ 	.byte	0x04, 0x17
        /*006e*/ 	.short	(.L_1265 - .L_1264)
.L_1264:
        /*0070*/ 	.word	0x00000000
        /*0074*/ 	.short	0x0006
        /*0076*/ 	.short	0x009c
        /*0078*/ 	.byte	0x00, 0xf0, 0x11, 0x00


	//----- nvinfo : EIATTR_KPARAM_INFO
	.align		4
.L_1265:
        /*007c*/ 	.byte	0x04, 0x17
        /*007e*/ 	.short	(.L_1267 - .L_1266)
.L_1266:
        /*0080*/ 	.word	0x00000000
        /*0084*/ 	.short	0x0005
        /*0086*/ 	.short	0x0098
        /*0088*/ 	.byte	0x00, 0xf0, 0x11, 0x00


	//----- nvinfo : EIATTR_KPARAM_INFO
	.align		4
.L_1267:
        /*008c*/ 	.byte	0x04, 0x17
        /*008e*/ 	.short	(.L_1269 - .L_1268)
.L_1268:
        /*0090*/ 	.word	0x00000000
        /*0094*/ 	.short	0x0004
        /*0096*/ 	.short	0x0094
        /*0098*/ 	.byte	0x00, 0xf0, 0x11, 0x00


	//----- nvinfo : EIATTR_KPARAM_INFO
	.align		4
.L_1269:
        /*009c*/ 	.byte	0x04, 0x17
        /*009e*/ 	.short	(.L_1271 - .L_1270)
.L_1270:
        /*00a0*/ 	.word	0x00000000
        /*00a4*/ 	.short	0x0003
        /*00a6*/ 	.short	0x0090
        /*00a8*/ 	.byte	0x00, 0xf0, 0x11, 0x00


	//----- nvinfo : EIATTR_KPARAM_INFO
	.align		4
.L_1271:
        /*00ac*/ 	.byte	0x04, 0x17
        /*00ae*/ 	.short	(.L_1273 - .L_1272)
.L_1272:
        /*00b0*/ 	.word	0x00000000
        /*00b4*/ 	.short	0x0002
        /*00b6*/ 	.short	0x0060
        /*00b8*/ 	.byte	0x00, 0xf0, 0xc1, 0x00


	//----- nvinfo : EIATTR_KPARAM_INFO
	.align		4
.L_1273:
        /*00bc*/ 	.byte	0x04, 0x17
        /*00be*/ 	.short	(.L_1275 - .L_1274)
.L_1274:
        /*00c0*/ 	.word	0x00000000
        /*00c4*/ 	.short	0x0001
        /*00c6*/ 	.short	0x0030
        /*00c8*/ 	.byte	0x00, 0xf0, 0xc1, 0x00


	//----- nvinfo : EIATTR_KPARAM_INFO
	.align		4
.L_1275:
        /*00cc*/ 	.byte	0x04, 0x17
        /*00ce*/ 	.short	(.L_1277 - .L_1276)
.L_1276:
        /*00d0*/ 	.word	0x00000000
        /*00d4*/ 	.short	0x0000
        /*00d6*/ 	.short	0x0000
        /*00d8*/ 	.byte	0x00, 0xf0, 0xc1, 0x00


	//----- nvinfo : EIATTR_MAXREG_COUNT
	.align		4
.L_1277:
        /*00dc*/ 	.byte	0x03, 0x1b
        /*00de*/ 	.short	0x00ff


	//----- nvinfo : EIATTR_MERCURY_ISA_VERSION
	.align		4
        /*00e0*/ 	.byte	0x03, 0x5f
        /*00e2*/ 	.short	0x0000


	//----- nvinfo : EIATTR_EXIT_INSTR_OFFSETS
	.align		4
        /*00e4*/ 	.byte	0x04, 0x1c
        /*00e6*/ 	.short	(.L_1279 - .L_1278)


	//   ....[0]....
.L_1278:
        /*00e8*/ 	.word	0x000000b0


	//   ....[1]....
        /*00ec*/ 	.word	0x00002080


	//----- nvinfo : EIATTR_CRS_STACK_SIZE
	.align		4
.L_1279:
        /*00f0*/ 	.byte	0x04, 0x1e
        /*00f2*/ 	.short	(.L_1281 - .L_1280)
.L_1280:
        /*00f4*/ 	.word	0x00000000
.L_1281:


//--------------------- .nv.info._ZN2at6native51_GLOBAL__N__11011a27_18_DepthwiseConv3d_cu_35e0c7b543conv_depthwise3d_cuda_backward_input_kernelIddLi3ELi3ELi3ELin1ELin1ELin1ELi1ELi1ELi1EEEvNS_27GenericPackedTensorAccessorIKT_Lm5ENS_16DefaultPtrTraitsEiEENS3_IS4_Lm5ES6_iEES7_iiiiiiiii --------------------------
	.section	.nv.info._ZN2at6native51_GLOBAL__N__11011a27_18_DepthwiseConv3d_cu_35e0c7b543conv_depthwise3d_cuda_backward_input_kernelIddLi3ELi3ELi3ELin1ELin1ELin1ELi1ELi1ELi1EEEvNS_27GenericPackedTensorAccessorIKT_Lm5ENS_16DefaultPtrTraitsEiEENS3_IS4_Lm5ES6_iEES7_iiiiiiiii,"",@"SHT_CUDA_INFO"
	.sectionflags	@""
	.align	4


	//----- nvinfo : EIATTR_CUDA_API_VERSION
	.align		4
        /*0000*/ 	.byte	0x04, 0x37
        /*0002*/ 	.short	(.L_1283 - .L_1282)
.L_1282:
        /*0004*/ 	.word	0x00000082


	//----- nvinfo : EIATTR_SW2861232_WAR
	.align		4
.L_1283:
        /*0008*/ 	.byte	0x01, 0x35
	.zero		2


	//----- nvinfo : EIATTR_PARAM_CBANK
	.align		4
        /*000c*/ 	.byte	0x04, 0x0a
        /*000e*/ 	.short	(.L_1285 - .L_1284)
	.align		4
.L_1284:
        /*0010*/ 	.word	index@(.nv.constant0._ZN2at6native51_GLOBAL__N__11011a27_18_DepthwiseConv3d_cu_35e0c7b543conv_depthwise3d_cuda_backward_input_kernelIddLi3ELi3ELi3ELin1ELin1ELin1ELi1ELi1ELi1EEEvNS_27GenericPackedTensorAccessorIKT_Lm5ENS_16DefaultPtrTraitsEiEENS3_IS4_Lm5ES6_iEES7_iiiiiiiii)
        /*0014*/ 	.short	0x0160
        /*0016*/ 	.short	0x00b4


	//----- nvinfo : EIATTR_CBANK_PARAM_SIZE
	.align		4
.L_1285:
        /*0018*/ 	.byte	0x03, 0x19
        /*001a*/ 	.short	0x00b4


	//----- nvinfo : EIATTR_KPARAM_INFO
	.align		4
        /*001c*/ 	.byte	0x04, 0x17
        /*001e*/ 	.short	(.L_1287 - .L_1286)
.L_1286:
        /*0020*/ 	.word	0x00000000
        /*0024*/ 	.short	0x000b
        /*0026*/ 	.short	0x00b0
        /*0028*/ 	.byte	0x00, 0xf0, 0x11, 0x00


	//----- nvinfo : EIATTR_KPARAM_INFO
	.align		4
.L_1287:
        /*002c*/ 	.byte	0x04, 0x17
        /*002e*/ 	.short	(.L_1289 - .L_1288)
.L_1288:
        /*0030*/ 	.word	0x00000000
        /*0034*/ 	.short	0x000a
        /*0036*/ 	.short	0x00ac
        /*0038*/ 	.byte	0x00, 0xf0, 0x11, 0x00


	//----- nvinfo : EIATTR_KPARAM_INFO
	.align		4
.L_1289:
        /*003c*/ 	.byte	0x04, 0x17
        /*003e*/ 	.short	(.L_1291 - .L_1290)
.L_1290:
        /*0040*/ 	.word	0x00000000
        /*0044*/ 	.short	0x0009
        /*0046*/ 	.short	0x00a8
        /*0048*/ 	.byte	0x00, 0xf0, 0x11, 0x00


	//----- nvinfo : EIATTR_KPARAM_INFO
	.align		4
.L_1291:
        /*004c*/ 	.byte	0x04, 0x17
        /*004e*/ 	.short	(.L_1293 - .L_1292)
.L_1292:
        /*0050*/ 	.word	0x00000000
        /*0054*/ 	.short	0x0008
        /*0056*/ 	.short	0x00a4
        /*0058*/ 	.byte	0x00, 0xf0, 0x11, 0x00


	//----- nvinfo : EIATTR_KPARAM_INFO
	.align		4
.L_1293:
        /*005c*/ 	.byte	0x04, 0x17
        /*005e*/ 	.short	(.L_1295 - .L_1294)
.L_1294:
        /*0060*/ 	.word	0x00000000
        /*0064*/ 	.short	0x0007
        /*0066*/ 	.short	0x00a0
        /*0068*/ 	.byte	0x00, 0xf0, 0x11, 0x00


	//----- nvinfo : EIATTR_KPARAM_INFO
	.align		4
.L_1295:
        /*006c*/ 	.byte	0x04, 0x17
        /*006e*/ 	.short	(.L_1297 - .L_1296)
.L_1296:
        /*0070*/ 	.word	0x00000000
        /*0074*/ 	.short	0x0006
        /*0076*/ 	.short	0x009c
        /*0078*/ 	.byte	0x00, 0xf0, 0x11, 0x00


	//----- nvinfo : EIATTR_KPARAM_INFO
	.align		4
.L_1297:
        /*007c*/ 	.byte	0x04, 0x17
        /*007e*/ 	.short	(.L_1299 - .L_1298)
.L_1298:
        /*0080*/ 	.word	0x00000000
        /*0084*/ 	.short	0x0005
        /*0086*/ 	.short	0x0098
        /*0088*/ 	.byte	0x00, 0xf0, 0x11, 0x00


	//----- nvinfo : EIATTR_KPARAM_INFO
	.align		4
.L_1299:
        /*008c*/ 	.byte	0x04, 0x17
        /*008e*/ 	.short	(.L_1301 - .L_1300)
.L_1300:
        /*0090*/ 	.word	0x00000000
        /*0094*/ 	.short	0x0004
        /*0096*/ 	.short	0x0094
        /*0098*/ 	.byte	0x00, 0xf0, 0x11, 0x00


	//----- nvinfo : EIATTR_KPARAM_INFO
	.align		4
.L_1301:
        /*009c*/ 	.byte	0x04, 0x17
        /*009e*/ 	.short	(.L_1303 - .L_1302)
.L_1302:
        /*00a0*/ 	.word	0x00000000
        /*00a4*/ 	.short	0x0003
        /*00a6*/ 	.short	0x0090
        /*00a8*/ 	.byte	0x00, 0xf0, 0x11, 0x00


	//----- nvinfo : EIATTR_KPARAM_INFO
	.align		4
.L_1303:
        /*00ac*/ 	.byte	0x04, 0x17
        /*00ae*/ 	.short	(.L_1305 - .L_1304)
.L_1304:
        /*00b0*/ 	.word	0x00000000
        /*00b4*/ 	.short	0x0002
        /*00b6*/ 	.short	0x0060
        /*00b8*/ 	.byte	0x00, 0xf0, 0xc1, 0x00


	//----- nvinfo : EIATTR_KPARAM_INFO
	.align		4
.L_1305:
        /*00bc*/ 	.byte	0x04, 0x17
        /*00be*/ 	.short	(.L_1307 - .L_1306)
.L_1306:
        /*00c0*/ 	.word	0x00000000
        /*00c4*/ 	.short	0x0001
        /*00c6*/ 	.short	0x0030
        /*00c8*/ 	.byte	0x00, 0xf0, 0xc1, 0x00


	//----- nvinfo : EIATTR_KPARAM_INFO
	.align		4
.L_1307:
        /*00cc*/ 	.byte	0x04, 0x17
        /*00ce*/ 	.short	(.L_1309 - .L_1308)
.L_1308:
        /*00d0*/ 	.word	0x00000000
        /*00d4*/ 	.short	0x0000
        /*00d6*/ 	.short	0x0000
        /*00d8*/ 	.byte	0x00, 0xf0, 0xc1, 0x00


	//----- nvinfo : EIATTR_MAXREG_COUNT
	.align		4
.L_1309:
        /*00dc*/ 	.byte	0x03, 0x1b
        /*00de*/ 	.short	0x00ff


	//----- nvinfo : EIATTR_MERCURY_ISA_VERSION
	.align		4
        /*00e0*/ 	.byte	0x03, 0x5f
        /*00e2*/ 	.short	0x0000


	//----- nvinfo : EIATTR_EXIT_INSTR_OFFSETS
	.align		4
        /*00e4*/ 	.byte	0x04, 0x1c
        /*00e6*/ 	.short	(.L_1311 - .L_1310)


	//   ....[0]....
.L_1310:
        /*00e8*/ 	.word	0x000000b0


	//   ....[1]....
        /*00ec*/ 	.word	0x000016b0


	//----- nvinfo : EIATTR_CRS_STACK_SIZE
	.align		4
.L_1311:
        /*00f0*/ 	.byte	0x04, 0x1e
        /*00f2*/ 	.short	(.L_1313 - .L_1312)
.L_1312:
        /*00f4*/ 	.word	0x00000000
.L_1313:


//--------------------- .nv.info._ZN2at6native51_GLOBAL__N__11011a27_18_DepthwiseConv3d_cu_35e0c7b543conv_depthwise3d_cuda_backward_input_kernelIddLi3ELi3ELi3ELi1ELi1ELi1ELin1ELin1ELin1EEEvNS_27GenericPackedTensorAccessorIKT_Lm5ENS_16DefaultPtrTraitsEiEENS3_IS4_Lm5ES6_iEES7_iiiiiiiii --------------------------
	.section	.nv.info._ZN2at6native51_GLOBAL__N__11011a27_18_DepthwiseConv3d_cu_35e0c7b543conv_depthwise3d_cuda_backward_input_kernelIddLi3ELi3ELi3ELi1ELi1ELi1ELin1ELin1ELin1EEEvNS_27GenericPackedTensorAccessorIKT_Lm5ENS_16DefaultPtrTraitsEiEENS3_IS4_Lm5ES6_iEES7_iiiiiiiii,"",@"SHT_CUDA_INFO"
	.sectionflags	@""
	.align	4


	//----- nvinfo : EIATTR_CUDA_API_VERSION
	.align		4
        /*0000*/ 	.byte	0x04, 0x37
        /*0002*/ 	.short	(.L_1315 - .L_1314)
.L_1314:
        /*0004*/ 	.word	0x00000082


	//----- nvinfo : EIATTR_SW2861232_WAR
	.align		4
.L_1315:
        /*0008*/ 	.byte	0x01, 0x35
	.zero		2


	//----- nvinfo : EIATTR_PARAM_CBANK
	.align		4
        /*000c*/ 	.byte	0x04, 0x0a
        /*000e*/ 	.short	(.L_1317 - .L_1316)
	.align		4
.L_1316:
        /*0010*/ 	.word	index@(.nv.constant0._ZN2at6native51_GLOBAL__N__11011a27_18_DepthwiseConv3d_cu_35e0c7b543conv_depthwise3d_cuda_backward_input_kernelIddLi3ELi3ELi3ELi1ELi1ELi1ELin1ELin1ELin1EEEvNS_27GenericPackedTensorAccessorIKT_Lm5ENS_16DefaultPtrTraitsEiEENS3_IS4_Lm5ES6_iEES7_iiiiiiiii)
        /*0014*/ 	.short	0x0160
        /*0016*/ 	.short	0x00b4


	//----- nvinfo : EIATTR_CBANK_PARAM_SIZE
	.align		4
.L_1317:
        /*0018*/ 	.byte	0x03, 0x19
        /*001a*/ 	.short	0x00b4


	//----- nvinfo : EIATTR_KPARAM_INFO
	.align		4
        /*001c*/ 	.byte	0x04, 0x17
        /*001e*/ 	.short	(.L_1319 - .L_1318)
.L_1318:
        /*0020*/ 	.word	0x00000000
        /*0024*/ 	.short	0x000b
        /*0026*/ 	.short	0x00b0
        /*0028*/ 	.byte	0x00, 0xf0, 0x11, 0x00


	//----- nvinfo : EIATTR_KPARAM_INFO
	.align		4
.L_1319:
        /*002c*/ 	.byte	0x04, 0x17
        /*002e*/ 	.short	(.L_1321 - .L_1320)
.L_1320:
        /*0030*/ 	.word	0x00000000
        /*0034*/ 	.short	0x000a
        /*0036*/ 	.short	0x00ac
        /*0038*/ 	.byte	0x00, 0xf0, 0x11, 0x00


	//----- nvinfo : EIATTR_KPARAM_INFO
	.align		4
.L_1321:
        /*003c*/ 	.byte	0x04, 0x17
        /*003e*/ 	.short	(.L_1323 - .L_1322)
.L_1322:
        /*0040*/ 	.word	0x00000000
        /*0044*/ 	.short	0x0009
        /*0046*/ 	.short	0x00a8
        /*0048*/ 	.byte	0x00, 0xf0, 0x11, 0x00


	//----- nvinfo : EIATTR_KPARAM_INFO
	.align		4
.L_1323:
        /*004c*/ 	.byte	0x04, 0x17
        /*004e*/ 	.short	(.L_1325 - .L_1324)
.L_1324:
        /*0050*/ 	.word	0x00000000
        /*0054*/ 	.short	0x0008
        /*0056*/ 	.short	0x00a4
        /*0058*/ 	.byte	0x00, 0xf0, 0x11, 0x00


	//----- nvinfo : EIATTR_KPARAM_INFO
	.align		4
.L_1325:
        /*005c*/ 	.byte	0x04, 0x17
        /*005e*/ 	.short	(.L_1327 - .L_1326)
.L_1326:
        /*0060*/ 	.word	0x00000000
        /*0064*/ 	.short	0x0007
        /*0066*/ 	.short	0x00a0
        /*0068*/ 	.byte	0x00, 0xf0, 0x11, 0x00


	//----- nvinfo : EIATTR_KPARAM_INFO
	.align		4
.L_1327:
        /*006c*/ 	.byte	0x04, 0x17
        /*006e*/ 	.short	(.L_1329 - .L_1328)
.L_1328:
        /*0070*/ 	.word	0x00000000
        /*0074*/ 	.short	0x0006
        /*0076*/ 	.short	0x009c
        /*0078*/ 	.byte	0x00, 0xf0, 0x11, 0x00


	//----- nvinfo : EIATTR_KPARAM_INFO
	.align		4
.L_1329:
        /*007c*/ 	.byte	0x04, 0x17
        /*007e*/ 	.short	(.L_1331 - .L_1330)
.L_1330:
        /*0080*/ 	.word	0x00000000
        /*0084*/ 	.short	0x0005
        /*0086*/ 	.short	0x0098
        /*0088*/ 	.byte	0x00, 0xf0, 0x11, 0x00


	//----- nvinfo : EIATTR_KPARAM_INFO
	.align		4
.L_1331:
        /*008c*/ 	.byte	0x04, 0x17
        /*008e*/ 	.short	(.L_1333 - .L_1332)
.L_1332:
        /*0090*/ 	.word	0x00000000
        /*0094*/ 	.short	0x0004
        /*0096*/ 	.short	0x0094
        /*0098*/ 	.byte	0x00, 0xf0, 0x11, 0x00


	//----- nvinfo : EIATTR_KPARAM_INFO
	.align		4
.L_1333:
        /*009c*/ 	.byte	0x04, 0x17
        /*009e*/ 	.short	(.L_1335 - .L_1334)
.L_1334:
        /*00a0*/ 	.word	0x00000000
        /*00a4*/ 	.short	0x0003
        /*00a6*/ 	.short	0x0090
        /*00a8*/ 	.byte	0x00, 0xf0, 0x11, 0x00


	//----- nvinfo : EIATTR_KPARAM_INFO
	.align		4
.L_1335:
        /*00ac*/ 	.byte	0x04, 0x17
        /*00ae*/ 	.short	(.L_1337 - .L_1336)
.L_1336:
        /*00b0*/ 	.word	0x00000000
        /*00b4*/ 	.short	0x0002
        /*00b6*/ 	.short	0x0060
        /*00b8*/ 	.byte	0x00, 0xf0, 0xc1, 0x00


	//----- nvinfo : EIATTR_KPARAM_INFO
	.align		4
.L_1337:
        /*00bc*/ 	.byte	0x04, 0x17
        /*00be*/ 	.short	(.L_1339 - .L_1338)
.L_1338:
        /*00c0*/ 	.word	0x00000000
        /*00c4*/ 	.short	0x0001
        /*00c6*/ 	.short	0x0030
        /*00c8*/ 	.byte	0x00, 0xf0, 0xc1, 0x00


	//----- nvinfo : EIATTR_KPARAM_INFO
	.align		4
.L_1339:
        /*00cc*/ 	.byte	0x04, 0x17
        /*00ce*/ 	.short	(.L_1341 - .L_1340)
.L_1340:
        /*00d0*/ 	.word	0x00000000
        /*00d4*/ 	.short	0x0000
        /*00d6*/ 	.short	0x0000
        /*00d8*/ 	.byte	0x00, 0xf0, 0xc1, 0x00


	//----- nvinfo : EIATTR_MAXREG_COUNT
	.align		4
.L_1341:
        /*00dc*/ 	.byte	0x03, 0x1b
        /*00de*/ 	.short	0x00ff


	//----- nvinfo : EIATTR_MERCURY_ISA_VERSION
	.align		4
        /*00e0*/ 	.byte	0x03, 0x5f
        /*00e2*/ 	.short	0x0000


	//----- nvinfo : EIATTR_EXIT_INSTR_OFFSETS
	.align		4
        /*00e4*/ 	.byte	0x04, 0x1c
        /*00e6*/ 	.short	(.L_1343 - .L_1342)


	//   ....[0]....
.L_1342:
        /*00e8*/ 	.word	0x000000b0


	//   ....[1]....
        /*00ec*/ 	.word	0x00002040


	//----- nvinfo : EIATTR_CRS_STACK_SIZE
	.align		4
.L_1343:
        /*00f0*/ 	.byte	0x04, 0x1e
        /*00f2*/ 	.short	(.L_1345 - .L_1344)
.L_1344:
        /*00f4*/ 	.word	0x00000000
.L_1345:


//--------------------- .nv.info._ZN2at6native51_GLOBAL__N__11011a27_18_DepthwiseConv3d_cu_35e0c7b543conv_depthwise3d_cuda_backward_input_kernelIddLi3ELi3ELi3ELi1ELi1ELi1ELi1ELi1ELi1EEEvNS_27GenericPackedTensorAccessorIKT_Lm5ENS_16DefaultPtrTraitsEiEENS3_IS4_Lm5ES6_iEES7_iiiiiiiii --------------------------
	.section	.nv.info._ZN2at6native51_GLOBAL__N__11011a27_18_DepthwiseConv3d_cu_35e0c7b543conv_depthwise3d_cuda_backward_input_kernelIddLi3ELi3ELi3ELi1ELi1ELi1ELi1ELi1ELi1EEEvNS_27GenericPackedTensorAccessorIKT_Lm5ENS_16DefaultPtrTraitsEiEENS3_IS4_Lm5ES6_iEES7_iiiiiiiii,"",@"SHT_CUDA_INFO"
	.sectionflags	@""
	.align	4


	//----- nvinfo : EIATTR_CUDA_API_VERSION
	.align		4
        /*0000*/ 	.byte	0x04, 0x37
        /*0002*/ 	.short	(.L_1347 - .L_1346)
.L_1346:
        /*0004*/ 	.word	0x00000082


	//----- nvinfo : EIATTR_SW2861232_WAR
	.align		4
.L_1347:
        /*0008*/ 	.byte	0x01, 0x35
	.zero		2


	//----- nvinfo : EIATTR_PARAM_CBANK
	.align		4
        /*000c*/ 	.byte	0x04, 0x0a
        /*000e*/ 	.short	(.L_1349 - .L_1348)
	.align		4
.L_1348:
        /*0010*/ 	.word	index@(.nv.constant0._ZN2at6native51_GLOBAL__N__11011a27_18_DepthwiseConv3d_cu_35e0c7b543conv_depthwise3d_cuda_backward_input_kernelIddLi3ELi3ELi3ELi1ELi1ELi1ELi1ELi1ELi1EEEvNS_27GenericPackedTensorAccessorIKT_Lm5ENS_16DefaultPtrTraitsEiEENS3_IS4_Lm5ES6_iEES7_iiiiiiiii)
        /*0014*/ 	.short	0x0160
        /*0016*/ 	.short	0x00b4


	//----- nvinfo : EIATTR_CBANK_PARAM_SIZE
	.align		4
.L_1349:
        /*0018*/ 	.byte	0x03, 0x19
        /*001a*/ 	.short	0x00b4


	//----- nvinfo : EIATTR_KPARAM_INFO
	.align		4
        /*001c*/ 	.byte	0x04, 0x17
        /*001e*/ 	.short	(.L_1351 - .L_1350)
.L_1350:
        /*0020*/ 	.word	0x00000000
        /*0024*/ 	.short	0x000b
        /*0026*/ 	.short	0x00b0
        /*0028*/ 	.byte	0x00, 0xf0, 0x11, 0x00


	//----- nvinfo : EIATTR_KPARAM_INFO
	.align		4
.L_1351:
        /*002c*/ 	.byte	0x04, 0x17
        /*002e*/ 	.short	(.L_1353 - .L_1352)
.L_1352:
        /*0030*/ 	.word	0x00000000
        /*0034*/ 	.short	0x000a
        /*0036*/ 	.short	0x00ac
        /*0038*/ 	.byte	0x00, 0xf0, 0x11, 0x00


	//----- nvinfo : EIATTR_KPARAM_INFO
	.align		4
.L_1353:
        /*003c*/ 	.byte	0x04, 0x17
        /*003e*/ 	.short	(.L_1355 - .L_1354)
.L_1354:
        /*0040*/ 	.word	0x00000000
        /*0044*/ 	.short	0x0009
        /*0046*/ 	.short	0x00a8
        /*0048*/ 	.byte	0x00, 0xf0, 0x11, 0x00


	//----- nvinfo : EIATTR_KPARAM_INFO
	.align		4
.L_1355:
        /*004c*/ 	.byte	0x04, 0x17
        /*004e*/ 	.short	(.L_1357 - .L_1356)
.L_1356:
        /*0050*/ 	.word	0x00000000
        /*0054*/ 	.short	0x0008
        /*0056*/ 	.short	0x00a4
        /*0058*/ 	.byte	0x00, 0xf0, 0x11, 0x00


	//----- nvinfo : EIATTR_KPARAM_INFO
	.align		4
.L_1357:
        /*005c*/ 	.byte	0x04, 0x17
        /*005e*/ 	.short	(.L_1359 - .L_1358)
.L_1358:
        /*0060*/ 	.word	0x00000000
        /*0064*/ 	.short	0x0007
        /*0066*/ 	.short	0x00a0
        /*0068*/ 	.byte	0x00, 0xf0, 0x11, 0x00


	//----- nvinfo : EIATTR_KPARAM_INFO
	.align		4
.L_1359:
        /*006c*/ 	.byte	0x04, 0x17
        /*006e*/ 	.short	(.L_1361 - .L_1360)
.L_1360:
        /*0070*/ 	.word	0x00000000
        /*0074*/ 	.short	0x0006
        /*0076*/ 	.short	0x009c
        /*0078*/ 	.byte	0x00, 0xf0, 0x11, 0x00


	//----- nvinfo : EIATTR_KPARAM_INFO
	.align		4
.L_1361:
        /*007c*/ 	.byte	0x04, 0x17
        /*007e*/ 	.short	(.L_1363 - .L_1362)
.L_1362:
        /*0080*/ 	.word	0x00000000
        /*0084*/ 	.short	0x0005
        /*0086*/ 	.short	0x0098
        /*0088*/ 	.byte	0x00, 0xf0, 0x11, 0x00


	//----- nvinfo : EIATTR_KPARAM_INFO
	.align		4
.L_1363:
        /*008c*/ 	.byte	0x04, 0x17
        /*008e*/ 	.short	(.L_1365 - .L_1364)
.L_1364:
        /*0090*/ 	.word	0x00000000
        /*0094*/ 	.short	0x0004
        /*0096*/ 	.short	0x0094
        /*0098*/ 	.byte	0x00, 0xf0, 0x11, 0x00


	//----- nvinfo : EIATTR_KPARAM_INFO
	.align		4
.L_1365:
        /*009c*/ 	.byte	0x04, 0x17
        /*009e*/ 	.short	(.L_1367 - .L_1366)
.L_1366:
        /*00a0*/ 	.word	0x00000000
        /*00a4*/ 	.short	0x0003
        /*00a6*/ 	.short	0x0090
        /*00a8*/ 	.byte	0x00, 0xf0, 0x11, 0x00


	//----- nvinfo : EIATTR_KPARAM_INFO
	.align		4
.L_1367:
        /*00ac*/ 	.byte	0x04, 0x17
        /*00ae*/ 	.short	(.L_1369 - .L_1368)
.L_1368:
        /*00b0*/ 	.word	0x00000000
        /*00b4*/ 	.short	0x0002
        /*00b6*/ 	.short	0x0060
        /*00b8*/ 	.byte	0x00, 0xf0, 0xc1, 0x00


	//----- nvinfo : EIATTR_KPARAM_INFO
	.align		4
.L_1369:
        /*00bc*/ 	.byte	0x04, 0x17
        /*00be*/ 	.short	(.L_1371 - .L_1370)
.L_1370:
        /*00c0*/ 	.word	0x00000000
        /*00c4*/ 	.short	0x0001
        /*00c6*/ 	.short	0x0030
        /*00c8*/ 	.byte	0x00, 0xf0, 0xc1, 0x00


	//----- nvinfo : EIATTR_KPARAM_INFO
	.align		4
.L_1371:
        /*00cc*/ 	.byte	0x04, 0x17
        /*00ce*/ 	.short	(.L_1373 - .L_1372)
.L_1372:
        /*00d0*/ 	.word	0x00000000
        /*00d4*/ 	.short	0x0000
        /*00d6*/ 	.short	0x0000
        /*00d8*/ 	.byte	0x00, 0xf0, 0xc1, 0x00


	//----- nvinfo : EIATTR_MAXREG_COUNT
	.align		4
.L_1373:
        /*00dc*/ 	.byte	0x03, 0x1b
        /*00de*/ 	.short	0x00ff


	//----- nvinfo : EIATTR_MERCURY_ISA_VERSION
	.align		4
        /*00e0*/ 	.byte	0x03, 0x5f
        /*00e2*/ 	.short	0x0000


	//----- nvinfo : EIATTR_EXIT_INSTR_OFFSETS
	.align		4
        /*00e4*/ 	.byte	0x04, 0x1c
        /*00e6*/ 	.short	(.L_1375 - .L_1374)


	//   ....[0]....
.L_1374:
        /*00e8*/ 	.word	0x000000b0


	//   ....[1]....
        /*00ec*/ 	.word	0x000013d0


	//----- nvinfo : EIATTR_CRS_STACK_SIZE
	.align		4
.L_1375:
        /*00f0*/ 	.byte	0x04, 0x1e
        /*00f2*/ 	.short	(.L_1377 - .L_1376)
.L_1376:
        /*00f4*/ 	.word	0x00000000
.L_1377:


//--------------------- .nv.info._ZN2at6native51_GLOBAL__N__11011a27_18_DepthwiseConv3d_cu_35e0c7b528conv_depthwise3d_cuda_kernelIN3c108BFloat16EfLin1ELin1ELin1ELin1ELin1ELin1EEEvNS_27GenericPackedTensorAccessorIKT_Lm5ENS_16DefaultPtrTraitsEiEENS5_IS6_Lm5ES8_iEES9_PS7_iiiiiiiii --------------------------
	.section	.nv.info._ZN2at6native51_GLOBAL__N__11011a27_18_DepthwiseConv3d_cu_35e0c7b528conv_depthwise3d_cuda_kernelIN3c108BFloat16EfLin1ELin1ELin1ELin1ELin1ELin1EEEvNS_27GenericPackedTensorAccessorIKT_Lm5ENS_16DefaultPtrTraitsEiEENS5_IS6_Lm5ES8_iEES9_PS7_iiiiiiiii,"",@"SHT_CUDA_INFO"
	.sectionflags	@""
	.align	4


	//----- nvinfo : EIATTR_CUDA_API_VERSION
	.align		4
        /*0000*/ 	.byte	0x04, 0x37
        /*0002*/ 	.short	(.L_1379 - .L_1378)
.L_1378:
        /*0004*/ 	.word	0x00000082


	//----- nvinfo : EIATTR_SW2861232_WAR
	.align		4
.L_1379:
        /*0008*/ 	.byte	0x01, 0x35
	.zero		2


	//----- nvinfo : EIATTR_PARAM_CBANK
	.align		4
        /*000c*/ 	.byte	0x04, 0x0a
        /*000e*/ 	.short	(.L_1381 - .L_1380)
	.align		4
.L_1380:
        /*0010*/ 	.word	index@(.nv.constant0._ZN2at6native51_GLOBAL__N__11011a27_18_DepthwiseConv3d_cu_35e0c7b528conv_depthwise3d_cuda_kernelIN3c108BFloat16EfLin1ELin1ELin1ELin1ELin1ELin1EEEvNS_27GenericPackedTensorAccessorIKT_Lm5ENS_16DefaultPtrTraitsEiEENS5_IS6_Lm5ES8_iEES9_PS7_iiiiiiiii)
        /*0014*/ 	.short	0x0160
        /*0016*/ 	.short	0x00bc


	//----- nvinfo : EIATTR_CBANK_PARAM_SIZE
	.align		4
.L_1381:
        /*0018*/ 	.byte	0x03, 0x19
        /*001a*/ 	.short	0x00bc


	//----- nvinfo : EIATTR_KPARAM_INFO
	.align		4
        /*001c*/ 	.byte	0x04, 0x17
        /*001e*/ 	.short	(.L_1383 - .L_1382)
.L_1382:
        /*0020*/ 	.word	0x00000000
        /*0024*/ 	.short	0x000c
        /*0026*/ 	.short	0x00b8
        /*0028*/ 	.byte	0x00, 0xf0, 0x11, 0x00


	//----- nvinfo : EIATTR_KPARAM_INFO
	.align		4
.L_1383:
        /*002c*/ 	.byte	0x04, 0x17
        /*002e*/ 	.short	(.L_1385 - .L_1384)
.L_1384:
        /*0030*/ 	.word	0x00000000
        /*0034*/ 	.short	0x000b
        /*0036*/ 	.short	0x00b4
        /*0038*/ 	.byte	0x00, 0xf0, 0x11, 0x00


	//----- nvinfo : EIATTR_KPARAM_INFO
	.align		4
.L_1385:
        /*003c*/ 	.byte	0x04, 0x17
        /*003e*/ 	.short	(.L_1387 - .L_1386)
.L_1386:
        /*0040*/ 	.word	0x00000000
        /*0044*/ 	.short	0x000a
        /*0046*/ 	.short	0x00b0
        /*0048*/ 	.byte	0x00, 0xf0, 0x11, 0x00


	//----- nvinfo : EIATTR_KPARAM_INFO
	.align		4
.L_1387:
        /*004c*/ 	.byte	0x04, 0x17
        /*004e*/ 	.short	(.L_1389 - .L_1388)
.L_1388:
        /*0050*/ 	.word	0x00000000
        /*0054*/ 	.short	0x0009
        /*0056*/ 	.short	0x00ac
        /*0058*/ 	.byte	0x00, 0xf0, 0x11, 0x00


	//----- nvinfo : EIATTR_KPARAM_INFO
	.align		4
.L_1389:
        /*005c*/ 	.byte	0x04, 0x17
        /*005e*/ 	.short	(.L_1391 - .L_1390)
.L_1390:
        /*0060*/ 	.word	0x00000000
        /*0064*/ 	.short	0x0008
        /*0066*/ 	.short	0x00a8
        /*0068*/ 	.byte	0x00, 0xf0, 0x11, 0x00


	//----- nvinfo : EIATTR_KPARAM_INFO
	.align		4
.L_1391:
        /*006c*/ 	.byte	0x04, 0x17
        /*006e*/ 	.short	(.L_1393 - .L_1392)
.L_1392:
        /*0070*/ 	.word	0x00000000
        /*0074*/ 	.short	0x0007
        /*0076*/ 	.short	0x00a4
        /*0078*/ 	.byte	0x00, 0xf0, 0x11, 0x00


	//----- nvinfo : EIATTR_KPARAM_INFO
	.align		4
.L_1393:
        /*007c*/ 	.byte	0x04, 0x17
        /*007e*/ 	.short	(.L_1395 - .L_1394)
.L_1394:
        /*0080*/ 	.word	0x00000000
        /*0084*/ 	.short	0x0006
        /*0086*/ 	.short	0x00a0
        /*0088*/ 	.byte	0x00, 0xf0, 0x11, 0x00


	//----- nvinfo : EIATTR_KPARAM_INFO
	.align		4
.L_1395:
        /*008c*/ 	.byte	0x04, 0x17
        /*008e*/ 	.short	(.L_1397 - .L_1396)
.L_1396:
        /*0090*/ 	.word	0x00000000
        /*0094*/ 	.short	0x0005
        /*0096*/ 	.short	0x009c
        /*0098*/ 	.byte	0x00, 0xf0, 0x11, 0x00


	//----- nvinfo : EIATTR_KPARAM_INFO
	.align		4
.L_1397:
        /*009c*/ 	.byte	0x04, 0x17
        /*009e*/ 	.short	(.L_1399 - .L_1398)
.L_1398:
        /*00a0*/ 	.word	0x00000000
        /*00a4*/ 	.short	0x0004
        /*00a6*/ 	.short	0x0098
        /*00a8*/ 	.byte	0x00, 0xf0, 0x11, 0x00


	//----- nvinfo : EIATTR_KPARAM_INFO
	.align		4
.L_1399:
        /*00ac*/ 	.byte	0x04, 0x17
        /*00ae*/ 	.short	(.L_1401 - .L_1400)
.L_1400:
        /*00b0*/ 	.word	0x00000000
        /*00b4*/ 	.short	0x0003
        /*00b6*/ 	.short	0x0090
        /*00b8*/ 	.byte	0x00, 0xf0, 0x21, 0x00


	//----- nvinfo : EIATTR_KPARAM_INFO
	.align		4
.L_1401:
        /*00bc*/ 	.byte	0x04, 0x17
        /*00be*/ 	.short	(.L_1403 - .L_1402)
.L_1402:
        /*00c0*/ 	.word	0x00000000
        /*00c4*/ 	.short	0x0002
        /*00c6*/ 	.short	0x0060
        /*00c8*/ 	.byte	0x00, 0xf0, 0xc1, 0x00


	//----- nvinfo : EIATTR_KPARAM_INFO
	.align		4
.L_1403:
        /*00cc*/ 	.byte	0x04, 0x17
        /*00ce*/ 	.short	(.L_1405 - .L_1404)
.L_1404:
        /*00d0*/ 	.word	0x00000000
        /*00d4*/ 	.short	0x0001
        /*00d6*/ 	.short	0x0030
        /*00d8*/ 	.byte	0x00, 0xf0, 0xc1, 0x00


	//----- nvinfo : EIATTR_KPARAM_INFO
	.align		4
.L_1405:
        /*00dc*/ 	.byte	0x04, 0x17
        /*00de*/ 	.short	(.L_1407 - .L_1406)
.L_1406:
        /*00e0*/ 	.word	0x00000000
        /*00e4*/ 	.short	0x0000
        /*00e6*/ 	.short	0x0000
        /*00e8*/ 	.byte	0x00, 0xf0, 0xc1, 0x00


	//----- nvinfo : EIATTR_MAXREG_COUNT
	.align		4
.L_1407:
        /*00ec*/ 	.byte	0x03, 0x1b
        /*00ee*/ 	.short	0x00ff


	//----- nvinfo : EIATTR_MERCURY_ISA_VERSION
	.align		4
        /*00f0*/ 	.byte	0x03, 0x5f
        /*00f2*/ 	.short	0x0000


	//----- nvinfo : EIATTR_EXIT_INSTR_OFFSETS
	.align		4
        /*00f4*/ 	.byte	0x04, 0x1c
        /*00f6*/ 	.short	(.L_1409 - .L_1408)


	//   ....[0]....
.L_1408:
        /*00f8*/ 	.word	0x000000b0


	//   ....[1]....
        /*00fc*/ 	.word	0x00001d40


	//----- nvinfo : EIATTR_CRS_STACK_SIZE
	.align		4
.L_1409:
        /*0100*/ 	.byte	0x04, 0x1e
        /*0102*/ 	.short	(.L_1411 - .L_1410)
.L_1410:
        /*0104*/ 	.word	0x00000000
.L_1411:


//--------------------- .nv.info._ZN2at6native51_GLOBAL__N__11011a27_18_DepthwiseConv3d_cu_35e0c7b528conv_depthwise3d_cuda_kernelIN3c108BFloat16EfLin1ELin1ELin1ELi1ELi1ELi1EEEvNS_27GenericPackedTensorAccessorIKT_Lm5ENS_16DefaultPtrTraitsEiEENS5_IS6_Lm5ES8_iEES9_PS7_iiiiiiiii --------------------------
	.section	.nv.info._ZN2at6native51_GLOBAL__N__11011a27_18_DepthwiseConv3d_cu_35e0c7b528conv_depthwise3d_cuda_kernelIN3c108BFloat16EfLin1ELin1ELin1ELi1ELi1ELi1EEEvNS_27GenericPackedTensorAccessorIKT_Lm5ENS_16DefaultPtrTraitsEiEENS5_IS6_Lm5ES8_iEES9_PS7_iiiiiiiii,"",@"SHT_CUDA_INFO"
	.sectionflags	@""
	.align	4


	//----- nvinfo : EIATTR_CUDA_API_VERSION
	.align		4
        /*0000*/ 	.byte	0x04, 0x37
        /*0002*/ 	.short	(.L_1413 - .L_1412)
.L_1412:
        /*0004*/ 	.word	0x00000082


	//----- nvinfo : EIATTR_SW2861232_WAR
	.align		4
.L_1413:
        /*0008*/ 	.byte	0x01, 0x35
	.zero		2


	//----- nvinfo : EIATTR_PARAM_CBANK
	.align		4
        /*000c*/ 	.byte	0x04, 0x0a
        /*000e*/ 	.short	(.L_1415 - .L_1414)
	.align		4
.L_1414:
        /*0010*/ 	.word	index@(.nv.constant0._ZN2at6native51_GLOBAL__N__11011a27_18_DepthwiseConv3d_cu_35e0c7b528conv_depthwise3d_cuda_kernelIN3c108BFloat16EfLin1ELin1ELin1ELi1ELi1ELi1EEEvNS_27GenericPackedTensorAccessorIKT_Lm5ENS_16DefaultPtrTraitsEiEENS5_IS6_Lm5ES8_iEES9_PS7_iiiiiiiii)
        /*0014*/ 	.short	0x0160
        /*0016*/ 	.short	0x00bc


	//----- nvinfo : EIATTR_CBANK_PARAM_SIZE
	.align		4
.L_1415:
        /*0018*/ 	.byte	0x03, 0x19
        /*001a*/ 	.short	0x00bc


	//----- nvinfo : EIATTR_KPARAM_INFO
	.align		4
        /*001c*/ 	.byte	0x04, 0x17
        /*001e*/ 	.short	(.L_1417 - .L_1416)
.L_1416:
        /*0020*/ 	.word	0x00000000
        /*0024*/ 	.short	0x000c
        /*0026*/ 	.short	0x00b8
        /*0028*/ 	.byte	0x00, 0xf0, 0x11, 0x00


	//----- nvinfo : EIATTR_KPARAM_INFO
	.align		4
.L_1417:
        /*002c*/ 	.byte	0x04, 0x17
        /*002e*/ 	.short	(.L_1419 - .L_1418)
.L_1418:
        /*0030*/ 	.word	0x00000000
        /*0034*/ 	.short	0x000b
        /*0036*/ 	.short	0x00b4
        /*0038*/ 	.byte	0x00, 0xf0, 0x11, 0x00


	//----- nvinfo : EIATTR_KPARAM_INFO
	.align		4
.L_1419:
        /*003c*/ 	.byte	0x04, 0x17
        /*003e*/ 	.short	(.L_1421 - .L_1420)
.L_1420:
        /*0040*/ 	.word	0x00000000
        /*0044*/ 	.short	0x000a
        /*0046*/ 	.short	0x00b0
        /*0048*/ 	.byte	0x00, 0xf0, 0x11, 0x00


	//----- nvinfo : EIATTR_KPARAM_INFO
	.align		4
.L_1421:
        /*004c*/ 	.byte	0x04, 0x17
        /*004e*/ 	.short	(.L_1423 - .L_1422)
.L_1422:
        /*0050*/ 	.word	0x00000000
        /*0054*/ 	.short	0x0009
        /*0056*/ 	.short	0x00ac
        /*0058*/ 	.byte	0x00, 0xf0, 0x11, 0x00


	//----- nvinfo : EIATTR_KPARAM_INFO
	.align		4
.L_1423:
        /*005c*/ 	.byte	0x04, 0x17
        /*005e*/ 	.short	(.L_1425 - .L_1424)
.L_1424:
        /*0060*/ 	.word	0x00000000
        /*0064*/ 	.short	0x0008
        /*0066*/ 	.short	0x00a8
        /*0068*/ 	.byte	0x00, 0xf0, 0x11, 0x00


	//----- nvinfo : EIATTR_KPARAM_INFO
	.align		4
.L_1425:
        /*006c*/ 	.byte	0x04, 0x17
        /*006e*/ 	.short	(.L_1427 - .L_1426)
.L_1426:
        /*0070*/ 	.word	0x00000000
        /*0074*/ 	.short	0x0007
        /*0076*/ 	.short	0x00a4
        /*0078*/ 	.byte	0x00, 0xf0, 0x11, 0x00


	//----- nvinfo : EIATTR_KPARAM_INFO
	.align		4
.L_1427:
        /*007c*/ 	.byte	0x04, 0x17
        /*007e*/ 	.short	(.L_1429 - .L_1428)
.L_1428:
        /*0080*/ 	.word	0x00000000
        /*0084*/ 	.short	0x0006
        /*0086*/ 	.short	0x00a0
        /*0088*/ 	.byte	0x00, 0xf0, 0x11, 0x00


	//----- nvinfo : EIATTR_KPARAM_INFO
	.align		4
.L_1429:
        /*008c*/ 	.byte	0x04, 0x17
        /*008e*/ 	.short	(.L_1431 - .L_1430)
.L_1430:
        /*0090*/ 	.word	0x00000000
        /*0094*/ 	.short	0x0005
        /*0096*/ 	.short	0x009c
        /*0098*/ 	.byte	0x00, 0xf0, 0x11, 0x00


	//----- nvinfo : EIATTR_KPARAM_INFO
	.align		4
.L_1431:
        /*009c*/ 	.byte	0x04, 0x17
        /*009e*/ 	.short	(.L_1433 - .L_1432)
.L_1432:
        /*00a0*/ 	.word	0x00000000
        /*00a4*/ 	.short	0x0004
        /*00a6*/ 	.short	0x0098
        /*00a8*/ 	.byte	0x00, 0xf0, 0x11, 0x00


	//----- nvinfo : EIATTR_KPARAM_INFO
	.align		4
.L_1433:
        /*00ac*/ 	.byte	0x04, 0x17
        /*00ae*/ 	.short	(.L_1435 - .L_1434)
.L_1434:
        /*00b0*/ 	.word	0x00000000
        /*00b4*/ 	.short	0x0003
        /*00b6*/ 	.short	0x0090
        /*00b8*/ 	.byte	0x00, 0xf0, 0x21, 0x00


	//----- nvinfo : EIATTR_KPARAM_INFO
	.align		4
.L_1435:
        /*00bc*/ 	.byte	0x04, 0x17
        /*00be*/ 	.short	(.L_1437 - .L_1436)
.L_1436:
        /*00c0*/ 	.word	0x00000000
        /*00c4*/ 	.short	0x0002
        /*00c6*/ 	.short	0x0060
        /*00c8*/ 	.byte	0x00, 0xf0, 0xc1, 0x00


	//----- nvinfo : EIATTR_KPARAM_INFO
	.align		4
.L_1437:
        /*00cc*/ 	.byte	0x04, 0x17
        /*00ce*/ 	.short	(.L_1439 - .L_1438)
.L_1438:
        /*00d0*/ 	.word	0x00000000
        /*00d4*/ 	.short	0x0001
        /*00d6*/ 	.short	0x0030
        /*00d8*/ 	.byte	0x00, 0xf0, 0xc1, 0x00


	//----- nvinfo : EIATTR_KPARAM_INFO
	.align		4
.L_1439:
        /*00dc*/ 	.byte	0x04, 0x17
        /*00de*/ 	.short	(.L_1441 - .L_1440)
.L_1440:
        /*00e0*/ 	.word	0x00000000
        /*00e4*/ 	.short	0x0000
        /*00e6*/ 	.short	0x0000
        /*00e8*/ 	.byte	0x00, 0xf0, 0xc1, 0x00


	//----- nvinfo : EIATTR_MAXREG_COUNT
	.align		4
.L_1441:
        /*00ec*/ 	.byte	0x03, 0x1b
        /*00ee*/ 	.short	0x00ff


	//----- nvinfo : EIATTR_MERCURY_ISA_VERSION
	.align		4
        /*00f0*/ 	.byte	0x03, 0x5f
        /*00f2*/ 	.short	0x0000


	//----- nvinfo : EIATTR_EXIT_INSTR_OFFSETS
	.align		4
        /*00f4*/ 	.byte	0x04, 0x1c
        /*00f6*/ 	.short	(.L_1443 - .L_1442)


	//   ....[0]....
.L_1442:
        /*00f8*/ 	.word	0x000000b0


	//   ....[1]....
        /*00fc*/ 	.word	0x00001da0


	//----- nvinfo : EIATTR_CRS_STACK_SIZE
	.align		4
.L_1443:
        /*0100*/ 	.byte	0x04, 0x1e
        /*0102*/ 	.short	(.L_1445 - .L_1444)
.L_1444:
        /*0104*/ 	.word	0x00000000
.L_1445:


//--------------------- .nv.info._ZN2at6native51_GLOBAL__N__11011a27_18_DepthwiseConv3d_cu_35e0c7b528conv_depthwise3d_cuda_kernelIN3c108BFloat16EfLi3ELi3ELi3ELi1ELi1ELi1EEEvNS_27GenericPackedTensorAccessorIKT_Lm5ENS_16DefaultPtrTraitsEiEENS5_IS6_Lm5ES8_iEES9_PS7_iiiiiiiii --------------------------
	.section	.nv.info._ZN2at6native51_GLOBAL__N__11011a27_18_DepthwiseConv3d_cu_35e0c7b528conv_depthwise3d_cuda_kernelIN3c108BFloat16EfLi3ELi3ELi3ELi1ELi1ELi1EEEvNS_27GenericPackedTensorAccessorIKT_Lm5ENS_16DefaultPtrTraitsEiEENS5_IS6_Lm5ES8_iEES9_PS7_iiiiiiiii,"",@"SHT_CUDA_INFO"
	.sectionflags	@""
	.align	4


	//----- nvinfo : EIATTR_CUDA_API_VERSION
	.align		4
        /*0000*/ 	.byte	0x04, 0x37
        /*0002*/ 	.short	(.L_1447 - .L_1446)
.L_1446:
        /*0004*/ 	.word	0x00000082


	//----- nvinfo : EIATTR_SW2861232_WAR
	.align		4
.L_1447:
        /*0008*/ 	.byte	0x01, 0x35
	.zero		2


	//----- nvinfo : EIATTR_PARAM_CBANK
	.align		4
        /*000c*/ 	.byte	0x04, 0x0a
        /*000e*/ 	.short	(.L_1449 - .L_1448)
	.align		4
.L_1448:
        /*0010*/ 	.word	index@(.nv.constant0._ZN2at6native51_GLOBAL__N__11011a27_18_DepthwiseConv3d_cu_35e0c7b528conv_depthwise3d_cuda_kernelIN3c108BFloat16EfLi3ELi3ELi3ELi1ELi1ELi1EEEvNS_27GenericPackedTensorAccessorIKT_Lm5ENS_16DefaultPtrTraitsEiEENS5_IS6_Lm5ES8_iEES9_PS7_iiiiiiiii)
        /*0014*/ 	.short	0x0160
        /*0016*/ 	.short	0x00bc


	//----- nvinfo : EIATTR_CBANK_PARAM_SIZE
	.align		4
.L_1449:
        /*0018*/ 	.byte	0x03, 0x19
        /*001a*/ 	.short	0x00bc


	//----- nvinfo : EIATTR_KPARAM_INFO
	.align		4
        /*001c*/ 	.byte	0x04, 0x17
        /*001e*/ 	.short	(.L_1451 - .L_1450)
.L_1450:
        /*0020*/ 	.word	0x00000000
        /*0024*/ 	.short	0x000c
        /*0026*/ 	.short	0x00b8
        /*0028*/ 	.byte	0x00, 0xf0, 0x11, 0x00


	//----- nvinfo : EIATTR_KPARAM_INFO
	.align		4
.L_1451:
        /*002c*/ 	.byte	0x04, 0x17
        /*002e*/ 	.short	(.L_1453 - .L_1452)
.L_1452:
        /*0030*/ 	.word	0x00000000
        /*0034*/ 	.short	0x000b
        /*0036*/ 	.short	0x00b4
        /*0038*/ 	.byte	0x00, 0xf0, 0x11, 0x00


	//----- nvinfo : EIATTR_KPARAM_INFO
	.align		4
.L_1453:
        /*003c*/ 	.byte	0x04, 0x17
        /*003e*/ 	.short	(.L_1455 - .L_1454)
.L_1454:
        /*0040*/ 	.word	0x00000000
        /*0044*/ 	.short	0x000a
        /*0046*/ 	.short	0x00b0
        /*0048*/ 	.byte	0x00, 0xf0, 0x11, 0x00


	//----- nvinfo : EIATTR_KPARAM_INFO
	.align		4
.L_1455:
        /*004c*/ 	.byte	0x04, 0x17
        /*004e*/ 	.short	(.L_1457 - .L_1456)
.L_1456:
        /*0050*/ 	.word	0x00000000
        /*0054*/ 	.short	0x0009
        /*0056*/ 	.short	0x00ac
        /*0058*/ 	.byte	0x00, 0xf0, 0x11, 0x00


	//----- nvinfo : EIATTR_KPARAM_INFO
	.align		4
.L_1457:
        /*005c*/ 	.byte	0x04, 0x17
        /*005e*/ 	.short	(.L_1459 - .L_1458)
.L_1458:
        /*0060*/ 	.word	0x00000000
        /*0064*/ 	.short	0x0008
        /*0066*/ 	.short	0x00a8
        /*0068*/ 	.byte	0x00, 0xf0, 0x11, 0x00


	//----- nvinfo : EIATTR_KPARAM_INFO
	.align		4
.L_1459:
        /*006c*/ 	.byte	0x04, 0x17
        /*006e*/ 	.short	(.L_1461 - .L_1460)
.L_1460:
        /*0070*/ 	.word	0x00000000
        /*0074*/ 	.short	0x0007
        /*0076*/ 	.short	0x00a4
        /*0078*/ 	.byte	0x00, 0xf0, 0x11, 0x00


	//----- nvinfo : EIATTR_KPARAM_INFO
	.align		4
.L_1461:
        /*007c*/ 	.byte	0x04, 0x17
        /*007e*/ 	.short	(.L_1463 - .L_1462)
.L_1462:
        /*0080*/ 	.word	0x00000000
        /*0084*/ 	.short	0x0006
        /*0086*/ 	.short	0x00a0
        /*0088*/ 	.byte	0x00, 0xf0, 0x11, 0x00


	//----- nvinfo : EIATTR_KPARAM_INFO
	.align		4
.L_1463:
        /*008c*/ 	.byte	0x04, 0x17
        /*008e*/ 	.short	(.L_1465 - .L_1464)
.L_1464:
        /*0090*/ 	.word	0x00000000
        /*0094*/ 	.short	0x0005
        /*0096*/ 	.short	0x009c
        /*0098*/ 	.byte	0x00, 0xf0, 0x11, 0x00


	//----- nvinfo : EIATTR_KPARAM_INFO
	.align		4
.L_1465:
        /*009c*/ 	.byte	0x04, 0x17
        /*009e*/ 	.short	(.L_1467 - .L_1466)
.L_1466:
        /*00a0*/ 	.word	0x00000000
        /*00a4*/ 	.short	0x0004
        /*00a6*/ 	.short	0x0098
        /*00a8*/ 	.byte	0x00, 0xf0, 0x11, 0x00


	//----- nvinfo : EIATTR_KPARAM_INFO
	.align		4
.L_1467:
        /*00ac*/ 	.byte	0x04, 0x17
        /*00ae*/ 	.short	(.L_1469 - .L_1468)
.L_1468:
        /*00b0*/ 	.word	0x00000000
        /*00b4*/ 	.short	0x0003
        /*00b6*/ 	.short	0x0090
        /*00b8*/ 	.byte	0x00, 0xf0, 0x21, 0x00


	//----- nvinfo : EIATTR_KPARAM_INFO
	.align		4
.L_1469:
        /*00bc*/ 	.byte	0x04, 0x17
        /*00be*/ 	.short	(.L_1471 - .L_1470)
.L_1470:
        /*00c0*/ 	.word	0x00000000
        /*00c4*/ 	.short	0x0002
        /*00c6*/ 	.short	0x0060
        /*00c8*/ 	.byte	0x00, 0xf0, 0xc1, 0x00


	//----- nvinfo : EIATTR_KPARAM_INFO
	.align		4
.L_1471:
        /*00cc*/ 	.byte	0x04, 0x17
        /*00ce*/ 	.short	(.L_1473 - .L_1472)
.L_1472:
        /*00d0*/ 	.word	0x00000000
        /*00d4*/ 	.short	0x0001
        /*00d6*/ 	.short	0x0030
        /*00d8*/ 	.byte	0x00, 0xf0, 0xc1, 0x00


	//----- nvinfo : EIATTR_KPARAM_INFO
	.align		4
.L_1473:
        /*00dc*/ 	.byte	0x04, 0x17
        /*00de*/ 	.short	(.L_1475 - .L_1474)
.L_1474:
        /*00e0*/ 	.word	0x00000000
        /*00e4*/ 	.short	0x0000
        /*00e6*/ 	.short	0x0000
        /*00e8*/ 	.byte	0x00, 0xf0, 0xc1, 0x00


	//----- nvinfo : EIATTR_MAXREG_COUNT
	.align		4
.L_1475:
        /*00ec*/ 	.byte	0x03, 0x1b
        /*00ee*/ 	.short	0x00ff


	//----- nvinfo : EIATTR_MERCURY_ISA_VERSION
	.align		4
        /*00f0*/ 	.byte	0x03, 0x5f
        /*00f2*/ 	.short	0x0000


	//----- nvinfo : EIATTR_EXIT_INSTR_OFFSETS
	.align		4
        /*00f4*/ 	.byte	0x04, 0x1c
        /*00f6*/ 	.short	(.L_1477 - .L_1476)


	//   ....[0]....
.L_1476:
        /*00f8*/ 	.word	0x000001c0


	//   ....[1]....
        /*00fc*/ 	.word	0x00002300


	//   ....[2]....
        /*0100*/ 	.word	0x00004250


	//----- nvinfo : EIATTR_CRS_STACK_SIZE
	.align		4
.L_1477:
        /*0104*/ 	.byte	0x04, 0x1e
        /*0106*/ 	.short	(.L_1479 - .L_1478)
.L_1478:
        /*0108*/ 	.word	0x00000000
.L_1479:


//--------------------- .nv.info._ZN2at6native51_GLOBAL__N__11011a27_18_DepthwiseConv3d_cu_35e0c7b528conv_depthwise3d_cuda_kernelIN3c104HalfEfLin1ELin1ELin1ELin1ELin1ELin1EEEvNS_27GenericPackedTensorAccessorIKT_Lm5ENS_16DefaultPtrTraitsEiEENS5_IS6_Lm5ES8_iEES9_PS7_iiiiiiiii --------------------------
	.section	.nv.info._ZN2at6native51_GLOBAL__N__11011a27_18_DepthwiseConv3d_cu_35e0c7b528conv_depthwise3d_cuda_kernelIN3c104HalfEfLin1ELin1ELin1ELin1ELin1ELin1EEEvNS_27GenericPackedTensorAccessorIKT_Lm5ENS_16DefaultPtrTraitsEiEENS5_IS6_Lm5ES8_iEES9_PS7_iiiiiiiii,"",@"SHT_CUDA_INFO"
	.sectionflags	@""
	.align	4


	//----- nvinfo : EIATTR_CUDA_API_VERSION
	.align		4
        /*0000*/ 	.byte	0x04, 0x37
        /*0002*/ 	.short	(.L_1481 - .L_1480)
.L_1480:
        /*0004*/ 	.word	0x00000082


	//----- nvinfo : EIATTR_SW2861232_WAR
	.align		4
.L_1481:
        /*0008*/ 	.byte	0x01, 0x35
	.zero		2


	//----- nvinfo : EIATTR_PARAM_CBANK
	.align		4
        /*000c*/ 	.byte	0x04, 0x0a
        /*000e*/ 	.short	(.L_1483 - .L_1482)
	.align		4
.L_1482:
        /*0010*/ 	.word	index@(.nv.constant0._ZN2at6native51_GLOBAL__N__11011a27_18_DepthwiseConv3d_cu_35e0c7b528conv_depthwise3d_cuda_kernelIN3c104HalfEfLin1ELin1ELin1ELin1ELin1ELin1EEEvNS_27GenericPackedTensorAccessorIKT_Lm5ENS_16DefaultPtrTraitsEiEENS5_IS6_Lm5ES8_iEES9_PS7_iiiiiiiii)
        /*0014*/ 	.short	0x0160
        /*0016*/ 	.short	0x00bc


	//----- nvinfo : EIATTR_CBANK_PARAM_SIZE
	.align		4
.L_1483:
        /*0018*/ 	.byte	0x03, 0x19
        /*001a*/ 	.short	0x00bc


	//----- nvinfo : EIATTR_KPARAM_INFO
	.align		4
        /*001c*/ 	.byte	0x04, 0x17
        /*001e*/ 	.short	(.L_1485 - .L_1484)
.L_1484:
        /*0020*/ 	.word	0x00000000
        /*0024*/ 	.short	0x000c
        /*0026*/ 	.short	0x00b8
        /*0028*/ 	.byte	0x00, 0xf0, 0x11, 0x00


	//----- nvinfo : EIATTR_KPARAM_INFO
	.align		4
.L_1485:
        /*002c*/ 	.byte	0x04, 0x17
        /*002e*/ 	.short	(.L_1487 - .L_1486)
.L_1486:
        /*0030*/ 	.word	0x00000000
        /*0034*/ 	.short	0x000b
        /*0036*/ 	.short	0x00b4
        /*0038*/ 	.byte	0x00, 0xf0, 0x11, 0x00


	//----- nvinfo : EIATTR_KPARAM_INFO
	.align		4
.L_1487:
        /*003c*/ 	.byte	0x04, 0x17
        /*003e*/ 	.short	(.L_1489 - .L_1488)
.L_1488:
        /*0040*/ 	.word	0x00000000
        /*0044*/ 	.short	0x000a
        /*0046*/ 	.short	0x00b0
        /*0048*/ 	.byte	0x00, 0xf0, 0x11, 0x00


	//----- nvinfo : EIATTR_KPARAM_INFO
	.align		4
.L_1489:
        /*004c*/ 	.byte	0x04, 0x17
        /*004e*/ 	.short	(.L_1491 - .L_1490)
.L_1490:
        /*0050*/ 	.word	0x00000000
        /*0054*/ 	.short	0x0009
        /*0056*/ 	.short	0x00ac
        /*0058*/ 	.byte	0x00, 0xf0, 0x11, 0x00


	//----- nvinfo : EIATTR_KPARAM_INFO
	.align		4
.L_1491:
        /*005c*/ 	.byte	0x04, 0x17
        /*005e*/ 	.short	(.L_1493 - .L_1492)
.L_1492:
        /*0060*/ 	.word	0x00000000
        /*0064*/ 	.short	0x0008
        /*0066*/ 	.short	0x00a8
        /*0068*/ 	.byte	0x00, 0xf0, 0x11, 0x00


	//----- nvinfo : EIATTR_KPARAM_INFO
	.align		4
.L_1493:
        /*006c*/ 	.byte	0x04, 0x17
        /*006e*/ 	.short	(.L_1495 - .L_1494)
.L_1494:
        /*0070*/ 	.word	0x00000000
        /*0074*/ 	.short	0x0007
        /*0076*/ 	.short	0x00a4
        /*0078*/ 	.byte	0x00, 0xf0, 0x11, 0x00


	//----- nvinfo : EIATTR_KPARAM_INFO
	.align		4
.L_1495:
        /*007c*/ 	.byte	0x04, 0x17
        /*007e*/ 	.short	(.L_1497 - .L_1496)
.L_1496:
        /*0080*/ 	.word	0x00000000
        /*0084*/ 	.short	0x0006
        /*0086*/ 	.short	0x00a0
        /*0088*/ 	.byte	0x00, 0xf0, 0x11, 0x00


	//----- nvinfo : EIATTR_KPARAM_INFO
	.align		4
.L_1497:
        /*008c*/ 	.byte	0x04, 0x17
        /*008e*/ 	.short	(.L_1499 - .L_1498)
.L_1498:
        /*0090*/ 	.word	0x00000000
        /*0094*/ 	.short	0x0005
        /*0096*/ 	.short	0x009c
        /*0098*/ 	.byte	0x00, 0xf0, 0x11, 0x00


	//----- nvinfo : EIATTR_KPARAM_INFO
	.align		4
.L_1499:
        /*009c*/ 	.byte	0x04, 0x17
        /*009e*/ 	.short	(.L_1501 - .L_1500)
.L_1500:
        /*00a0*/ 	.word	0x00000000
        /*00a4*/ 	.short	0x0004
        /*00a6*/ 	.short	0x0098
        /*00a8*/ 	.byte	0x00, 0xf0, 0x11, 0x00


	//----- nvinfo : EIATTR_KPARAM_INFO
	.align		4
.L_1501:
        /*00ac*/ 	.byte	0x04, 0x17
        /*00ae*/ 	.short	(.L_1503 - .L_1502)
.L_1502:
        /*00b0*/ 	.word	0x00000000
        /*00b4*/ 	.short	0x0003
        /*00b6*/ 	.short	0x0090
        /*00b8*/ 	.byte	0x00, 0xf0, 0x21, 0x00


	//----- nvinfo : EIATTR_KPARAM_INFO
	.align		4
.L_1503:
        /*00bc*/ 	.byte	0x04, 0x17
        /*00be*/ 	.short	(.L_1505 - .L_1504)
.L_1504:
        /*00c0*/ 	.word	0x00000000
        /*00c4*/ 	.short	0x0002
        /*00c6*/ 	.short	0x0060
        /*00c8*/ 	.byte	0x00, 0xf0, 0xc1, 0x00


	//----- nvinfo : EIATTR_KPARAM_INFO
	.align		4
.L_1505:
        /*00cc*/ 	.byte	0x04, 0x17
        /*00ce*/ 	.short	(.L_1507 - .L_1506)
.L_1506:
        /*00d0*/ 	.word	0x00000000
        /*00d4*/ 	.short	0x0001
        /*00d6*/ 	.short	0x0030
        /*00d8*/ 	.byte	0x00, 0xf0, 0xc1, 0x00


	//----- nvinfo : EIATTR_KPARAM_INFO
	.align		4
.L_1507:
        /*00dc*/ 	.byte	0x04, 0x17
        /*00de*/ 	.short	(.L_1509 - .L_1508)
.L_1508:
        /*00e0*/ 	.word	0x00000000
        /*00e4*/ 	.short	0x0000
        /*00e6*/ 	.short	0x0000
        /*00e8*/ 	.byte	0x00, 0xf0, 0xc1, 0x00


	//----- nvinfo : EIATTR_MAXREG_COUNT
	.align		4
.L_1509:
        /*00ec*/ 	.byte	0x03, 0x1b
        /*00ee*/ 	.short	0x00ff


	//----- nvinfo : EIATTR_MERCURY_ISA_VERSION
	.align		4
        /*00f0*/ 	.byte	0x03, 0x5f
        /*00f2*/ 	.short	0x0000


	//----- nvinfo : EIATTR_EXIT_INSTR_OFFSETS
	.align		4
        /*00f4*/ 	.byte	0x04, 0x1c
        /*00f6*/ 	.short	(.L_1511 - .L_1510)


	//   ....[0]....
.L_1510:
        /*00f8*/ 	.word	0x000000b0


	//   ....[1]....
        /*00fc*/ 	.word	0x00001db0


	//----- nvinfo : EIATTR_CRS_STACK_SIZE
	.align		4
.L_1511:
        /*0100*/ 	.byte	0x04, 0x1e
        /*0102*/ 	.short	(.L_1513 - .L_1512)
.L_1512:
        /*0104*/ 	.word	0x00000000
.L_1513:


//--------------------- .nv.info._ZN2at6native51_GLOBAL__N__11011a27_18_DepthwiseConv3d_cu_35e0c7b528conv_depthwise3d_cuda_kernelIN3c104HalfEfLin1ELin1ELin1ELi1ELi1ELi1EEEvNS_27GenericPackedTensorAccessorIKT_Lm5ENS_16DefaultPtrTraitsEiEENS5_IS6_Lm5ES8_iEES9_PS7_iiiiiiiii --------------------------
	.section	.nv.info._ZN2at6native51_GLOBAL__N__11011a27_18_DepthwiseConv3d_cu_35e0c7b528conv_depthwise3d_cuda_kernelIN3c104HalfEfLin1ELin1ELin1ELi1ELi1ELi1EEEvNS_27GenericPackedTensorAccessorIKT_Lm5ENS_16DefaultPtrTraitsEiEENS5_IS6_Lm5ES8_iEES9_PS7_iiiiiiiii,"",@"SHT_CUDA_INFO"
	.sectionflags	@""
	.align	4


	//----- nvinfo : EIATTR_CUDA_API_VERSION
	.align		4
        /*0000*/ 	.byte	0x04, 0x37
        /*0002*/ 	.short	(.L_1515 - .L_1514)
.L_1514:
        /*0004*/ 	.word	0x00000082


	//----- nvinfo : EIATTR_SW2861232_WAR
	.align		4
.L_1515:
        /*0008*/ 	.byte	0x01, 0x35
	.zero		2


	//----- nvinfo : EIATTR_PARAM_CBANK
	.align		4
        /*000c*/ 	.byte	0x04, 0x0a
        /*000e*/ 	.short	(.L_1517 - .L_1516)
	.align		4
.L_1516:
        /*0010*/ 	.word	index@(.nv.constant0._ZN2at6native51_GLOBAL__N__11011a27_18_DepthwiseConv3d_cu_35e0c7b528conv_depthwise3d_cuda_kernelIN3c104HalfEfLin1ELin1ELin1ELi1ELi1ELi1EEEvNS_27GenericPackedTensorAccessorIKT_Lm5ENS_16DefaultPtrTraitsEiEENS5_IS6_Lm5ES8_iEES9_PS7_iiiiiiiii)
        /*0014*/ 	.short	0x0160
        /*0016*/ 	.short	0x00bc


	//----- nvinfo : EIATTR_CBANK_PARAM_SIZE
	.align		4
.L_1517:
        /*0018*/ 	.byte	0x03, 0x19
        /*001a*/ 	.short	0x00bc


	//----- nvinfo : EIATTR_KPARAM_INFO
	.align		4
        /*001c*/ 	.byte	0x04, 0x17
        /*001e*/ 	.short	(.L_1519 - .L_1518)
.L_1518:
        /*0020*/ 	.word	0x00000000
        /*0024*/ 	.short	0x000c
        /*0026*/ 	.short	0x00b8
        /*0028*/ 	.byte	0x00, 0xf0, 0x11, 0x00


	//----- nvinfo : EIATTR_KPARAM_INFO
	.align		4
.L_1519:
        /*002c*/ 	.byte	0x04, 0x17
        /*002e*/ 	.short	(.L_1521 - .L_1520)
.L_1520:
        /*0030*/ 	.word	0x00000000
        /*0034*/ 	.short	0x000b
        /*0036*/ 	.short	0x00b4
        /*0038*/ 	.byte	0x00, 0xf0, 0x11, 0x00


	//----- nvinfo : EIATTR_KPARAM_INFO
	.align		4
.L_1521:
        /*003c*/ 	.byte	0x04, 0x17
        /*003e*/ 	.short	(.L_1523 - .L_1522)
.L_1522:
        /*0040*/ 	.word	0x00000000
        /*0044*/ 	.short	0x000a
        /*0046*/ 	.short	0x00b0
        /*0048*/ 	.byte	0x00, 0xf0, 0x11, 0x00


	//----- nvinfo : EIATTR_KPARAM_INFO
	.align		4
.L_1523:
        /*004c*/ 	.byte	0x04, 0x17
        /*004e*/ 	.short	(.L_1525 - .L_1524)
.L_1524:
        /*0050*/ 	.word	0x00000000
        /*0054*/ 	.short	0x0009
        /*0056*/ 	.short	0x00ac
        /*0058*/ 	.byte	0x00, 0xf0, 0x11, 0x00


	//----- nvinfo : EIATTR_KPARAM_INFO
	.align		4
.L_1525:
        /*005c*/ 	.byte	0x04, 0x17
        /*005e*/ 	.short	(.L_1527 - .L_1526)
.L_1526:
        /*0060*/ 	.word	0x00000000
        /*0064*/ 	.short	0x0008
        /*0066*/ 	.short	0x00a8
        /*0068*/ 	.byte	0x00, 0xf0, 0x11, 0x00


	//----- nvinfo : EIATTR_KPARAM_INFO
	.align		4
.L_1527:
        /*006c*/ 	.byte	0x04, 0x17
        /*006e*/ 	.short	(.L_1529 - .L_1528)
.L_1528:
        /*0070*/ 	.word	0x00000000
        /*0074*/ 	.short	0x0007
        /*0076*/ 	.short	0x00a4
        /*0078*/ 	.byte	0x00, 0xf0, 0x11, 0x00


	//----- nvinfo : EIATTR_KPARAM_INFO
	.align		4
.L_1529:
        /*007c*/ 	.byte	0x04, 0x17
        /*007e*/ 	.short	(.L_1531 - .L_1530)
.L_1530:
        /*0080*/ 	.word	0x00000000
        /*0084*/ 	.short	0x0006
        /*0086*/ 	.short	0x00a0
        /*0088*/ 	.byte	0x00, 0xf0, 0x11, 0x00


	//----- nvinfo : EIATTR_KPARAM_INFO
	.align		4
.L_1531:
        /*008c*/ 	.byte	0x04, 0x17
        /*008e*/ 	.short	(.L_1533 - .L_1532)
.L_1532:
        /*0090*/ 	.word	0x00000000
        /*0094*/ 	.short	0x0005
        /*0096*/ 	.short	0x009c
        /*0098*/ 	.byte	0x00, 0xf0, 0x11, 0x00


	//----- nvinfo : EIATTR_KPARAM_INFO
	.align		4
.L_1533:
        /*009c*/ 	.byte	0x04, 0x17
        /*009e*/ 	.short	(.L_1535 - .L_1534)
.L_1534:
        /*00a0*/ 	.word	0x00000000
        /*00a4*/ 	.short	0x0004
        /*00a6*/ 	.short	0x0098
        /*00a8*/ 	.byte	0x00, 0xf0, 0x11, 0x00


	//----- nvinfo : EIATTR_KPARAM_INFO
	.align		4
.L_1535:
        /*00ac*/ 	.byte	0x04, 0x17
        /*00ae*/ 	.short	(.L_1537 - .L_1536)
.L_1536:
        /*00b0*/ 	.word	0x00000000
        /*00b4*/ 	.short	0x0003
        /*00b6*/ 	.short	0x0090
        /*00b8*/ 	.byte	0x00, 0xf0, 0x21, 0x00


	//----- nvinfo : EIATTR_KPARAM_INFO
	.align		4
.L_1537:
        /*00bc*/ 	.byte	0x04, 0x17
        /*00be*/ 	.short	(.L_1539 - .L_1538)
.L_1538:
        /*00c0*/ 	.word	0x00000000
        /*00c4*/ 	.short	0x0002
        /*00c6*/ 	.short	0x0060
        /*00c8*/ 	.byte	0x00, 0xf0, 0xc1, 0x00


	//----- nvinfo : EIATTR_KPARAM_INFO
	.align		4
.L_1539:
        /*00cc*/ 	.byte	0x04, 0x17
        /*00ce*/ 	.short	(.L_1541 - .L_1540)
.L_1540:
        /*00d0*/ 	.word	0x00000000
        /*00d4*/ 	.short	0x0001
        /*00d6*/ 	.short	0x0030
        /*00d8*/ 	.byte	0x00, 0xf0, 0xc1, 0x00


	//----- nvinfo : EIATTR_KPARAM_INFO
	.align		4
.L_1541:
        /*00dc*/ 	.byte	0x04, 0x17
        /*00de*/ 	.short	(.L_1543 - .L_1542)
.L_1542:
        /*00e0*/ 	.word	0x00000000
        /*00e4*/ 	.short	0x0000
        /*00e6*/ 	.short	0x0000
        /*00e8*/ 	.byte	0x00, 0xf0, 0xc1, 0x00


	//----- nvinfo : EIATTR_MAXREG_COUNT
	.align		4
.L_1543:
        /*00ec*/ 	.byte	0x03, 0x1b
        /*00ee*/ 	.short	0x00ff


	//----- nvinfo : EIATTR_MERCURY_ISA_VERSION
	.align		4
        /*00f0*/ 	.byte	0x03, 0x5f
        /*00f2*/ 	.short	0x0000


	//----- nvinfo : EIATTR_EXIT_INSTR_OFFSETS
	.align		4
        /*00f4*/ 	.byte	0x04, 0x1c
        /*00f6*/ 	.short	(.L_1545 - .L_1544)


	//   ....[0]....
.L_1544:
        /*00f8*/ 	.word	0x000000b0


	//   ....[1]....
        /*00fc*/ 	.word	0x00001d90


	//----- nvinfo : EIATTR_CRS_STACK_SIZE
	.align		4
.L_1545:
        /*0100*/ 	.byte	0x04, 0x1e
        /*0102*/ 	.short	(.L_1547 - .L_1546)
.L_1546:
        /*0104*/ 	.word	0x00000000
.L_1547:


//--------------------- .nv.info._ZN2at6native51_GLOBAL__N__11011a27_18_DepthwiseConv3d_cu_35e0c7b528conv_depthwise3d_cuda_kernelIN3c104HalfEfLi3ELi3ELi3ELi1ELi1ELi1EEEvNS_27GenericPackedTensorAccessorIKT_Lm5ENS_16DefaultPtrTraitsEiEENS5_IS6_Lm5ES8_iEES9_PS7_iiiiiiiii --------------------------
	.section	.nv.info._ZN2at6native51_GLOBAL__N__11011a27_18_DepthwiseConv3d_cu_35e0c7b528conv_depthwise3d_cuda_kernelIN3c104HalfEfLi3ELi3ELi3ELi1ELi1ELi1EEEvNS_27GenericPackedTensorAccessorIKT_Lm5ENS_16DefaultPtrTraitsEiEENS5_IS6_Lm5ES8_iEES9_PS7_iiiiiiiii,"",@"SHT_CUDA_INFO"
	.sectionflags	@""
	.align	4


	//----- nvinfo : EIATTR_CUDA_API_VERSION
	.align		4
        /*0000*/ 	.byte	0x04, 0x37
        /*0002*/ 	.short	(.L_1549 - .L_1548)
.L_1548:
        /*0004*/ 	.word	0x00000082


	//----- nvinfo : EIATTR_SW2861232_WAR
	.align		4
.L_1549:
        /*0008*/ 	.byte	0x01, 0x35
	.zero		2


	//----- nvinfo : EIATTR_PARAM_CBANK
	.align		4
        /*000c*/ 	.byte	0x04, 0x0a
        /*000e*/ 	.short	(.L_1551 - .L_1550)
	.align		4
.L_1550:
        /*0010*/ 	.word	index@(.nv.constant0._ZN2at6native51_GLOBAL__N__11011a27_18_DepthwiseConv3d_cu_35e0c7b528conv_depthwise3d_cuda_kernelIN3c104HalfEfLi3ELi3ELi3ELi1ELi1ELi1EEEvNS_27GenericPackedTensorAccessorIKT_Lm5ENS_16DefaultPtrTraitsEiEENS5_IS6_Lm5ES8_iEES9_PS7_iiiiiiiii)
        /*0014*/ 	.short	0x0160
        /*0016*/ 	.short	0x00bc


	//----- nvinfo : EIATTR_CBANK_PARAM_SIZE
	.align		4
.L_1551:
        /*0018*/ 	.byte	0x03, 0x19
        /*001a*/ 	.short	0x00bc


	//----- nvinfo : EIATTR_KPARAM_INFO
	.align		4
        /*001c*/ 	.byte	0x04, 0x17
        /*001e*/ 	.short	(.L_1553 - .L_1552)
.L_1552:
        /*0020*/ 	.word	0x00000000
        /*0024*/ 	.short	0x000c
        /*0026*/ 	.short	0x00b8
        /*0028*/ 	.byte	0x00, 0xf0, 0x11, 0x00


	//----- nvinfo : EIATTR_KPARAM_INFO
	.align		4
.L_1553:
        /*002c*/ 	.byte	0x04, 0x17
        /*002e*/ 	.short	(.L_1555 - .L_1554)
.L_1554:
        /*0030*/ 	.word	0x00000000
        /*0034*/ 	.short	0x000b
        /*0036*/ 	.short	0x00b4
        /*0038*/ 	.byte	0x00, 0xf0, 0x11, 0x00


	//----- nvinfo : EIATTR_KPARAM_INFO
	.align		4
.L_1555:
        /*003c*/ 	.byte	0x04, 0x17
        /*003e*/ 	.short	(.L_1557 - .L_1556)
.L_1556:
        /*0040*/ 	.word	0x00000000
        /*0044*/ 	.short	0x000a
        /*0046*/ 	.short	0x00b0
        /*0048*/ 	.byte	0x00, 0xf0, 0x11, 0x00


	//----- nvinfo : EIATTR_KPARAM_INFO
	.align		4
.L_1557:
        /*004c*/ 	.byte	0x04, 0x17
        /*004e*/ 	.short	(.L_1559 - .L_1558)
.L_1558:
        /*0050*/ 	.word	0x00000000
        /*0054*/ 	.short	0x0009
        /*0056*/ 	.short	0x00ac
        /*0058*/ 	.byte	0x00, 0xf0, 0x11, 0x00


	//----- nvinfo : EIATTR_KPARAM_INFO
	.align		4
.L_1559:
        /*005c*/ 	.byte	0x04, 0x17
        /*005e*/ 	.short	(.L_1561 - .L_1560)
.L_1560:
        /*0060*/ 	.word	0x00000000
        /*0064*/ 	.short	0x0008
        /*0066*/ 	.short	0x00a8
        /*0068*/ 	.byte	0x00, 0xf0, 0x11, 0x00


	//----- nvinfo : EIATTR_KPARAM_INFO
	.align		4
.L_1561:
        /*006c*/ 	.byte	0x04, 0x17
        /*006e*/ 	.short	(.L_1563 - .L_1562)
.L_1562:
        /*0070*/ 	.word	0x00000000
        /*0074*/ 	.short	0x0007
        /*0076*/ 	.short	0x00a4
        /*0078*/ 	.byte	0x00, 0xf0, 0x11, 0x00


	//----- nvinfo : EIATTR_KPARAM_INFO
	.align		4
.L_1563:
        /*007c*/ 	.byte	0x04, 0x17
        /*007e*/ 	.short	(.L_1565 - .L_1564)
.L_1564:
        /*0080*/ 	.word	0x00000000
        /*0084*/ 	.short	0x0006
        /*0086*/ 	.short	0x00a0
        /*0088*/ 	.byte	0x00, 0xf0, 0x11, 0x00


	//----- nvinfo : EIATTR_KPARAM_INFO
	.align		4
.L_1565:
        /*008c*/ 	.byte	0x04, 0x17
        /*008e*/ 	.short	(.L_1567 - .L_1566)
.L_1566:
        /*0090*/ 	.word	0x00000000
        /*0094*/ 	.short	0x0005
        /*0096*/ 	.short	0x009c
        /*0098*/ 	.byte	0x00, 0xf0, 0x11, 0x00


	//----- nvinfo : EIATTR_KPARAM_INFO
	.align		4
.L_1567:
        /*009c*/ 	.byte	0x04, 0x17
        /*009e*/ 	.short	(.L_1569 - .L_1568)
.L_1568:
        /*00a0*/ 	.word	0x00000000
        /*00a4*/ 	.short	0x0004
        /*00a6*/ 	.short	0x0098
        /*00a8*/ 	.byte	0x00, 0xf0, 0x11, 0x00


	//----- nvinfo : EIATTR_KPARAM_INFO
	.align		4
.L_1569:
        /*00ac*/ 	.byte	0x04, 0x17
        /*00ae*/ 	.short	(.L_1571 - .L_1570)
.L_1570:
        /*00b0*/ 	.word	0x00000000
        /*00b4*/ 	.short	0x0003
        /*00b6*/ 	.short	0x0090
        /*00b8*/ 	.byte	0x00, 0xf0, 0x21, 0x00


	//----- nvinfo : EIATTR_KPARAM_INFO
	.align		4
.L_1571:
        /*00bc*/ 	.byte	0x04, 0x17
        /*00be*/ 	.short	(.L_1573 - .L_1572)
.L_1572:
        /*00c0*/ 	.word	0x00000000
        /*00c4*/ 	.short	0x0002
        /*00c6*/ 	.short	0x0060
        /*00c8*/ 	.byte	0x00, 0xf0, 0xc1, 0x00


	//----- nvinfo : EIATTR_KPARAM_INFO
	.align		4
.L_1573:
        /*00cc*/ 	.byte	0x04, 0x17
        /*00ce*/ 	.short	(.L_1575 - .L_1574)
.L_1574:
        /*00d0*/ 	.word	0x00000000
        /*00d4*/ 	.short	0x0001
        /*00d6*/ 	.short	0x0030
        /*00d8*/ 	.byte	0x00, 0xf0, 0xc1, 0x00


	//----- nvinfo : EIATTR_KPARAM_INFO
	.align		4
.L_1575:
        /*00dc*/ 	.byte	0x04, 0x17
        /*00de*/ 	.short	(.L_1577 - .L_1576)
.L_1576:
        /*00e0*/ 	.word	0x00000000
        /*00e4*/ 	.short	0x0000
        /*00e6*/ 	.short	0x0000
        /*00e8*/ 	.byte	0x00, 0xf0, 0xc1, 0x00


	//----- nvinfo : EIATTR_MAXREG_COUNT
	.align		4
.L_1577:
        /*00ec*/ 	.byte	0x03, 0x1b
        /*00ee*/ 	.short	0x00ff


	//----- nvinfo : EIATTR_MERCURY_ISA_VERSION
	.align		4
        /*00f0*/ 	.byte	0x03, 0x5f
        /*00f2*/ 	.short	0x0000


	//----- nvinfo : EIATTR_EXIT_INSTR_OFFSETS
	.align		4
        /*00f4*/ 	.byte	0x04, 0x1c
        /*00f6*/ 	.short	(.L_1579 - .L_1578)


	//   ....[0]....
.L_1578:
        /*00f8*/ 	.word	0x000001c0


	//   ....[1]....
        /*00fc*/ 	.word	0x00002300


	//   ....[2]....
        /*0100*/ 	.word	0x00004260


	//----- nvinfo : EIATTR_CRS_STACK_SIZE
	.align		4
.L_1579:
        /*0104*/ 	.byte	0x04, 0x1e
        /*0106*/ 	.short	(.L_1581 - .L_1580)
.L_1580:
        /*0108*/ 	.word	0x00000000
.L_1581:


//--------------------- .nv.info._ZN2at6native51_GLOBAL__N__11011a27_18_DepthwiseConv3d_cu_35e0c7b528conv_depthwise3d_cuda_kernelIffLin1ELin1ELin1ELin1ELin1ELin1EEEvNS_27GenericPackedTensorAccessorIKT_Lm5ENS_16DefaultPtrTraitsEiEENS3_IS4_Lm5ES6_iEES7_PS5_iiiiiiiii --------------------------
	.section	.nv.info._ZN2at6native51_GLOBAL__N__11011a27_18_DepthwiseConv3d_cu_35e0c7b528conv_depthwise3d_cuda_kernelIffLin1ELin1ELin1ELin1ELin1ELin1EEEvNS_27GenericPackedTensorAccessorIKT_Lm5ENS_16DefaultPtrTraitsEiEENS3_IS4_Lm5ES6_iEES7_PS5_iiiiiiiii,"",@"SHT_CUDA_INFO"
	.sectionflags	@""
	.align	4


	//----- nvinfo : EIATTR_CUDA_API_VERSION
	.align		4
        /*0000*/ 	.byte	0x04, 0x37
        /*0002*/ 	.short	(.L_1583 - .L_1582)
.L_1582:
        /*0004*/ 	.word	0x00000082


	//----- nvinfo : EIATTR_SW2861232_WAR
	.align		4
.L_1583:
        /*0008*/ 	.byte	0x01, 0x35
	.zero		2


	//----- nvinfo : EIATTR_PARAM_CBANK
	.align		4
        /*000c*/ 	.byte	0x04, 0x0a
        /*000e*/ 	.short	(.L_1585 - .L_1584)
	.align		4
.L_1584:
        /*0010*/ 	.word	index@(.nv.constant0._ZN2at6native51_GLOBAL__N__11011a27_18_DepthwiseConv3d_cu_35e0c7b528conv_depthwise3d_cuda_kernelIffLin1ELin1ELin1ELin1ELin1ELin1EEEvNS_27GenericPackedTensorAccessorIKT_Lm5ENS_16DefaultPtrTraitsEiEENS3_IS4_Lm5ES6_iEES7_PS5_iiiiiiiii)
        /*0014*/ 	.short	0x0160
        /*0016*/ 	.short	0x00bc


	//----- nvinfo : EIATTR_CBANK_PARAM_SIZE
	.align		4
.L_1585:
        /*0018*/ 	.byte	0x03, 0x19
        /*001a*/ 	.short	0x00bc


	//----- nvinfo : EIATTR_KPARAM_INFO
	.align		4
        /*001c*/ 	.byte	0x04, 0x17
        /*001e*/ 	.short	(.L_1587 - .L_1586)
.L_1586:
        /*0020*/ 	.word	0x00000000
        /*0024*/ 	.short	0x000c
        /*0026*/ 	.short	0x00b8
        /*0028*/ 	.byte	0x00, 0xf0, 0x11, 0x00


	//----- nvinfo : EIATTR_KPARAM_INFO
	.align		4
.L_1587:
        /*002c*/ 	.byte	0x04, 0x17
        /*002e*/ 	.short	(.L_1589 - .L_1588)
.L_1588:
        /*0030*/ 	.word	0x00000000
        /*0034*/ 	.short	0x000b
        /*0036*/ 	.short	0x00b4
        /*0038*/ 	.byte	0x00, 0xf0, 0x11, 0x00


	//----- nvinfo : EIATTR_KPARAM_INFO
	.align		4
.L_1589:
        /*003c*/ 	.byte	0x04, 0x17
        /*003e*/ 	.short	(.L_1591 - .L_1590)
.L_1590:
        /*0040*/ 	.word	0x00000000
        /*0044*/ 	.short	0x000a
        /*0046*/ 	.short	0x00b0
        /*0048*/ 	.byte	0x00, 0xf0, 0x11, 0x00


	//----- nvinfo : EIATTR_KPARAM_INFO
	.align		4
.L_1591:
        /*004c*/ 	.byte	0x04, 0x17
        /*004e*/ 	.short	(.L_1593 - .L_1592)
.L_1592:
        /*0050*/ 	.word	0x00000000
        /*0054*/ 	.short	0x0009
        /*0056*/ 	.short	0x00ac
        /*0058*/ 	.byte	0x00, 0xf0, 0x11, 0x00


	//----- nvinfo : EIATTR_KPARAM_INFO
	.align		4
.L_1593:
        /*005c*/ 	.byte	0x04, 0x17
        /*005e*/ 	.short	(.L_1595 - .L_1594)
.L_1594:
        /*0060*/ 	.word	0x00000000
        /*0064*/ 	.short	0x0008
        /*0066*/ 	.short	0x00a8
        /*0068*/ 	.byte	0x00, 0xf0, 0x11, 0x00


	//----- nvinfo : EIATTR_KPARAM_INFO
	.align		4
.L_1595:
        /*006c*/ 	.byte	0x04, 0x17
        /*006e*/ 	.short	(.L_1597 - .L_1596)
.L_1596:
        /*0070*/ 	.word	0x00000000
        /*0074*/ 	.short	0x0007
        /*0076*/ 	.short	0x00a4
        /*0078*/ 	.byte	0x00, 0xf0, 0x11, 0x00


	//----- nvinfo : EIATTR_KPARAM_INFO
	.align		4
.L_1597:
        /*007c*/ 	.byte	0x04, 0x17
        /*007e*/ 	.short	(.L_1599 - .L_1598)
.L_1598:
        /*0080*/ 	.word	0x00000000
        /*0084*/ 	.short	0x0006
        /*0086*/ 	.short	0x00a0
        /*0088*/ 	.byte	0x00, 0xf0, 0x11, 0x00


	//----- nvinfo : EIATTR_KPARAM_INFO
	.align		4
.L_1599:
        /*008c*/ 	.byte	0x04, 0x17
        /*008e*/ 	.short	(.L_1601 - .L_1600)
.L_1600:
        /*0090*/ 	.word	0x00000000
        /*0094*/ 	.short	0x0005
        /*0096*/ 	.short	0x009c
        /*0098*/ 	.byte	0x00, 0xf0, 0x11, 0x00


	//----- nvinfo : EIATTR_KPARAM_INFO
	.align		4
.L_1601:
        /*009c*/ 	.byte	0x04, 0x17
        /*009e*/ 	.short	(.L_1603 - .L_1602)
.L_1602:
        /*00a0*/ 	.word	0x00000000
        /*00a4*/ 	.short	0x0004
        /*00a6*/ 	.short	0x0098
        /*00a8*/ 	.byte	0x00, 0xf0, 0x11, 0x00


	//----- nvinfo : EIATTR_KPARAM_INFO
	.align		4
.L_1603:
        /*00ac*/ 	.byte	0x04, 0x17
        /*00ae*/ 	.short	(.L_1605 - .L_1604)
.L_1604:
        /*00b0*/ 	.word	0x00000000
        /*00b4*/ 	.short	0x0003
        /*00b6*/ 	.short	0x0090
        /*00b8*/ 	.byte	0x00, 0xf0, 0x21, 0x00


	//----- nvinfo : EIATTR_KPARAM_INFO
	.align		4
.L_1605:
        /*00bc*/ 	.byte	0x04, 0x17
        /*00be*/ 	.short	(.L_1607 - .L_1606)
.L_1606:
        /*00c0*/ 	.word	0x00000000
        /*00c4*/ 	.short	0x0002
        /*00c6*/ 	.short	0x0060
        /*00c8*/ 	.byte	0x00, 0xf0, 0xc1, 0x00


	//----- nvinfo : EIATTR_KPARAM_INFO
	.align		4
.L_1607:
        /*00cc*/ 	.byte	0x04, 0x17
        /*00ce*/ 	.short	(.L_1609 - .L_1608)
.L_1608:
        /*00d0*/ 	.word	0x00000000
        /*00d4*/ 	.short	0x0001
        /*00d6*/ 	.short	0x0030
        /*00d8*/ 	.byte	0x00, 0xf0, 0xc1, 0x00


	//----- nvinfo : EIATTR_KPARAM_INFO
	.align		4
.L_1609:
        /*00dc*/ 	.byte	0x04, 0x17
        /*00de*/ 	.short	(.L_1611 - .L_1610)
.L_1610:
        /*00e0*/ 	.word	0x00000000
        /*00e4*/ 	.short	0x0000
        /*00e6*/ 	.short	0x0000
        /*00e8*/ 	.byte	0x00, 0xf0, 0xc1, 0x00


	//----- nvinfo : EIATTR_MAXREG_COUNT
	.align		4
.L_1611:
        /*00ec*/ 	.byte	0x03, 0x1b
        /*00ee*/ 	.short	0x00ff


	//----- nvinfo : EIATTR_MERCURY_ISA_VERSION
	.align		4
        /*00f0*/ 	.byte	0x03, 0x5f
        /*00f2*/ 	.short	0x0000


	//----- nvinfo : EIATTR_INT_WARP_WIDE_INSTR_OFFSETS
	.align		4
        /*00f4*/ 	.byte	0x04, 0x31
        /*00f6*/ 	.short	(.L_1613 - .L_1612)


	//   ....[0]....
.L_1612:
        /*00f8*/ 	.word	0x00001670


	//----- nvinfo : EIATTR_EXIT_INSTR_OFFSETS
	.align		4
.L_1613:
        /*00fc*/ 	.byte	0x04, 0x1c
        /*00fe*/ 	.short	(.L_1615 - .L_1614)


	//   ....[0]....
.L_1614:
        /*0100*/ 	.word	0x000000b0


	//   ....[1]....
        /*0104*/ 	.word	0x00001e50


	//----- nvinfo : EIATTR_CRS_STACK_SIZE
	.align		4
.L_1615:
        /*0108*/ 	.byte	0x04, 0x1e
        /*010a*/ 	.short	(.L_1617 - .L_1616)
.L_1616:
        /*010c*/ 	.word	0x00000000
.L_1617:


//--------------------- .nv.info._ZN2at6native51_GLOBAL__N__11011a27_18_DepthwiseConv3d_cu_35e0c7b528conv_depthwise3d_cuda_kernelIffLin1ELin1ELin1ELi1ELi1ELi1EEEvNS_27GenericPackedTensorAccessorIKT_Lm5ENS_16DefaultPtrTraitsEiEENS3_IS4_Lm5ES6_iEES7_PS5_iiiiiiiii --------------------------
	.section	.nv.info._ZN2at6native51_GLOBAL__N__11011a27_18_DepthwiseConv3d_cu_35e0c7b528conv_depthwise3d_cuda_kernelIffLin1ELin1ELin1ELi1ELi1ELi1EEEvNS_27GenericPackedTensorAccessorIKT_Lm5ENS_16DefaultPtrTraitsEiEENS3_IS4_Lm5ES6_iEES7_PS5_iiiiiiiii,"",@"SHT_CUDA_INFO"
	.sectionflags	@""
	.align	4


	//----- nvinfo : EIATTR_CUDA_API_VERSION
	.align		4
        /*0000*/ 	.byte	0x04, 0x37
        /*0002*/ 	.short	(.L_1619 - .L_1618)
.L_1618:
        /*0004*/ 	.word	0x00000082


	//----- nvinfo : EIATTR_SW2861232_WAR
	.align		4
.L_1619:
        /*0008*/ 	.byte	0x01, 0x35
	.zero		2


	//----- nvinfo : EIATTR_PARAM_CBANK
	.align		4
        /*000c*/ 	.byte	0x04, 0x0a
        /*000e*/ 	.short	(.L_1621 - .L_1620)
	.align		4
.L_1620:
        /*0010*/ 	.word	index@(.nv.constant0._ZN2at6native51_GLOBAL__N__11011a27_18_DepthwiseConv3d_cu_35e0c7b528conv_depthwise3d_cuda_kernelIffLin1ELin1ELin1ELi1ELi1ELi1EEEvNS_27GenericPackedTensorAccessorIKT_Lm5ENS_16DefaultPtrTraitsEiEENS3_IS4_Lm5ES6_iEES7_PS5_iiiiiiiii)
        /*0014*/ 	.short	0x0160
        /*0016*/ 	.short	0x00bc


	//----- nvinfo : EIATTR_CBANK_PARAM_SIZE
	.align		4
.L_1621:
        /*0018*/ 	.byte	0x03, 0x19
        /*001a*/ 	.short	0x00bc


	//----- nvinfo : EIATTR_KPARAM_INFO
	.align		4
        /*001c*/ 	.byte	0x04, 0x17
        /*001e*/ 	.short	(.L_1623 - .L_1622)
.L_1622:
        /*0020*/ 	.word	0x00000000
        /*0024*/ 	.short	0x000c
        /*0026*/ 	.short	0x00b8
        /*0028*/ 	.byte	0x00, 0xf0, 0x11, 0x00


	//----- nvinfo : EIATTR_KPARAM_INFO
	.align		4
.L_1623:
        /*002c*/ 	.byte	0x04, 0x17
        /*002e*/ 	.short	(.L_1625 - .L_1624)
.L_1624:
        /*0030*/ 	.word	0x00000000
        /*0034*/ 	.short	0x000b
        /*0036*/ 	.short	0x00b4
        /*0038*/ 	.byte	0x00, 0xf0, 0x11, 0x00


	//----- nvinfo : EIATTR_KPARAM_INFO
	.align		4
.L_1625:
        /*003c*/ 	.byte	0x04, 0x17
        /*003e*/ 	.short	(.L_1627 - .L_1626)
.L_1626:
        /*0040*/ 	.word	0x00000000
        /*0044*/ 	.short	0x000a
        /*0046*/ 	.short	0x00b0
        /*0048*/ 	.byte	0x00, 0xf0, 0x11, 0x00


	//----- nvinfo : EIATTR_KPARAM_INFO
	.align		4
.L_1627:
        /*004c*/ 	.byte	0x04, 0x17
        /*004e*/ 	.short	(.L_1629 - .L_1628)
.L_1628:
        /*0050*/ 	.word	0x00000000
        /*0054*/ 	.short	0x0009
        /*0056*/ 	.short	0x00ac
        /*0058*/ 	.byte	0x00, 0xf0, 0x11, 0x00


	//----- nvinfo : EIATTR_KPARAM_INFO
	.align		4
.L_1629:
        /*005c*/ 	.byte	0x04, 0x17
        /*005e*/ 	.short	(.L_1631 - .L_1630)
.L_1630:
        /*0060*/ 	.word	0x00000000
        /*0064*/ 	.short	0x0008
        /*0066*/ 	.short	0x00a8
        /*0068*/ 	.byte	0x00, 0xf0, 0x11, 0x00


	//----- nvinfo : EIATTR_KPARAM_INFO
	.align		4
.L_1631:
        /*006c*/ 	.byte	0x04, 0x17
        /*006e*/ 	.short	(.L_1633 - .L_1632)
.L_1632:
        /*0070*/ 	.word	0x00000000
        /*0074*/ 	.short	0x0007
        /*0076*/ 	.short	0x00a4
        /*0078*/ 	.byte	0x00, 0xf0, 0x11, 0x00


	//----- nvinfo : EIATTR_KPARAM_INFO
	.align		4
.L_1633:
        /*007c*/ 	.byte	0x04, 0x17
        /*007e*/ 	.short	(.L_1635 - .L_1634)
.L_1634:
        /*0080*/ 	.word	0x00000000
        /*0084*/ 	.short	0x0006
        /*0086*/ 	.short	0x00a0
        /*0088*/ 	.byte	0x00, 0xf0, 0x11, 0x00


	//----- nvinfo : EIATTR_KPARAM_INFO
	.align		4
.L_1635:
        /*008c*/ 	.byte	0x04, 0x17
        /*008e*/ 	.short	(.L_1637 - .L_1636)
.L_1636:
        /*0090*/ 	.word	0x00000000
        /*0094*/ 	.short	0x0005
        /*0096*/ 	.short	0x009c
        /*0098*/ 	.byte	0x00, 0xf0, 0x11, 0x00


	//----- nvinfo : EIATTR_KPARAM_INFO
	.align		4
.L_1637:
        /*009c*/ 	.byte	0x04, 0x17
        /*009e*/ 	.short	(.L_1639 - .L_1638)
.L_1638:
        /*00a0*/ 	.word	0x00000000
        /*00a4*/ 	.short	0x0004
        /*00a6*/ 	.short	0x0098
        /*00a8*/ 	.byte	0x00, 0xf0, 0x11, 0x00


	//----- nvinfo : EIATTR_KPARAM_INFO
	.align		4
.L_1639:
        /*00ac*/ 	.byte	0x04, 0x17
        /*00ae*/ 	.short	(.L_1641 - .L_1640)
.L_1640:
        /*00b0*/ 	.word	0x00000000
        /*00b4*/ 	.short	0x0003
        /*00b6*/ 	.short	0x0090
        /*00b8*/ 	.byte	0x00, 0xf0, 0x21, 0x00


	//----- nvinfo : EIATTR_KPARAM_INFO
	.align		4
.L_1641:
        /*00bc*/ 	.byte	0x04, 0x17
        /*00be*/ 	.short	(.L_1643 - .L_1642)
.L_1642:
        /*00c0*/ 	.word	0x00000000
        /*00c4*/ 	.short	0x0002
        /*00c6*/ 	.short	0x0060
        /*00c8*/ 	.byte	0x00, 0xf0, 0xc1, 0x00


	//----- nvinfo : EIATTR_KPARAM_INFO
	.align		4
.L_1643:
        /*00cc*/ 	.byte	0x04, 0x17
        /*00ce*/ 	.short	(.L_1645 - .L_1644)
.L_1644:
        /*00d0*/ 	.word	0x00000000
        /*00d4*/ 	.short	0x0001
        /*00d6*/ 	.short	0x0030
        /*00d8*/ 	.byte	0x00, 0xf0, 0xc1, 0x00


	//----- nvinfo : EIATTR_KPARAM_INFO
	.align		4
.L_1645:
        /*00dc*/ 	.byte	0x04, 0x17
        /*00de*/ 	.short	(.L_1647 - .L_1646)
.L_1646:
        /*00e0*/ 	.word	0x00000000
        /*00e4*/ 	.short	0x0000
        /*00e6*/ 	.short	0x0000
        /*00e8*/ 	.byte	0x00, 0xf0, 0xc1, 0x00


	//----- nvinfo : EIATTR_MAXREG_COUNT
	.align		4
.L_1647:
        /*00ec*/ 	.byte	0x03, 0x1b
        /*00ee*/ 	.short	0x00ff


	//----- nvinfo : EIATTR_MERCURY_ISA_VERSION
	.align		4
        /*00f0*/ 	.byte	0x03, 0x5f
        /*00f2*/ 	.short	0x0000


	//----- nvinfo : EIATTR_EXIT_INSTR_OFFSETS
	.align		4
        /*00f4*/ 	.byte	0x04, 0x1c
        /*00f6*/ 	.short	(.L_1649 - .L_1648)


	//   ....[0]....
.L_1648:
        /*00f8*/ 	.word	0x000000b0


	//   ....[1]....
        /*00fc*/ 	.word	0x00001c70


	//----- nvinfo : EIATTR_CRS_STACK_SIZE
	.align		4
.L_1649:
        /*0100*/ 	.byte	0x04, 0x1e
        /*0102*/ 	.short	(.L_1651 - .L_1650)
.L_1650:
        /*0104*/ 	.word	0x00000000
.L_1651:


//--------------------- .nv.info._ZN2at6native51_GLOBAL__N__11011a27_18_DepthwiseConv3d_cu_35e0c7b528conv_depthwise3d_cuda_kernelIffLi3ELi3ELi3ELi1ELi1ELi1EEEvNS_27GenericPackedTensorAccessorIKT_Lm5ENS_16DefaultPtrTraitsEiEENS3_IS4_Lm5ES6_iEES7_PS5_iiiiiiiii --------------------------
	.section	.nv.info._ZN2at6native51_GLOBAL__N__11011a27_18_DepthwiseConv3d_cu_35e0c7b528conv_depthwise3d_cuda_kernelIffLi3ELi3ELi3ELi1ELi1ELi1EEEvNS_27GenericPackedTensorAccessorIKT_Lm5ENS_16DefaultPtrTraitsEiEENS3_IS4_Lm5ES6_iEES7_PS5_iiiiiiiii,"",@"SHT_CUDA_INFO"
	.sectionflags	@""
	.align	4


	//----- nvinfo : EIATTR_CUDA_API_VERSION
	.align		4
        /*0000*/ 	.byte	0x04, 0x37
        /*0002*/ 	.short	(.L_1653 - .L_1652)
.L_1652:
        /*0004*/ 	.word	0x00000082


	//----- nvinfo : EIATTR_SW2861232_WAR
	.align		4
.L_1653:
        /*0008*/ 	.byte	0x01, 0x35
	.zero		2


	//----- nvinfo : EIATTR_PARAM_CBANK
	.align		4
        /*000c*/ 	.byte	0x04, 0x0a
        /*000e*/ 	.short	(.L_1655 - .L_1654)
	.align		4
.L_1654:
        /*0010*/ 	.word	index@(.nv.constant0._ZN2at6native51_GLOBAL__N__11011a27_18_DepthwiseConv3d_cu_35e0c7b528conv_depthwise3d_cuda_kernelIffLi3ELi3ELi3ELi1ELi1ELi1EEEvNS_27GenericPackedTensorAccessorIKT_Lm5ENS_16DefaultPtrTraitsEiEENS3_IS4_Lm5ES6_iEES7_PS5_iiiiiiiii)
        /*0014*/ 	.short	0x0160
        /*0016*/ 	.short	0x00bc


	//----- nvinfo : EIATTR_CBANK_PARAM_SIZE
	.align		4
.L_1655:
        /*0018*/ 	.byte	0x03, 0x19
        /*001a*/ 	.short	0x00bc


	//----- nvinfo : EIATTR_KPARAM_INFO
	.align		4
        /*001c*/ 	.byte	0x04, 0x17
        /*001e*/ 	.short	(.L_1657 - .L_1656)
.L_1656:
        /*0020*/ 	.word	0x00000000
        /*0024*/ 	.short	0x000c
        /*0026*/ 	.short	0x00b8
        /*0028*/ 	.byte	0x00, 0xf0, 0x11, 0x00


	//----- nvinfo : EIATTR_KPARAM_INFO
	.align		4
.L_1657:
        /*002c*/ 	.byte	0x04, 0x17
        /*002e*/ 	.short	(.L_1659 - .L_1658)
.L_1658:
        /*0030*/ 	.word	0x00000000
        /*0034*/ 	.short	0x000b
        /*0036*/ 	.short	0x00b4
        /*0038*/ 	.byte	0x00, 0xf0, 0x11, 0x00


	//----- nvinfo : EIATTR_KPARAM_INFO
	.align		4
.L_1659:
        /*003c*/ 	.byte	0x04, 0x17
        /*003e*/ 	.short	(.L_1661 - .L_1660)
.L_1660:
        /*0040*/ 	.word	0x00000000
        /*0044*/ 	.short	0x000a
        /*0046*/ 	.short	0x00b0
        /*0048*/ 	.byte	0x00, 0xf0, 0x11, 0x00


	//----- nvinfo : EIATTR_KPARAM_INFO
	.align		4
.L_1661:
        /*004c*/ 	.byte	0x04, 0x17
        /*004e*/ 	.short	(.L_1663 - .L_1662)
.L_1662:
        /*0050*/ 	.word	0x00000000
        /*0054*/ 	.short	0x0009
        /*0056*/ 	.short	0x00ac
        /*0058*/ 	.byte	0x00, 0xf0, 0x11, 0x00


	//----- nvinfo : EIATTR_KPARAM_INFO
	.align		4
.L_1663:
        /*005c*/ 	.byte	0x04, 0x17
        /*005e*/ 	.short	(.L_1665 - .L_1664)
.L_1664:
        /*0060*/ 	.word	0x00000000
        /*0064*/ 	.short	0x0008
        /*0066*/ 	.short	0x00a8
        /*0068*/ 	.byte	0x00, 0xf0, 0x11, 0x00


	//----- nvinfo : EIATTR_KPARAM_INFO
	.align		4
.L_1665:
        /*006c*/ 	.byte	0x04, 0x17
        /*006e*/ 	.short	(.L_1667 - .L_1666)
.L_1666:
        /*0070*/ 	.word	0x00000000
        /*0074*/ 	.short	0x0007
        /*0076*/ 	.short	0x00a4
        /*0078*/ 	.byte	0x00, 0xf0, 0x11, 0x00


	//----- nvinfo : EIATTR_KPARAM_INFO
	.align		4
.L_1667:
        /*007c*/ 	.byte	0x04, 0x17
        /*007e*/ 	.short	(.L_1669 - .L_1668)
.L_1668:
        /*0080*/ 	.word	0x00000000
        /*0084*/ 	.short	0x0006
        /*0086*/ 	.short	0x00a0
        /*0088*/ 	.byte	0x00, 0xf0, 0x11, 0x00


	//----- nvinfo : EIATTR_KPARAM_INFO
	.align		4
.L_1669:
        /*008c*/ 	.byte	0x04, 0x17
        /*008e*/ 	.short	(.L_1671 - .L_1670)
.L_1670:
        /*0090*/ 	.word	0x00000000
        /*0094*/ 	.short	0x0005
        /*0096*/ 	.short	0x009c
        /*0098*/ 	.byte	0x00, 0xf0, 0x11, 0x00


	//----- nvinfo : EIATTR_KPARAM_INFO
	.align		4
.L_1671:
        /*009c*/ 	.byte	0x04, 0x17
        /*009e*/ 	.short	(.L_1673 - .L_1672)
.L_1672:
        /*00a0*/ 	.word	0x00000000
        /*00a4*/ 	.short	0x0004
        /*00a6*/ 	.short	0x0098
        /*00a8*/ 	.byte	0x00, 0xf0, 0x11, 0x00


	//----- nvinfo : EIATTR_KPARAM_INFO
	.align		4
.L_1673:
        /*00ac*/ 	.byte	0x04, 0x17
        /*00ae*/ 	.short	(.L_1675 - .L_1674)
.L_1674:
        /*00b0*/ 	.word	0x00000000
        /*00b4*/ 	.short	0x0003
        /*00b6*/ 	.short	0x0090
        /*00b8*/ 	.byte	0x00, 0xf0, 0x21, 0x00


	//----- nvinfo : EIATTR_KPARAM_INFO
	.align		4
.L_1675:
        /*00bc*/ 	.byte	0x04, 0x17
        /*00be*/ 	.short	(.L_1677 - .L_1676)
.L_1676:
        /*00c0*/ 	.word	0x00000000
        /*00c4*/ 	.short	0x0002
        /*00c6*/ 	.short	0x0060
        /*00c8*/ 	.byte	0x00, 0xf0, 0xc1, 0x00


	//----- nvinfo : EIATTR_KPARAM_INFO
	.align		4
.L_1677:
        /*00cc*/ 	.byte	0x04, 0x17
        /*00ce*/ 	.short	(.L_1679 - .L_1678)
.L_1678:
        /*00d0*/ 	.word	0x00000000
        /*00d4*/ 	.short	0x0001
        /*00d6*/ 	.short	0x0030
        /*00d8*/ 	.byte	0x00, 0xf0, 0xc1, 0x00


	//----- nvinfo : EIATTR_KPARAM_INFO
	.align		4
.L_1679:
        /*00dc*/ 	.byte	0x04, 0x17
        /*00de*/ 	.short	(.L_1681 - .L_1680)
.L_1680:
        /*00e0*/ 	.word	0x00000000
        /*00e4*/ 	.short	0x0000
        /*00e6*/ 	.short	0x0000
        /*00e8*/ 	.byte	0x00, 0xf0, 0xc1, 0x00


	//----- nvinfo : EIATTR_MAXREG_COUNT
	.align		4
.L_1681:
        /*00ec*/ 	.byte	0x03, 0x1b
        /*00ee*/ 	.short	0x00ff


	//----- nvinfo : EIATTR_MERCURY_ISA_VERSION
	.align		4
        /*00f0*/ 	.byte	0x03, 0x5f
        /*00f2*/ 	.short	0x0000


	//----- nvinfo : EIATTR_EXIT_INSTR_OFFSETS
	.align		4
        /*00f4*/ 	.byte	0x04, 0x1c
        /*00f6*/ 	.short	(.L_1683 - .L_1682)


	//   ....[0]....
.L_1682:
        /*00f8*/ 	.word	0x000001c0


	//   ....[1]....
        /*00fc*/ 	.word	0x00001fa0


	//   ....[2]....
        /*0100*/ 	.word	0x00003bb0


	//----- nvinfo : EIATTR_CRS_STACK_SIZE
	.align		4
.L_1683:
        /*0104*/ 	.byte	0x04, 0x1e
        /*0106*/ 	.short	(.L_1685 - .L_1684)
.L_1684:
        /*0108*/ 	.word	0x00000000
.L_1685:


//--------------------- .nv.info._ZN2at6native51_GLOBAL__N__11011a27_18_DepthwiseConv3d_cu_35e0c7b528conv_depthwise3d_cuda_kernelIddLin1ELin1ELin1ELin1ELin1ELin1EEEvNS_27GenericPackedTensorAccessorIKT_Lm5ENS_16DefaultPtrTraitsEiEENS3_IS4_Lm5ES6_iEES7_PS5_iiiiiiiii --------------------------
	.section	.nv.info._ZN2at6native51_GLOBAL__N__11011a27_18_DepthwiseConv3d_cu_35e0c7b528conv_depthwise3d_cuda_kernelIddLin1ELin1ELin1ELin1ELin1ELin1EEEvNS_27GenericPackedTensorAccessorIKT_Lm5ENS_16DefaultPtrTraitsEiEENS3_IS4_Lm5ES6_iEES7_PS5_iiiiiiiii,"",@"SHT_CUDA_INFO"
	.sectionflags	@""
	.align	4


	//----- nvinfo : EIATTR_CUDA_API_VERSION
	.align		4
        /*0000*/ 	.byte	0x04, 0x37
        /*0002*/ 	.short	(.L_1687 - .L_1686)
.L_1686:
        /*0004*/ 	.word	0x00000082


	//----- nvinfo : EIATTR_SW2861232_WAR
	.align		4
.L_1687:
        /*0008*/ 	.byte	0x01, 0x35
	.zero		2


	//----- nvinfo : EIATTR_PARAM_CBANK
	.align		4
        /*000c*/ 	.byte	0x04, 0x0a
        /*000e*/ 	.short	(.L_1689 - .L_1688)
	.align		4
.L_1688:
        /*0010*/ 	.word	index@(.nv.constant0._ZN2at6native51_GLOBAL__N__11011a27_18_DepthwiseConv3d_cu_35e0c7b528conv_depthwise3d_cuda_kernelIddLin1ELin1ELin1ELin1ELin1ELin1EEEvNS_27GenericPackedTensorAccessorIKT_Lm5ENS_16DefaultPtrTraitsEiEENS3_IS4_Lm5ES6_iEES7_PS5_iiiiiiiii)
        /*0014*/ 	.short	0x0160
        /*0016*/ 	.short	0x00bc


	//----- nvinfo : EIATTR_CBANK_PARAM_SIZE
	.align		4
.L_1689:
        /*0018*/ 	.byte	0x03, 0x19
        /*001a*/ 	.short	0x00bc


	//----- nvinfo : EIATTR_KPARAM_INFO
	.align		4
        /*001c*/ 	.byte	0x04, 0x17
        /*001e*/ 	.short	(.L_1691 - .L_1690)
.L_1690:
        /*0020*/ 	.word	0x00000000
        /*0024*/ 	.short	0x000c
        /*0026*/ 	.short	0x00b8
        /*0028*/ 	.byte	0x00, 0xf0, 0x11, 0x00


	//----- nvinfo : EIATTR_KPARAM_INFO
	.align		4
.L_1691:
        /*002c*/ 	.byte	0x04, 0x17
        /*002e*/ 	.short	(.L_1693 - .L_1692)
.L_1692:
        /*0030*/ 	.word	0x00000000
        /*0034*/ 	.short	0x000b
        /*0036*/ 	.short	0x00b4
        /*0038*/ 	.byte	0x00, 0xf0, 0x11, 0x00


	//----- nvinfo : EIATTR_KPARAM_INFO
	.align		4
.L_1693:
        /*003c*/ 	.byte	0x04, 0x17
        /*003e*/ 	.short	(.L_1695 - .L_1694)
.L_1694:
        /*0040*/ 	.word	0x00000000
        /*0044*/ 	.short	0x000a
        /*0046*/ 	.short	0x00b0
        /*0048*/ 	.byte	0x00, 0xf0, 0x11, 0x00


	//----- nvinfo : EIATTR_KPARAM_INFO
	.align		4
.L_1695:
        /*004c*/ 	.byte	0x04, 0x17
        /*004e*/ 	.short	(.L_1697 - .L_1696)
.L_1696:
        /*0050*/ 	.word	0x00000000
        /*0054*/ 	.short	0x0009
        /*0056*/ 	.short	0x00ac
        /*0058*/ 	.byte	0x00, 0xf0, 0x11, 0x00


	//----- nvinfo : EIATTR_KPARAM_INFO
	.align		4
.L_1697:
        /*005c*/ 	.byte	0x04, 0x17
        /*005e*/ 	.short	(.L_1699 - .L_1698)
.L_1698:
        /*0060*/ 	.word	0x00000000
        /*0064*/ 	.short	0x0008
        /*0066*/ 	.short	0x00a8
        /*0068*/ 	.byte	0x00, 0xf0, 0x11, 0x00


	//----- nvinfo : EIATTR_KPARAM_INFO
	.align		4
.L_1699:
        /*006c*/ 	.byte	0x04, 0x17
        /*006e*/ 	.short	(.L_1701 - .L_1700)
.L_1700:
        /*0070*/ 	.word	0x00000000
        /*0074*/ 	.short	0x0007
        /*0076*/ 	.short	0x00a4
        /*0078*/ 	.byte	0x00, 0xf0, 0x11, 0x00


	//----- nvinfo : EIATTR_KPARAM_INFO
	.align		4
.L_1701:
        /*007c*/ 	.byte	0x04, 0x17
        /*007e*/ 	.short	(.L_1703 - .L_1702)
.L_1702:
        /*0080*/ 	.word	0x00000000
        /*0084*/ 	.short	0x0006
        /*0086*/ 	.short	0x00a0
        /*0088*/ 	.byte	0x00, 0xf0, 0x11, 0x00


	//----- nvinfo : EIATTR_KPARAM_INFO
	.align		4
.L_1703:
        /*008c*/ 	.byte	0x04, 0x17
        /*008e*/ 	.short	(.L_1705 - .L_1704)
.L_1704:
        /*0090*/ 	.word	0x00000000
        /*0094*/ 	.short	0x0005
        /*0096*/ 	.short	0x009c
        /*0098*/ 	.byte	0x00, 0xf0, 0x11, 0x00


	//----- nvinfo : EIATTR_KPARAM_INFO
	.align		4
.L_1705:
        /*009c*/ 	.byte	0x04, 0x17
        /*009e*/ 	.short	(.L_1707 - .L_1706)
.L_1706:
        /*00a0*/ 	.word	0x00000000
        /*00a4*/ 	.short	0x0004
        /*00a6*/ 	.short	0x0098
        /*00a8*/ 	.byte	0x00, 0xf0, 0x11, 0x00


	//----- nvinfo : EIATTR_KPARAM_INFO
	.align		4
.L_1707:
        /*00ac*/ 	.byte	0x04, 0x17
        /*00ae*/ 	.short	(.L_1709 - .L_1708)
.L_1708:
        /*00b0*/ 	.word	0x00000000
        /*00b4*/ 	.short	0x0003
        /*00b6*/ 	.short	0x0090
        /*00b8*/ 	.byte	0x00, 0xf0, 0x21, 0x00


	//----- nvinfo : EIATTR_KPARAM_INFO
	.align		4
.L_1709:
        /*00bc*/ 	.byte	0x04, 0x17
        /*00be*/ 	.short	(.L_1711 - .L_1710)
.L_1710:
        /*00c0*/ 	.word	0x00000000
        /*00c4*/ 	.short	0x0002
        /*00c6*/ 	.short	0x0060
        /*00c8*/ 	.byte	0x00, 0xf0, 0xc1, 0x00


	//----- nvinfo : EIATTR_KPARAM_INFO
	.align		4
.L_1711:
        /*00cc*/ 	.byte	0x04, 0x17
        /*00ce*/ 	.short	(.L_1713 - .L_1712)
.L_1712:
        /*00d0*/ 	.word	0x00000000
        /*00d4*/ 	.short	0x0001
        /*00d6*/ 	.short	0x0030
        /*00d8*/ 	.byte	0x00, 0xf0, 0xc1, 0x00


	//----- nvinfo : EIATTR_KPARAM_INFO
	.align		4
.L_1713:
        /*00dc*/ 	.byte	0x04, 0x17
        /*00de*/ 	.short	(.L_1715 - .L_1714)
.L_1714:
        /*00e0*/ 	.word	0x00000000
        /*00e4*/ 	.short	0x0000
        /*00e6*/ 	.short	0x0000
        /*00e8*/ 	.byte	0x00, 0xf0, 0xc1, 0x00


	//----- nvinfo : EIATTR_MAXREG_COUNT
	.align		4
.L_1715:
        /*00ec*/ 	.byte	0x03, 0x1b
        /*00ee*/ 	.short	0x00ff


	//----- nvinfo : EIATTR_MERCURY_ISA_VERSION
	.align		4
        /*00f0*/ 	.byte	0x03, 0x5f
        /*00f2*/ 	.short	0x0000


	//----- nvinfo : EIATTR_INT_WARP_WIDE_INSTR_OFFSETS
	.align		4
        /*00f4*/ 	.byte	0x04, 0x31
        /*00f6*/ 	.short	(.L_1717 - .L_1716)


	//   ....[0]....
.L_1716:
        /*00f8*/ 	.word	0x00001610


	//----- nvinfo : EIATTR_EXIT_INSTR_OFFSETS
	.align		4
.L_1717:
        /*00fc*/ 	.byte	0x04, 0x1c
        /*00fe*/ 	.short	(.L_1719 - .L_1718)


	//   ....[0]....
.L_1718:
        /*0100*/ 	.word	0x000000b0


	//   ....[1]....
        /*0104*/ 	.word	0x00001de0


	//----- nvinfo : EIATTR_CRS_STACK_SIZE
	.align		4
.L_1719:
        /*0108*/ 	.byte	0x04, 0x1e
        /*010a*/ 	.short	(.L_1721 - .L_1720)
.L_1720:
        /*010c*/ 	.word	0x00000000
.L_1721:


//--------------------- .nv.info._ZN2at6native51_GLOBAL__N__11011a27_18_DepthwiseConv3d_cu_35e0c7b528conv_depthwise3d_cuda_kernelIddLin1ELin1ELin1ELi1ELi1ELi1EEEvNS_27GenericPackedTensorAccessorIKT_Lm5ENS_16DefaultPtrTraitsEiEENS3_IS4_Lm5ES6_iEES7_PS5_iiiiiiiii --------------------------
	.section	.nv.info._ZN2at6native51_GLOBAL__N__11011a27_18_DepthwiseConv3d_cu_35e0c7b528conv_depthwise3d_cuda_kernelIddLin1ELin1ELin1ELi1ELi1ELi1EEEvNS_27GenericPackedTensorAccessorIKT_Lm5ENS_16DefaultPtrTraitsEiEENS3_IS4_Lm5ES6_iEES7_PS5_iiiiiiiii,"",@"SHT_CUDA_INFO"
	.sectionflags	@""
	.align	4


	//----- nvinfo : EIATTR_CUDA_API_VERSION
	.align		4
        /*0000*/ 	.byte	0x04, 0x37
        /*0002*/ 	.short	(.L_1723 - .L_1722)
.L_1722:
        /*0004*/ 	.word	0x00000082


	//----- nvinfo : EIATTR_SW2861232_WAR
	.align		4
.L_1723:
        /*0008*/ 	.byte	0x01, 0x35
	.zero		2


	//----- nvinfo : EIATTR_PARAM_CBANK
	.align		4
        /*000c*/ 	.byte	0x04, 0x0a
        /*000e*/ 	.short	(.L_1725 - .L_1724)
	.align		4
.L_1724:
        /*0010*/ 	.word	index@(.nv.constant0._ZN2at6native51_GLOBAL__N__11011a27_18_DepthwiseConv3d_cu_35e0c7b528conv_depthwise3d_cuda_kernelIddLin1ELin1ELin1ELi1ELi1ELi1EEEvNS_27GenericPackedTensorAccessorIKT_Lm5ENS_16DefaultPtrTraitsEiEENS3_IS4_Lm5ES6_iEES7_PS5_iiiiiiiii)
        /*0014*/ 	.short	0x0160
        /*0016*/ 	.short	0x00bc


	//----- nvinfo : EIATTR_CBANK_PARAM_SIZE
	.align		4
.L_1725:
        /*0018*/ 	.byte	0x03, 0x19
        /*001a*/ 	.short	0x00bc


	//----- nvinfo : EIATTR_KPARAM_INFO
	.align		4
        /*001c*/ 	.byte	0x04, 0x17
        /*001e*/ 	.short	(.L_1727 - .L_1726)
.L_1726:
        /*0020*/ 	.word	0x00000000
        /*0024*/ 	.short	0x000c
        /*0026*/ 	.short	0x00b8
        /*0028*/ 	.byte	0x00, 0xf0, 0x11, 0x00


	//----- nvinfo : EIATTR_KPARAM_INFO
	.align		4
.L_1727:
        /*002c*/ 	.byte	0x04, 0x17
        /*002e*/ 	.short	(.L_1729 - .L_1728)
.L_1728:
        /*0030*/ 	.word	0x00000000
        /*0034*/ 	.short	0x000b
        /*0036*/ 	.short	0x00b4
        /*0038*/ 	.byte	0x00, 0xf0, 0x11, 0x00


	//----- nvinfo : EIATTR_KPARAM_INFO
	.align		4
.L_1729:
        /*003c*/ 	.byte	0x04, 0x17
        /*003e*/ 	.short	(.L_1731 - .L_1730)
.L_1730:
        /*0040*/ 	.word	0x00000000
        /*0044*/ 	.short	0x000a
        /*0046*/ 	.short	0x00b0
        /*0048*/ 	.byte	0x00, 0xf0, 0x11, 0x00


	//----- nvinfo : EIATTR_KPARAM_INFO
	.align		4
.L_1731:
        /*004c*/ 	.byte	0x04, 0x17
        /*004e*/ 	.short	(.L_1733 - .L_1732)
.L_1732:
        /*0050*/ 	.word	0x00000000
        /*0054*/ 	.short	0x0009
        /*0056*/ 	.short	0x00ac
        /*0058*/ 	.byte	0x00, 0xf0, 0x11, 0x00


	//----- nvinfo : EIATTR_KPARAM_INFO
	.align		4
.L_1733:
        /*005c*/ 	.byte	0x04, 0x17
        /*005e*/ 	.short	(.L_1735 - .L_1734)
.L_1734:
        /*0060*/ 	.word	0x00000000
        /*0064*/ 	.short	0x0008
        /*0066*/ 	.short	0x00a8
        /*0068*/ 	.byte	0x00, 0xf0, 0x11, 0x00


	//----- nvinfo : EIATTR_KPARAM_INFO
	.align		4
.L_1735:
        /*006c*/ 	.byte	0x04, 0x17
        /*006e*/ 	.short	(.L_1737 - .L_1736)
.L_1736:
        /*0070*/ 	.word	0x00000000
        /*0074*/ 	.short	0x0007
        /*0076*/ 	.short	0x00a4
        /*0078*/ 	.byte	0x00, 0xf0, 0x11, 0x00


	//----- nvinfo : EIATTR_KPARAM_INFO
	.align		4
.L_1737:
        /*007c*/ 	.byte	0x04, 0x17
        /*007e*/ 	.short	(.L_1739 - .L_1738)
.L_1738:
        /*0080*/ 	.word	0x00000000
        /*0084*/ 	.short	0x0006
        /*0086*/ 	.short	0x00a0
        /*0088*/ 	.byte	0x00, 0xf0, 0x11, 0x00


	//----- nvinfo : EIATTR_KPARAM_INFO
	.align		4
.L_1739:
        /*008c*/ 	.byte	0x04, 0x17
        /*008e*/ 	.short	(.L_1741 - .L_1740)
.L_1740:
        /*0090*/ 	.word	0x00000000
        /*0094*/ 	.short	0x0005
        /*0096*/ 	.short	0x009c
        /*0098*/ 	.byte	0x00, 0xf0, 0x11, 0x00


	//----- nvinfo : EIATTR_KPARAM_INFO
	.align		4
.L_1741:
        /*009c*/ 	.byte	0x04, 0x17
        /*009e*/ 	.short	(.L_1743 - .L_1742)
.L_1742:
        /*00a0*/ 	.word	0x00000000
        /*00a4*/ 	.short	0x0004
        /*00a6*/ 	.short	0x0098
        /*00a8*/ 	.byte	0x00, 0xf0, 0x11, 0x00


	//----- nvinfo : EIATTR_KPARAM_INFO
	.align		4
.L_1743:
        /*00ac*/ 	.byte	0x04, 0x17
        /*00ae*/ 	.short	(.L_1745 - .L_1744)
.L_1744:
        /*00b0*/ 	.word	0x00000000
        /*00b4*/ 	.short	0x0003
        /*00b6*/ 	.short	0x0090
        /*00b8*/ 	.byte	0x00, 0xf0, 0x21, 0x00


	//----- nvinfo : EIATTR_KPARAM_INFO
	.align		4
.L_1745:
        /*00bc*/ 	.byte	0x04, 0x17
        /*00be*/ 	.short	(.L_1747 - .L_1746)
.L_1746:
        /*00c0*/ 	.word	0x00000000
        /*00c4*/ 	.short	0x0002
        /*00c6*/ 	.short	0x0060
        /*00c8*/ 	.byte	0x00, 0xf0, 0xc1, 0x00


	//----- nvinfo : EIATTR_KPARAM_INFO
	.align		4
.L_1747:
        /*00cc*/ 	.byte	0x04, 0x17
        /*00ce*/ 	.short	(.L_1749 - .L_1748)
.L_1748:
        /*00d0*/ 	.word	0x00000000
        /*00d4*/ 	.short	0x0001
        /*00d6*/ 	.short	0x0030
        /*00d8*/ 	.byte	0x00, 0xf0, 0xc1, 0x00


	//----- nvinfo : EIATTR_KPARAM_INFO
	.align		4
.L_1749:
        /*00dc*/ 	.byte	0x04, 0x17
        /*00de*/ 	.short	(.L_1751 - .L_1750)
.L_1750:
        /*00e0*/ 	.word	0x00000000
        /*00e4*/ 	.short	0x0000
        /*00e6*/ 	.short	0x0000
        /*00e8*/ 	.byte	0x00, 0xf0, 0xc1, 0x00


	//----- nvinfo : EIATTR_MAXREG_COUNT
	.align		4
.L_1751:
        /*00ec*/ 	.byte	0x03, 0x1b
        /*00ee*/ 	.short	0x00ff


	//----- nvinfo : EIATTR_MERCURY_ISA_VERSION
	.align		4
        /*00f0*/ 	.byte	0x03, 0x5f
        /*00f2*/ 	.short	0x0000


	//----- nvinfo : EIATTR_EXIT_INSTR_OFFSETS
	.align		4
        /*00f4*/ 	.byte	0x04, 0x1c
        /*00f6*/ 	.short	(.L_1753 - .L_1752)


	//   ....[0]....
.L_1752:
        /*00f8*/ 	.word	0x000000b0


	//   ....[1]....
        /*00fc*/ 	.word	0x00001c10


	//----- nvinfo : EIATTR_CRS_STACK_SIZE
	.align		4
.L_1753:
        /*0100*/ 	.byte	0x04, 0x1e
        /*0102*/ 	.short	(.L_1755 - .L_1754)
.L_1754:
        /*0104*/ 	.word	0x00000000
.L_1755:


//--------------------- .nv.info._ZN2at6native51_GLOBAL__N__11011a27_18_DepthwiseConv3d_cu_35e0c7b528conv_depthwise3d_cuda_kernelIddLi3ELi3ELi3ELi1ELi1ELi1EEEvNS_27GenericPackedTensorAccessorIKT_Lm5ENS_16DefaultPtrTraitsEiEENS3_IS4_Lm5ES6_iEES7_PS5_iiiiiiiii --------------------------
	.section	.nv.info._ZN2at6native51_GLOBAL__N__11011a27_18_DepthwiseConv3d_cu_35e0c7b528conv_depthwise3d_cuda_kernelIddLi3ELi3ELi3ELi1ELi1ELi1EEEvNS_27GenericPackedTensorAccessorIKT_Lm5ENS_16DefaultPtrTraitsEiEENS3_IS4_Lm5ES6_iEES7_PS5_iiiiiiiii,"",@"SHT_CUDA_INFO"
	.sectionflags	@""
	.align	4


	//----- nvinfo : EIATTR_CUDA_API_VERSION
	.align		4
        /*0000*/ 	.byte	0x04, 0x37
        /*0002*/ 	.short	(.L_1757 - .L_1756)
.L_1756:
        /*0004*/ 	.word	0x00000082


	//----- nvinfo : EIATTR_SW2861232_WAR
	.align		4
.L_1757:
        /*0008*/ 	.byte	0x01, 0x35
	.zero		2


	//----- nvinfo : EIATTR_PARAM_CBANK
	.align		4
        /*000c*/ 	.byte	0x04, 0x0a
        /*000e*/ 	.short	(.L_1759 - .L_1758)
	.align		4
.L_1758:
        /*0010*/ 	.word	index@(.nv.constant0._ZN2at6native51_GLOBAL__N__11011a27_18_DepthwiseConv3d_cu_35e0c7b528conv_depthwise3d_cuda_kernelIddLi3ELi3ELi3ELi1ELi1ELi1EEEvNS_27GenericPackedTensorAccessorIKT_Lm5ENS_16DefaultPtrTraitsEiEENS3_IS4_Lm5ES6_iEES7_PS5_iiiiiiiii)
        /*0014*/ 	.short	0x0160
        /*0016*/ 	.short	0x00bc


	//----- nvinfo : EIATTR_CBANK_PARAM_SIZE
	.align		4
.L_1759:
        /*0018*/ 	.byte	0x03, 0x19
        /*001a*/ 	.short	0x00bc


	//----- nvinfo : EIATTR_KPARAM_INFO
	.align		4
        /*001c*/ 	.byte	0x04, 0x17
        /*001e*/ 	.short	(.L_1761 - .L_1760)
.L_1760:
        /*0020*/ 	.word	0x00000000
        /*0024*/ 	.short	0x000c
        /*0026*/ 	.short	0x00b8
        /*0028*/ 	.byte	0x00, 0xf0, 0x11, 0x00


	//----- nvinfo : EIATTR_KPARAM_INFO
	.align		4
.L_1761:
        /*002c*/ 	.byte	0x04, 0x17
        /*002e*/ 	.short	(.L_1763 - .L_1762)
.L_1762:
        /*0030*/ 	.word	0x00000000
        /*0034*/ 	.short	0x000b
        /*0036*/ 	.short	0x00b4
        /*0038*/ 	.byte	0x00, 0xf0, 0x11, 0x00


	//----- nvinfo : EIATTR_KPARAM_INFO
	.align		4
.L_1763:
        /*003c*/ 	.byte	0x04, 0x17
        /*003e*/ 	.short	(.L_1765 - .L_1764)
.L_1764:
        /*0040*/ 	.word	0x00000000
        /*0044*/ 	.short	0x000a
        /*0046*/ 	.short	0x00b0
        /*0048*/ 	.byte	0x00, 0xf0, 0x11, 0x00


	//----- nvinfo : EIATTR_KPARAM_INFO
	.align		4
.L_1765:
        /*004c*/ 	.byte	0x04, 0x17
        /*004e*/ 	.short	(.L_1767 - .L_1766)
.L_1766:
        /*0050*/ 	.word	0x00000000
        /*0054*/ 	.short	0x0009
        /*0056*/ 	.short	0x00ac
        /*0058*/ 	.byte	0x00, 0xf0, 0x11, 0x00


	//----- nvinfo : EIATTR_KPARAM_INFO
	.align		4
.L_1767:
        /*005c*/ 	.byte	0x04, 0x17
        /*005e*/ 	.short	(.L_1769 - .L_1768)
.L_1768:
        /*0060*/ 	.word	0x00000000
        /*0064*/ 	.short	0x0008
        /*0066*/ 	.short	0x00a8
        /*0068*/ 	.byte	0x00, 0xf0, 0x11, 0x00


	//----- nvinfo : EIATTR_KPARAM_INFO
	.align		4
.L_1769:
        /*006c*/ 	.byte	0x04, 0x17
        /*006e*/ 	.short	(.L_1771 - .L_1770)
.L_1770:
        /*0070*/ 	.word	0x00000000
        /*0074*/ 	.short	0x0007
        /*0076*/ 	.short	0x00a4
        /*0078*/ 	.byte	0x00, 0xf0, 0x11, 0x00


	//----- nvinfo : EIATTR_KPARAM_INFO
	.align		4
.L_1771:
        /*007c*/ 	.byte	0x04, 0x17
        /*007e*/ 	.short	(.L_1773 - .L_1772)
.L_1772:
        /*0080*/ 	.word	0x00000000
        /*0084*/ 	.short	0x0006
        /*0086*/ 	.short	0x00a0
        /*0088*/ 	.byte	0x00, 0xf0, 0x11, 0x00


	//----- nvinfo : EIATTR_KPARAM_INFO
	.align		4
.L_1773:
        /*008c*/ 	.byte	0x04, 0x17
        /*008e*/ 	.short	(.L_1775 - .L_1774)
.L_1774:
        /*0090*/ 	.word	0x00000000
        /*0094*/ 	.short	0x0005
        /*0096*/ 	.short	0x009c
        /*0098*/ 	.byte	0x00, 0xf0, 0x11, 0x00


	//----- nvinfo : EIATTR_KPARAM_INFO
	.align		4
.L_1775:
        /*009c*/ 	.byte	0x04, 0x17
        /*009e*/ 	.short	(.L_1777 - .L_1776)
.L_1776:
        /*00a0*/ 	.word	0x00000000
        /*00a4*/ 	.short	0x0004
        /*00a6*/ 	.short	0x0098
        /*00a8*/ 	.byte	0x00, 0xf0, 0x11, 0x00


	//----- nvinfo : EIATTR_KPARAM_INFO
	.align		4
.L_1777:
        /*00ac*/ 	.byte	0x04, 0x17
        /*00ae*/ 	.short	(.L_1779 - .L_1778)
.L_1778:
        /*00b0*/ 	.word	0x00000000
        /*00b4*/ 	.short	0x0003
        /*00b6*/ 	.short	0x0090
        /*00b8*/ 	.byte	0x00, 0xf0, 0x21, 0x00


	//----- nvinfo : EIATTR_KPARAM_INFO
	.align		4
.L_1779:
        /*00bc*/ 	.byte	0x04, 0x17
        /*00be*/ 	.short	(.L_1781 - .L_1780)
.L_1780:
        /*00c0*/ 	.word	0x00000000
        /*00c4*/ 	.short	0x0002
        /*00c6*/ 	.short	0x0060
        /*00c8*/ 	.byte	0x00, 0xf0, 0xc1, 0x00


	//----- nvinfo : EIATTR_KPARAM_INFO
	.align		4
.L_1781:
        /*00cc*/ 	.byte	0x04, 0x17
        /*00ce*/ 	.short	(.L_1783 - .L_1782)
.L_1782:
        /*00d0*/ 	.word	0x00000000
        /*00d4*/ 	.short	0x0001
        /*00d6*/ 	.short	0x0030
        /*00d8*/ 	.byte	0x00, 0xf0, 0xc1, 0x00


	//----- nvinfo : EIATTR_KPARAM_INFO
	.align		4
.L_1783:
        /*00dc*/ 	.byte	0x04, 0x17
        /*00de*/ 	.short	(.L_1785 - .L_1784)
.L_1784:
        /*00e0*/ 	.word	0x00000000
        /*00e4*/ 	.short	0x0000
        /*00e6*/ 	.short	0x0000
        /*00e8*/ 	.byte	0x00, 0xf0, 0xc1, 0x00


	//----- nvinfo : EIATTR_MAXREG_COUNT
	.align		4
.L_1785:
        /*00ec*/ 	.byte	0x03, 0x1b
        /*00ee*/ 	.short	0x00ff


	//----- nvinfo : EIATTR_MERCURY_ISA_VERSION
	.align		4
        /*00f0*/ 	.byte	0x03, 0x5f
        /*00f2*/ 	.short	0x0000


	//----- nvinfo : EIATTR_EXIT_INSTR_OFFSETS
	.align		4
        /*00f4*/ 	.byte	0x04, 0x1c
        /*00f6*/ 	.short	(.L_1787 - .L_1786)


	//   ....[0]....
.L_1786:
        /*00f8*/ 	.word	0x000001c0


	//   ....[1]....
        /*00fc*/ 	.word	0x00001e80


	//   ....[2]....
        /*0100*/ 	.word	0x00003960


	//----- nvinfo : EIATTR_CRS_STACK_SIZE
	.align		4
.L_1787:
        /*0104*/ 	.byte	0x04, 0x1e
        /*0106*/ 	.short	(.L_1789 - .L_1788)
.L_1788:
        /*0108*/ 	.word	0x00000000
.L_1789:


//--------------------- .nv.callgraph             --------------------------
	.section	.nv.callgraph,"",@"SHT_CUDA_CALLGRAPH"
	.align	4
	.sectionentsize	8
	.align		4
        /*0000*/ 	.word	0x00000000
	.align		4
        /*0004*/ 	.word	0xffffffff
	.align		4
        /*0008*/ 	.word	index@(_ZN2at6native51_GLOBAL__N__11011a27_18_DepthwiseConv3d_cu_35e0c7b544conv_depthwise3d_cuda_backward_weight_kernelIN3c108BFloat16EfLin1ELin1EEEvNS_27GenericPackedTensorAccessorIKT_Lm5ENS_16DefaultPtrTraitsEiEES9_NS5_IS6_Lm5ES8_iEEiiiiiiiii)
	.align		4
        /*000c*/ 	.word	index@(__assertfail)
	.align		4
        /*0010*/ 	.word	index@(_ZN2at6native51_GLOBAL__N__11011a27_18_DepthwiseConv3d_cu_35e0c7b544conv_depthwise3d_cuda_backward_weight_kernelIN3c108BFloat16EfLi2ELi2EEEvNS_27GenericPackedTensorAccessorIKT_Lm5ENS_16DefaultPtrTraitsEiEES9_NS5_IS6_Lm5ES8_iEEiiiiiiiii)
	.align		4
        /*0014*/ 	.word	index@(__assertfail)
	.align		4
        /*0018*/ 	.word	index@(_ZN2at6native51_GLOBAL__N__11011a27_18_DepthwiseConv3d_cu_35e0c7b544conv_depthwise3d_cuda_backward_weight_kernelIN3c108BFloat16EfLi1ELi1EEEvNS_27GenericPackedTensorAccessorIKT_Lm5ENS_16DefaultPtrTraitsEiEES9_NS5_IS6_Lm5ES8_iEEiiiiiiiii)
	.align		4
        /*001c*/ 	.word	index@(__assertfail)
	.align		4
        /*0020*/ 	.word	index@(_ZN2at6native51_GLOBAL__N__11011a27_18_DepthwiseConv3d_cu_35e0c7b544conv_depthwise3d_cuda_backward_weight_kernelIN3c104HalfEfLin1ELin1EEEvNS_27GenericPackedTensorAccessorIKT_Lm5ENS_16DefaultPtrTraitsEiEES9_NS5_IS6_Lm5ES8_iEEiiiiiiiii)
	.align		4
        /*0024*/ 	.word	index@(__assertfail)
	.align		4
        /*0028*/ 	.word	index@(_ZN2at6native51_GLOBAL__N__11011a27_18_DepthwiseConv3d_cu_35e0c7b544conv_depthwise3d_cuda_backward_weight_kernelIN3c104HalfEfLi2ELi2EEEvNS_27GenericPackedTensorAccessorIKT_Lm5ENS_16DefaultPtrTraitsEiEES9_NS5_IS6_Lm5ES8_iEEiiiiiiiii)
	.align		4
        /*002c*/ 	.word	index@(__assertfail)
	.align		4
        /*0030*/ 	.word	index@(_ZN2at6native51_GLOBAL__N__11011a27_18_DepthwiseConv3d_cu_35e0c7b544conv_depthwise3d_cuda_backward_weight_kernelIN3c104HalfEfLi1ELi1EEEvNS_27GenericPackedTensorAccessorIKT_Lm5ENS_16DefaultPtrTraitsEiEES9_NS5_IS6_Lm5ES8_iEEiiiiiiiii)
	.align		4
        /*0034*/ 	.word	index@(__assertfail)
	.align		4
        /*0038*/ 	.word	index@(_ZN2at6native51_GLOBAL__N__11011a27_18_DepthwiseConv3d_cu_35e0c7b544conv_depthwise3d_cuda_backward_weight_kernelIffLin1ELin1EEEvNS_27GenericPackedTensorAccessorIKT_Lm5ENS_16DefaultPtrTraitsEiEES7_NS3_IS4_Lm5ES6_iEEiiiiiiiii)
	.align		4
        /*003c*/ 	.word	index@(__assertfail)
	.align		4
        /*0040*/ 	.word	index@(_ZN2at6native51_GLOBAL__N__11011a27_18_DepthwiseConv3d_cu_35e0c7b544conv_depthwise3d_cuda_backward_weight_kernelIffLi2ELi2EEEvNS_27GenericPackedTensorAccessorIKT_Lm5ENS_16DefaultPtrTraitsEiEES7_NS3_IS4_Lm5ES6_iEEiiiiiiiii)
	.align		4
        /*0044*/ 	.word	index@(__assertfail)
	.align		4
        /*0048*/ 	.word	index@(_ZN2at6native51_GLOBAL__N__11011a27_18_DepthwiseConv3d_cu_35e0c7b544conv_depthwise3d_cuda_backward_weight_kernelIffLi1ELi1EEEvNS_27GenericPackedTensorAccessorIKT_Lm5ENS_16DefaultPtrTraitsEiEES7_NS3_IS4_Lm5ES6_iEEiiiiiiiii)
	.align		4
        /*004c*/ 	.word	index@(__assertfail)
	.align		4
        /*0050*/ 	.word	index@(_ZN2at6native51_GLOBAL__N__11011a27_18_DepthwiseConv3d_cu_35e0c7b544conv_depthwise3d_cuda_backward_weight_kernelIddLin1ELin1EEEvNS_27GenericPackedTensorAccessorIKT_Lm5ENS_16DefaultPtrTraitsEiEES7_NS3_IS4_Lm5ES6_iEEiiiiiiiii)
	.align		4
        /*0054*/ 	.word	index@(__assertfail)
	.align		4
        /*0058*/ 	.word	index@(_ZN2at6native51_GLOBAL__N__11011a27_18_DepthwiseConv3d_cu_35e0c7b544conv_depthwise3d_cuda_backward_weight_kernelIddLi2ELi2EEEvNS_27GenericPackedTensorAccessorIKT_Lm5ENS_16DefaultPtrTraitsEiEES7_NS3_IS4_Lm5ES6_iEEiiiiiiiii)
	.align		4
        /*005c*/ 	.word	index@(__assertfail)
	.align		4
        /*0060*/ 	.word	index@(_ZN2at6native51_GLOBAL__N__11011a27_18_DepthwiseConv3d_cu_35e0c7b544conv_depthwise3d_cuda_backward_weight_kernelIddLi1ELi1EEEvNS_27GenericPackedTensorAccessorIKT_Lm5ENS_16DefaultPtrTraitsEiEES7_NS3_IS4_Lm5ES6_iEEiiiiiiiii)
	.align		4
        /*0064*/ 	.word	index@(__assertfail)
	.align		4
        /*0068*/ 	.word	0x00000000
	.align		4
        /*006c*/ 	.word	0xfffffffe
	.align		4
        /*0070*/ 	.word	0x00000000
	.align		4
        /*0074*/ 	.word	0xfffffffd
	.align		4
        /*0078*/ 	.word	0x00000000
	.align		4
        /*007c*/ 	.word	0xfffffffc


//--------------------- .nv.rel.action            --------------------------
	.section	.nv.rel.action,"",@"SHT_CUDA_RELOCINFO"
	.align	8
	.sectionentsize	8
        /*0000*/ 	.byte	0x73, 0x00, 0x00, 0x00, 0x00, 0x00, 0x00, 0x00, 0x00, 0x00, 0x00, 0x11, 0x25, 0x00, 0x05, 0x36


//--------------------- .nv.constant4             --------------------------
	.section	.nv.constant4,"a",@progbits
	.align	8
	.align		8
.nv.constant4:
        /*0000*/ 	.dword	__assertfail
	.align		8
        /*0008*/ 	.dword	__unnamed_1
	.align		8
        /*0010*/ 	.dword	__unnamed_2
	.align		8
        /*0018*/ 	.dword	__unnamed_3
	.align		8
        /*0020*/ 	.dword	__unnamed_4
	.align		8
        /*0028*/ 	.dword	__unnamed_5
	.align		8
        /*0030*/ 	.dword	__unnamed_6
	.align		8
        /*0038*/ 	.dword	__unnamed_7
	.align		8
        /*0040*/ 	.dword	__unnamed_8
	.align		8
        /*0048*/ 	.dword	__unnamed_9
	.align		8
        /*0050*/ 	.dword	__unnamed_10
	.align		8
        /*0058*/ 	.dword	__unnamed_11
	.align		8
        /*0060*/ 	.dword	__unnamed_12
	.align		8
        /*0068*/ 	.dword	_ZN49_INTERNAL_11011a27_18_DepthwiseConv3d_cu_35e0c7b54cuda3std3__45__cpo5beginE
	.align		8
        /*0070*/ 	.dword	_ZN49_INTERNAL_11011a27_18_DepthwiseConv3d_cu_35e0c7b54cuda3std3__45__cpo3endE
	.align		8
        /*0078*/ 	.dword	_ZN49_INTERNAL_11011a27_18_DepthwiseConv3d_cu_35e0c7b54cuda3std3__45__cpo6cbeginE
	.align		8
        /*0080*/ 	.dword	_ZN49_INTERNAL_11011a27_18_DepthwiseConv3d_cu_35e0c7b54cuda3std3__45__cpo4cendE
	.align		8
        /*0088*/ 	.dword	_ZN49_INTERNAL_11011a27_18_DepthwiseConv3d_cu_35e0c7b54cuda3std3__45__cpo6rbeginE
	.align		8
        /*0090*/ 	.dword	_ZN49_INTERNAL_11011a27_18_DepthwiseConv3d_cu_35e0c7b54cuda3std3__45__cpo4rendE
	.align		8
        /*0098*/ 	.dword	_ZN49_INTERNAL_11011a27_18_DepthwiseConv3d_cu_35e0c7b54cuda3std3__45__cpo7crbeginE
	.align		8
        /*00a0*/ 	.dword	_ZN49_INTERNAL_11011a27_18_DepthwiseConv3d_cu_35e0c7b54cuda3std3__45__cpo5crendE
	.align		8
        /*00a8*/ 	.dword	_ZN49_INTERNAL_11011a27_18_DepthwiseConv3d_cu_35e0c7b54cuda3std3__451_GLOBAL__N__11011a27_18_DepthwiseConv3d_cu_35e0c7b56ignoreE
	.align		8
        /*00b0*/ 	.dword	_ZN49_INTERNAL_11011a27_18_DepthwiseConv3d_cu_35e0c7b54cuda3std3__419piecewise_constructE
	.align		8
        /*00b8*/ 	.dword	_ZN49_INTERNAL_11011a27_18_DepthwiseConv3d_cu_35e0c7b54cuda3std3__48in_placeE
	.align		8
        /*00c0*/ 	.dword	_ZN49_INTERNAL_11011a27_18_DepthwiseConv3d_cu_35e0c7b54cuda3std3__420unreachable_sentinelE
	.align		8
        /*00c8*/ 	.dword	_ZN49_INTERNAL_11011a27_18_DepthwiseConv3d_cu_35e0c7b54cuda3std6ranges3__45__cpo4swapE
	.align		8
        /*00d0*/ 	.dword	_ZN49_INTERNAL_11011a27_18_DepthwiseConv3d_cu_35e0c7b54cuda3std6ranges3__45__cpo9iter_moveE
	.align		8
        /*00d8*/ 	.dword	_ZN49_INTERNAL_11011a27_18_DepthwiseConv3d_cu_35e0c7b54cuda3std6ranges3__45__cpo5beginE
	.align		8
        /*00e0*/ 	.dword	_ZN49_INTERNAL_11011a27_18_DepthwiseConv3d_cu_35e0c7b54cuda3std6ranges3__45__cpo3endE
	.align		8
        /*00e8*/ 	.dword	_ZN49_INTERNAL_11011a27_18_DepthwiseConv3d_cu_35e0c7b54cuda3std6ranges3__45__cpo6cbeginE
	.align		8
        /*00f0*/ 	.dword	_ZN49_INTERNAL_11011a27_18_DepthwiseConv3d_cu_35e0c7b54cuda3std6ranges3__45__cpo4cendE
	.align		8
        /*00f8*/ 	.dword	_ZN49_INTERNAL_11011a27_18_DepthwiseConv3d_cu_35e0c7b54cuda3std6ranges3__45__cpo7advanceE
	.align		8
        /*0100*/ 	.dword	_ZN49_INTERNAL_11011a27_18_DepthwiseConv3d_cu_35e0c7b54cuda3std6ranges3__45__cpo9iter_swapE
	.align		8
        /*0108*/ 	.dword	_ZN49_INTERNAL_11011a27_18_DepthwiseConv3d_cu_35e0c7b54cuda3std6ranges3__45__cpo4nextE
	.align		8
        /*0110*/ 	.dword	_ZN49_INTERNAL_11011a27_18_DepthwiseConv3d_cu_35e0c7b54cuda3std6ranges3__45__cpo4prevE
	.align		8
        /*0118*/ 	.dword	_ZN49_INTERNAL_11011a27_18_DepthwiseConv3d_cu_35e0c7b54cuda3std6ranges3__45__cpo4dataE
	.align		8
        /*0120*/ 	.dword	_ZN49_INTERNAL_11011a27_18_DepthwiseConv3d_cu_35e0c7b54cuda3std6ranges3__45__cpo5cdataE
	.align		8
        /*0128*/ 	.dword	_ZN49_INTERNAL_11011a27_18_DepthwiseConv3d_cu_35e0c7b54cuda3std6ranges3__45__cpo4sizeE
	.align		8
        /*0130*/ 	.dword	_ZN49_INTERNAL_11011a27_18_DepthwiseConv3d_cu_35e0c7b54cuda3std6ranges3__45__cpo5ssizeE
	.align		8
        /*0138*/ 	.dword	_ZN49_INTERNAL_11011a27_18_DepthwiseConv3d_cu_35e0c7b54cuda3std6ranges3__45__cpo8distanceE
	.align		8
        /*0140*/ 	.dword	_ZN49_INTERNAL_11011a27_18_DepthwiseConv3d_cu_35e0c7b56thrust23THRUST_300001_SM_800_NS6system6detail10sequential3seqE
	.align		8
        /*0148*/ 	.dword	$str
	.align		8
        /*0150*/ 	.dword	$str$1


//--------------------- .nv.constant0._ZN2at6native51_GLOBAL__N__11011a27_18_DepthwiseConv3d_cu_35e0c7b544conv_depthwise3d_cuda_backward_weight_kernelIN3c108BFloat16EfLin1ELin1EEEvNS_27GenericPackedTensorAccessorIKT_Lm5ENS_16DefaultPtrTraitsEiEES9_NS5_IS6_Lm5ES8_iEEiiiiiiiii --------------------------
	.section	.nv.constant0._ZN2at6native51_GLOBAL__N__11011a27_18_DepthwiseConv3d_cu_35e0c7b544conv_depthwise3d_cuda_backward_weight_kernelIN3c108BFloat16EfLin1ELin1EEEvNS_27GenericPackedTensorAccessorIKT_Lm5ENS_16DefaultPtrTraitsEiEES9_NS5_IS6_Lm5ES8_iEEiiiiiiiii,"a",@progbits
	.sectionflags	@""
	.align	4
.nv.constant0._ZN2at6native51_GLOBAL__N__11011a27_18_DepthwiseConv3d_cu_35e0c7b544conv_depthwise3d_cuda_backward_weight_kernelIN3c108BFloat16EfLin1ELin1EEEvNS_27GenericPackedTensorAccessorIKT_Lm5ENS_16DefaultPtrTraitsEiEES9_NS5_IS6_Lm5ES8_iEEiiiiiiiii:
	.zero		532


//--------------------- .nv.constant0._ZN2at6native51_GLOBAL__N__11011a27_18_DepthwiseConv3d_cu_35e0c7b544conv_depthwise3d_cuda_backward_weight_kernelIN3c108BFloat16EfLi2ELi2EEEvNS_27GenericPackedTensorAccessorIKT_Lm5ENS_16DefaultPtrTraitsEiEES9_NS5_IS6_Lm5ES8_iEEiiiiiiiii --------------------------
	.section	.nv.constant0._ZN2at6native51_GLOBAL__N__11011a27_18_DepthwiseConv3d_cu_35e0c7b544conv_depthwise3d_cuda_backward_weight_kernelIN3c108BFloat16EfLi2ELi2EEEvNS_27GenericPackedTensorAccessorIKT_Lm5ENS_16DefaultPtrTraitsEiEES9_NS5_IS6_Lm5ES8_iEEiiiiiiiii,"a",@progbits
	.sectionflags	@""
	.align	4
.nv.constant0._ZN2at6native51_GLOBAL__N__11011a27_18_DepthwiseConv3d_cu_35e0c7b544conv_depthwise3d_cuda_backward_weight_kernelIN3c108BFloat16EfLi2ELi2EEEvNS_27GenericPackedTensorAccessorIKT_Lm5ENS_16DefaultPtrTraitsEiEES9_NS5_IS6_Lm5ES8_iEEiiiiiiiii:
	.zero		532


//--------------------- .nv.constant0._ZN2at6native51_GLOBAL__N__11011a27_18_DepthwiseConv3d_cu_35e0c7b544conv_depthwise3d_cuda_backward_weight_kernelIN3c108BFloat16EfLi1ELi1EEEvNS_27GenericPackedTensorAccessorIKT_Lm5ENS_16DefaultPtrTraitsEiEES9_NS5_IS6_Lm5ES8_iEEiiiiiiiii --------------------------
	.section	.nv.constant0._ZN2at6native51_GLOBAL__N__11011a27_18_DepthwiseConv3d_cu_35e0c7b544conv_depthwise3d_cuda_backward_weight_kernelIN3c108BFloat16EfLi1ELi1EEEvNS_27GenericPackedTensorAccessorIKT_Lm5ENS_16DefaultPtrTraitsEiEES9_NS5_IS6_Lm5ES8_iEEiiiiiiiii,"a",@progbits
	.sectionflags	@""
	.align	4
.nv.constant0._ZN2at6native51_GLOBAL__N__11011a27_18_DepthwiseConv3d_cu_35e0c7b544conv_depthwise3d_cuda_backward_weight_kernelIN3c108BFloat16EfLi1ELi1EEEvNS_27GenericPackedTensorAccessorIKT_Lm5ENS_16DefaultPtrTraitsEiEES9_NS5_IS6_Lm5ES8_iEEiiiiiiiii:
	.zero		532


//--------------------- .nv.constant0._ZN2at6native51_GLOBAL__N__11011a27_18_DepthwiseConv3d_cu_35e0c7b544conv_depthwise3d_cuda_backward_weight_kernelIN3c104HalfEfLin1ELin1EEEvNS_27GenericPackedTensorAccessorIKT_Lm5ENS_16DefaultPtrTraitsEiEES9_NS5_IS6_Lm5ES8_iEEiiiiiiiii --------------------------
	.section	.nv.constant0._ZN2at6native51_GLOBAL__N__11011a27_18_DepthwiseConv3d_cu_35e0c7b544conv_depthwise3d_cuda_backward_weight_kernelIN3c104HalfEfLin1ELin1EEEvNS_27GenericPackedTensorAccessorIKT_Lm5ENS_16DefaultPtrTraitsEiEES9_NS5_IS6_Lm5ES8_iEEiiiiiiiii,"a",@progbits
	.sectionflags	@""
	.align	4
.nv.constant0._ZN2at6native51_GLOBAL__N__11011a27_18_DepthwiseConv3d_cu_35e0c7b544conv_depthwise3d_cuda_backward_weight_kernelIN3c104HalfEfLin1ELin1EEEvNS_27GenericPackedTensorAccessorIKT_Lm5ENS_16DefaultPtrTraitsEiEES9_NS5_IS6_Lm5ES8_iEEiiiiiiiii:
	.zero		532


//--------------------- .nv.constant0._ZN2at6native51_GLOBAL__N__11011a27_18_DepthwiseConv3d_cu_35e0c7b544conv_depthwise3d_cuda_backward_weight_kernelIN3c104HalfEfLi2ELi2EEEvNS_27GenericPackedTensorAccessorIKT_Lm5ENS_16DefaultPtrTraitsEiEES9_NS5_IS6_Lm5ES8_iEEiiiiiiiii --------------------------
	.section	.nv.constant0._ZN2at6native51_GLOBAL__N__11011a27_18_DepthwiseConv3d_cu_35e0c7b544conv_depthwise3d_cuda_backward_weight_kernelIN3c104HalfEfLi2ELi2EEEvNS_27GenericPackedTensorAccessorIKT_Lm5ENS_16DefaultPtrTraitsEiEES9_NS5_IS6_Lm5ES8_iEEiiiiiiiii,"a",@progbits
	.sectionflags	@""
	.align	4
.nv.constant0._ZN2at6native51_GLOBAL__N__11011a27_18_DepthwiseConv3d_cu_35e0c7b544conv_depthwise3d_cuda_backward_weight_kernelIN3c104HalfEfLi2ELi2EEEvNS_27GenericPackedTensorAccessorIKT_Lm5ENS_16DefaultPtrTraitsEiEES9_NS5_IS6_Lm5ES8_iEEiiiiiiiii:
	.zero		532


//--------------------- .nv.constant0._ZN2at6native51_GLOBAL__N__11011a27_18_DepthwiseConv3d_cu_35e0c7b544conv_depthwise3d_cuda_backward_weight_kernelIN3c104HalfEfLi1ELi1EEEvNS_27GenericPackedTensorAccessorIKT_Lm5ENS_16DefaultPtrTraitsEiEES9_NS5_IS6_Lm5ES8_iEEiiiiiiiii --------------------------
	.section	.nv.constant0._ZN2at6native51_GLOBAL__N__11011a27_18_DepthwiseConv3d_cu_35e0c7b544conv_depthwise3d_cuda_backward_weight_kernelIN3c104HalfEfLi1ELi1EEEvNS_27GenericPackedTensorAccessorIKT_Lm5ENS_16DefaultPtrTraitsEiEES9_NS5_IS6_Lm5ES8_iEEiiiiiiiii,"a",@progbits
	.sectionflags	@""
	.align	4
.nv.constant0._ZN2at6native51_GLOBAL__N__11011a27_18_DepthwiseConv3d_cu_35e0c7b544conv_depthwise3d_cuda_backward_weight_kernelIN3c104HalfEfLi1ELi1EEEvNS_27GenericPackedTensorAccessorIKT_Lm5ENS_16DefaultPtrTraitsEiEES9_NS5_IS6_Lm5ES8_iEEiiiiiiiii:
	.zero		532


//--------------------- .nv.constant0._ZN2at6native51_GLOBAL__N__11011a27_18_DepthwiseConv3d_cu_35e0c7b544conv_depthwise3d_cuda_backward_weight_kernelIffLin1ELin1EEEvNS_27GenericPackedTensorAccessorIKT_Lm5ENS_16DefaultPtrTraitsEiEES7_NS3_IS4_Lm5ES6_iEEiiiiiiiii --------------------------
	.section	.nv.constant0._ZN2at6native51_GLOBAL__N__11011a27_18_DepthwiseConv3d_cu_35e0c7b544conv_depthwise3d_cuda_backward_weight_kernelIffLin1ELin1EEEvNS_27GenericPackedTensorAccessorIKT_Lm5ENS_16DefaultPtrTraitsEiEES7_NS3_IS4_Lm5ES6_iEEiiiiiiiii,"a",@progbits
	.sectionflags	@""
	.align	4
.nv.constant0._ZN2at6native51_GLOBAL__N__11011a27_18_DepthwiseConv3d_cu_35e0c7b544conv_depthwise3d_cuda_backward_weight_kernelIffLin1ELin1EEEvNS_27GenericPackedTensorAccessorIKT_Lm5ENS_16DefaultPtrTraitsEiEES7_NS3_IS4_Lm5ES6_iEEiiiiiiiii:
	.zero		532


//--------------------- .nv.constant0._ZN2at6native51_GLOBAL__N__11011a27_18_DepthwiseConv3d_cu_35e0c7b544conv_depthwise3d_cuda_backward_weight_kernelIffLi2ELi2EEEvNS_27GenericPackedTensorAccessorIKT_Lm5ENS_16DefaultPtrTraitsEiEES7_NS3_IS4_Lm5ES6_iEEiiiiiiiii --------------------------
	.section	.nv.constant0._ZN2at6native51_GLOBAL__N__11011a27_18_DepthwiseConv3d_cu_35e0c7b544conv_depthwise3d_cuda_backward_weight_kernelIffLi2ELi2EEEvNS_27GenericPackedTensorAccessorIKT_Lm5ENS_16DefaultPtrTraitsEiEES7_NS3_IS4_Lm5ES6_iEEiiiiiiiii,"a",@progbits
	.sectionflags	@""
	.align	4
.nv.constant0._ZN2at6native51_GLOBAL__N__11011a27_18_DepthwiseConv3d_cu_35e0c7b544conv_depthwise3d_cuda_backward_weight_kernelIffLi2ELi2EEEvNS_27GenericPackedTensorAccessorIKT_Lm5ENS_16DefaultPtrTraitsEiEES7_NS3_IS4_Lm5ES6_iEEiiiiiiiii:
	.zero		532


//--------------------- .nv.constant0._ZN2at6native51_GLOBAL__N__11011a27_18_DepthwiseConv3d_cu_35e0c7b544conv_depthwise3d_cuda_backward_weight_kernelIffLi1ELi1EEEvNS_27GenericPackedTensorAccessorIKT_Lm5ENS_16DefaultPtrTraitsEiEES7_NS3_IS4_Lm5ES6_iEEiiiiiiiii --------------------------
	.section	.nv.constant0._ZN2at6native51_GLOBAL__N__11011a27_18_DepthwiseConv3d_cu_35e0c7b544conv_depthwise3d_cuda_backward_weight_kernelIffLi1ELi1EEEvNS_27GenericPackedTensorAccessorIKT_Lm5ENS_16DefaultPtrTraitsEiEES7_NS3_IS4_Lm5ES6_iEEiiiiiiiii,"a",@progbits
	.sectionflags	@""
	.align	4
.nv.constant0._ZN2at6native51_GLOBAL__N__11011a27_18_DepthwiseConv3d_cu_35e0c7b544conv_depthwise3d_cuda_backward_weight_kernelIffLi1ELi1EEEvNS_27GenericPackedTensorAccessorIKT_Lm5ENS_16DefaultPtrTraitsEiEES7_NS3_IS4_Lm5ES6_iEEiiiiiiiii:
	.zero		532


//--------------------- .nv.constant0._ZN2at6native51_GLOBAL__N__11011a27_18_DepthwiseConv3d_cu_35e0c7b544conv_depthwise3d_cuda_backward_weight_kernelIddLin1ELin1EEEvNS_27GenericPackedTensorAccessorIKT_Lm5ENS_16DefaultPtrTraitsEiEES7_NS3_IS4_Lm5ES6_iEEiiiiiiiii --------------------------
	.section	.nv.constant0._ZN2at6native51_GLOBAL__N__11011a27_18_DepthwiseConv3d_cu_35e0c7b544conv_depthwise3d_cuda_backward_weight_kernelIddLin1ELin1EEEvNS_27GenericPackedTensorAccessorIKT_Lm5ENS_16DefaultPtrTraitsEiEES7_NS3_IS4_Lm5ES6_iEEiiiiiiiii,"a",@progbits
	.sectionflags	@""
	.align	4
.nv.constant0._ZN2at6native51_GLOBAL__N__11011a27_18_DepthwiseConv3d_cu_35e0c7b544conv_depthwise3d_cuda_backward_weight_kernelIddLin1ELin1EEEvNS_27GenericPackedTensorAccessorIKT_Lm5ENS_16DefaultPtrTraitsEiEES7_NS3_IS4_Lm5ES6_iEEiiiiiiiii:
	.zero		532


//--------------------- .nv.constant0._ZN2at6native51_GLOBAL__N__11011a27_18_DepthwiseConv3d_cu_35e0c7b544conv_depthwise3d_cuda_backward_weight_kernelIddLi2ELi2EEEvNS_27GenericPackedTensorAccessorIKT_Lm5ENS_16DefaultPtrTraitsEiEES7_NS3_IS4_Lm5ES6_iEEiiiiiiiii --------------------------
	.section	.nv.constant0._ZN2at6native51_GLOBAL__N__11011a27_18_DepthwiseConv3d_cu_35e0c7b544conv_depthwise3d_cuda_backward_weight_kernelIddLi2ELi2EEEvNS_27GenericPackedTensorAccessorIKT_Lm5ENS_16DefaultPtrTraitsEiEES7_NS3_IS4_Lm5ES6_iEEiiiiiiiii,"a",@progbits
	.sectionflags	@""
	.align	4
.nv.constant0._ZN2at6native51_GLOBAL__N__11011a27_18_DepthwiseConv3d_cu_35e0c7b544conv_depthwise3d_cuda_backward_weight_kernelIddLi2ELi2EEEvNS_27GenericPackedTensorAccessorIKT_Lm5ENS_16DefaultPtrTraitsEiEES7_NS3_IS4_Lm5ES6_iEEiiiiiiiii:
	.zero		532


//--------------------- .nv.constant0._ZN2at6native51_GLOBAL__N__11011a27_18_DepthwiseConv3d_cu_35e0c7b544conv_depthwise3d_cuda_backward_weight_kernelIddLi1ELi1EEEvNS_27GenericPackedTensorAccessorIKT_Lm5ENS_16DefaultPtrTraitsEiEES7_NS3_IS4_Lm5ES6_iEEiiiiiiiii --------------------------
	.section	.nv.constant0._ZN2at6native51_GLOBAL__N__11011a27_18_DepthwiseConv3d_cu_35e0c7b544conv_depthwise3d_cuda_backward_weight_kernelIddLi1ELi1EEEvNS_27GenericPackedTensorAccessorIKT_Lm5ENS_16DefaultPtrTraitsEiEES7_NS3_IS4_Lm5ES6_iEEiiiiiiiii,"a",@progbits
	.sectionflags	@""
	.align	4
.nv.constant0._ZN2at6native51_GLOBAL__N__11011a27_18_DepthwiseConv3d_cu_35e0c7b544conv_depthwise3d_cuda_backward_weight_kernelIddLi1ELi1EEEvNS_27GenericPackedTensorAccessorIKT_Lm5ENS_16DefaultPtrTraitsEiEES7_NS3_IS4_Lm5ES6_iEEiiiiiiiii:
	.zero		532


//--------------------- .nv.constant0._ZN2at6native51_GLOBAL__N__11011a27_18_DepthwiseConv3d_cu_35e0c7b543conv_depthwise3d_cuda_backward_input_kernelIN3c108BFloat16EfLin1ELin1ELin1ELin1ELin1ELin1ELin1ELin1ELin1EEEvNS_27GenericPackedTensorAccessorIKT_Lm5ENS_16DefaultPtrTraitsEiEENS5_IS6_Lm5ES8_iEES9_iiiiiiiii --------------------------
	.section	.nv.constant0._ZN2at6native51_GLOBAL__N__11011a27_18_DepthwiseConv3d_cu_35e0c7b543conv_depthwise3d_cuda_backward_input_kernelIN3c108BFloat16EfLin1ELin1ELin1ELin1ELin1ELin1ELin1ELin1ELin1EEEvNS_27GenericPackedTensorAccessorIKT_Lm5ENS_16DefaultPtrTraitsEiEENS5_IS6_Lm5ES8_iEES9_iiiiiiiii,"a",@progbits
	.sectionflags	@""
	.align	4
.nv.constant0._ZN2at6native51_GLOBAL__N__11011a27_18_DepthwiseConv3d_cu_35e0c7b543conv_depthwise3d_cuda_backward_input_kernelIN3c108BFloat16EfLin1ELin1ELin1ELin1ELin1ELin1ELin1ELin1ELin1EEEvNS_27GenericPackedTensorAccessorIKT_Lm5ENS_16DefaultPtrTraitsEiEENS5_IS6_Lm5ES8_iEES9_iiiiiiiii:
	.zero		532


//--------------------- .nv.constant0._ZN2at6native51_GLOBAL__N__11011a27_18_DepthwiseConv3d_cu_35e0c7b543conv_depthwise3d_cuda_backward_input_kernelIN3c108BFloat16EfLi3ELi3ELi3ELin1ELin1ELin1ELin1ELin1ELin1EEEvNS_27GenericPackedTensorAccessorIKT_Lm5ENS_16DefaultPtrTraitsEiEENS5_IS6_Lm5ES8_iEES9_iiiiiiiii --------------------------
	.section	.nv.constant0._ZN2at6native51_GLOBAL__N__11011a27_18_DepthwiseConv3d_cu_35e0c7b543conv_depthwise3d_cuda_backward_input_kernelIN3c108BFloat16EfLi3ELi3ELi3ELin1ELin1ELin1ELin1ELin1ELin1EEEvNS_27GenericPackedTensorAccessorIKT_Lm5ENS_16DefaultPtrTraitsEiEENS5_IS6_Lm5ES8_iEES9_iiiiiiiii,"a",@progbits
	.sectionflags	@""
	.align	4
.nv.constant0._ZN2at6native51_GLOBAL__N__11011a27_18_DepthwiseConv3d_cu_35e0c7b543conv_depthwise3d_cuda_backward_input_kernelIN3c108BFloat16EfLi3ELi3ELi3ELin1ELin1ELin1ELin1ELin1ELin1EEEvNS_27GenericPackedTensorAccessorIKT_Lm5ENS_16DefaultPtrTraitsEiEENS5_IS6_Lm5ES8_iEES9_iiiiiiiii:
	.zero		532


//--------------------- .nv.constant0._ZN2at6native51_GLOBAL__N__11011a27_18_DepthwiseConv3d_cu_35e0c7b543conv_depthwise3d_cuda_backward_input_kernelIN3c108BFloat16EfLi3ELi3ELi3ELin1ELin1ELin1ELi1ELi1ELi1EEEvNS_27GenericPackedTensorAccessorIKT_Lm5ENS_16DefaultPtrTraitsEiEENS5_IS6_Lm5ES8_iEES9_iiiiiiiii --------------------------
	.section	.nv.constant0._ZN2at6native51_GLOBAL__N__11011a27_18_DepthwiseConv3d_cu_35e0c7b543conv_depthwise3d_cuda_backward_input_kernelIN3c108BFloat16EfLi3ELi3ELi3ELin1ELin1ELin1ELi1ELi1ELi1EEEvNS_27GenericPackedTensorAccessorIKT_Lm5ENS_16DefaultPtrTraitsEiEENS5_IS6_Lm5ES8_iEES9_iiiiiiiii,"a",@progbits
	.sectionflags	@""
	.align	4
.nv.constant0._ZN2at6native51_GLOBAL__N__11011a27_18_DepthwiseConv3d_cu_35e0c7b543conv_depthwise3d_cuda_backward_input_kernelIN3c108BFloat16EfLi3ELi3ELi3ELin1ELin1ELin1ELi1ELi1ELi1EEEvNS_27GenericPackedTensorAccessorIKT_Lm5ENS_16DefaultPtrTraitsEiEENS5_IS6_Lm5ES8_iEES9_iiiiiiiii:
	.zero		532


//--------------------- .nv.constant0._ZN2at6native51_GLOBAL__N__11011a27_18_DepthwiseConv3d_cu_35e0c7b543conv_depthwise3d_cuda_backward_input_kernelIN3c108BFloat16EfLi3ELi3ELi3ELi1ELi1ELi1ELin1ELin1ELin1EEEvNS_27GenericPackedTensorAccessorIKT_Lm5ENS_16DefaultPtrTraitsEiEENS5_IS6_Lm5ES8_iEES9_iiiiiiiii --------------------------
	.section	.nv.constant0._ZN2at6native51_GLOBAL__N__11011a27_18_DepthwiseConv3d_cu_35e0c7b543conv_depthwise3d_cuda_backward_input_kernelIN3c108BFloat16EfLi3ELi3ELi3ELi1ELi1ELi1ELin1ELin1ELin1EEEvNS_27GenericPackedTensorAccessorIKT_Lm5ENS_16DefaultPtrTraitsEiEENS5_IS6_Lm5ES8_iEES9_iiiiiiiii,"a",@progbits
	.sectionflags	@""
	.align	4
.nv.constant0._ZN2at6native51_GLOBAL__N__11011a27_18_DepthwiseConv3d_cu_35e0c7b543conv_depthwise3d_cuda_backward_input_kernelIN3c108BFloat16EfLi3ELi3ELi3ELi1ELi1ELi1ELin1ELin1ELin1EEEvNS_27GenericPackedTensorAccessorIKT_Lm5ENS_16DefaultPtrTraitsEiEENS5_IS6_Lm5ES8_iEES9_iiiiiiiii:
	.zero		532


//--------------------- .nv.constant0._ZN2at6native51_GLOBAL__N__11011a27_18_DepthwiseConv3d_cu_35e0c7b543conv_depthwise3d_cuda_backward_input_kernelIN3c108BFloat16EfLi3ELi3ELi3ELi1ELi1ELi1ELi1ELi1ELi1EEEvNS_27GenericPackedTensorAccessorIKT_Lm5ENS_16DefaultPtrTraitsEiEENS5_IS6_Lm5ES8_iEES9_iiiiiiiii --------------------------
	.section	.nv.constant0._ZN2at6native51_GLOBAL__N__11011a27_18_DepthwiseConv3d_cu_35e0c7b543conv_depthwise3d_cuda_backward_input_kernelIN3c108BFloat16EfLi3ELi3ELi3ELi1ELi1ELi1ELi1ELi1ELi1EEEvNS_27GenericPackedTensorAccessorIKT_Lm5ENS_16DefaultPtrTraitsEiEENS5_IS6_Lm5ES8_iEES9_iiiiiiiii,"a",@progbits
	.sectionflags	@""
	.align	4
.nv.constant0._ZN2at6native51_GLOBAL__N__11011a27_18_DepthwiseConv3d_cu_35e0c7b543conv_depthwise3d_cuda_backward_input_kernelIN3c108BFloat16EfLi3ELi3ELi3ELi1ELi1ELi1ELi1ELi1ELi1EEEvNS_27GenericPackedTensorAccessorIKT_Lm5ENS_16DefaultPtrTraitsEiEENS5_IS6_Lm5ES8_iEES9_iiiiiiiii:
	.zero		532


//--------------------- .nv.constant0._ZN2at6native51_GLOBAL__N__11011a27_18_DepthwiseConv3d_cu_35e0c7b543conv_depthwise3d_cuda_backward_input_kernelIN3c104HalfEfLin1ELin1ELin1ELin1ELin1ELin1ELin1ELin1ELin1EEEvNS_27GenericPackedTensorAccessorIKT_Lm5ENS_16DefaultPtrTraitsEiEENS5_IS6_Lm5ES8_iEES9_iiiiiiiii --------------------------
	.section	.nv.constant0._ZN2at6native51_GLOBAL__N__11011a27_18_DepthwiseConv3d_cu_35e0c7b543conv_depthwise3d_cuda_backward_input_kernelIN3c104HalfEfLin1ELin1ELin1ELin1ELin1ELin1ELin1ELin1ELin1EEEvNS_27GenericPackedTensorAccessorIKT_Lm5ENS_16DefaultPtrTraitsEiEENS5_IS6_Lm5ES8_iEES9_iiiiiiiii,"a",@progbits
	.sectionflags	@""
	.align	4
.nv.constant0._ZN2at6native51_GLOBAL__N__11011a27_18_DepthwiseConv3d_cu_35e0c7b543conv_depthwise3d_cuda_backward_input_kernelIN3c104HalfEfLin1ELin1ELin1ELin1ELin1ELin1ELin1ELin1ELin1EEEvNS_27GenericPackedTensorAccessorIKT_Lm5ENS_16DefaultPtrTraitsEiEENS5_IS6_Lm5ES8_iEES9_iiiiiiiii:
	.zero		532


//--------------------- .nv.constant0._ZN2at6native51_GLOBAL__N__11011a27_18_DepthwiseConv3d_cu_35e0c7b543conv_depthwise3d_cuda_backward_input_kernelIN3c104HalfEfLi3ELi3ELi3ELin1ELin1ELin1ELin1ELin1ELin1EEEvNS_27GenericPackedTensorAccessorIKT_Lm5ENS_16DefaultPtrTraitsEiEENS5_IS6_Lm5ES8_iEES9_iiiiiiiii --------------------------
	.section	.nv.constant0._ZN2at6native51_GLOBAL__N__11011a27_18_DepthwiseConv3d_cu_35e0c7b543conv_depthwise3d_cuda_backward_input_kernelIN3c104HalfEfLi3ELi3ELi3ELin1ELin1ELin1ELin1ELin1ELin1EEEvNS_27GenericPackedTensorAccessorIKT_Lm5ENS_16DefaultPtrTraitsEiEENS5_IS6_Lm5ES8_iEES9_iiiiiiiii,"a",@progbits
	.sectionflags	@""
	.align	4
.nv.constant0._ZN2at6native51_GLOBAL__N__11011a27_18_DepthwiseConv3d_cu_35e0c7b543conv_depthwise3d_cuda_backward_input_kernelIN3c104HalfEfLi3ELi3ELi3ELin1ELin1ELin1ELin1ELin1ELin1EEEvNS_27GenericPackedTensorAccessorIKT_Lm5ENS_16DefaultPtrTraitsEiEENS5_IS6_Lm5ES8_iEES9_iiiiiiiii:
	.zero		532


//--------------------- .nv.constant0._ZN2at6native51_GLOBAL__N__11011a27_18_DepthwiseConv3d_cu_35e0c7b543conv_depthwise3d_cuda_backward_input_kernelIN3c104HalfEfLi3ELi3ELi3ELin1ELin1ELin1ELi1ELi1ELi1EEEvNS_27GenericPackedTensorAccessorIKT_Lm5ENS_16DefaultPtrTraitsEiEENS5_IS6_Lm5ES8_iEES9_iiiiiiiii --------------------------
	.section	.nv.constant0._ZN2at6native51_GLOBAL__N__11011a27_18_DepthwiseConv3d_cu_35e0c7b543conv_depthwise3d_cuda_backward_input_kernelIN3c104HalfEfLi3ELi3ELi3ELin1ELin1ELin1ELi1ELi1ELi1EEEvNS_27GenericPackedTensorAccessorIKT_Lm5ENS_16DefaultPtrTraitsEiEENS5_IS6_Lm5ES8_iEES9_iiiiiiiii,"a",@progbits
	.sectionflags	@""
	.align	4
.nv.constant0._ZN2at6native51_GLOBAL__N__11011a27_18_DepthwiseConv3d_cu_35e0c7b543conv_depthwise3d_cuda_backward_input_kernelIN3c104HalfEfLi3ELi3ELi3ELin1ELin1ELin1ELi1ELi1ELi1EEEvNS_27GenericPackedTensorAccessorIKT_Lm5ENS_16DefaultPtrTraitsEiEENS5_IS6_Lm5ES8_iEES9_iiiiiiiii:
	.zero		532


//--------------------- .nv.constant0._ZN2at6native51_GLOBAL__N__11011a27_18_DepthwiseConv3d_cu_35e0c7b543conv_depthwise3d_cuda_backward_input_kernelIN3c104HalfEfLi3ELi3ELi3ELi1ELi1ELi1ELin1ELin1ELin1EEEvNS_27GenericPackedTensorAccessorIKT_Lm5ENS_16DefaultPtrTraitsEiEENS5_IS6_Lm5ES8_iEES9_iiiiiiiii --------------------------
	.section	.nv.constant0._ZN2at6native51_GLOBAL__N__11011a27_18_DepthwiseConv3d_cu_35e0c7b543conv_depthwise3d_cuda_backward_input_kernelIN3c104HalfEfLi3ELi3ELi3ELi1ELi1ELi1ELin1ELin1ELin1EEEvNS_27GenericPackedTensorAccessorIKT_Lm5ENS_16DefaultPtrTraitsEiEENS5_IS6_Lm5ES8_iEES9_iiiiiiiii,"a",@progbits
	.sectionflags	@""
	.align	4
.nv.constant0._ZN2at6native51_GLOBAL__N__11011a27_18_DepthwiseConv3d_cu_35e0c7b543conv_depthwise3d_cuda_backward_input_kernelIN3c104HalfEfLi3ELi3ELi3ELi1ELi1ELi1ELin1ELin1ELin1EEEvNS_27GenericPackedTensorAccessorIKT_Lm5ENS_16DefaultPtrTraitsEiEENS5_IS6_Lm5ES8_iEES9_iiiiiiiii:
	.zero		532


//--------------------- .nv.constant0._ZN2at6native51_GLOBAL__N__11011a27_18_DepthwiseConv3d_cu_35e0c7b543conv_depthwise3d_cuda_backward_input_kernelIN3c104HalfEfLi3ELi3ELi3ELi1ELi1ELi1ELi1ELi1ELi1EEEvNS_27GenericPackedTensorAccessorIKT_Lm5ENS_16DefaultPtrTraitsEiEENS5_IS6_Lm5ES8_iEES9_iiiiiiiii --------------------------
	.section	.nv.constant0._ZN2at6native51_GLOBAL__N__11011a27_18_DepthwiseConv3d_cu_35e0c7b543conv_depthwise3d_cuda_backward_input_kernelIN3c104HalfEfLi3ELi3ELi3ELi1ELi1ELi1ELi1ELi1ELi1EEEvNS_27GenericPackedTensorAccessorIKT_Lm5ENS_16DefaultPtrTraitsEiEENS5_IS6_Lm5ES8_iEES9_iiiiiiiii,"a",@progbits
	.sectionflags	@""
	.align	4
.nv.constant0._ZN2at6native51_GLOBAL__N__11011a27_18_DepthwiseConv3d_cu_35e0c7b543conv_depthwise3d_cuda_backward_input_kernelIN3c104HalfEfLi3ELi3ELi3ELi1ELi1ELi1ELi1ELi1ELi1EEEvNS_27GenericPackedTensorAccessorIKT_Lm5ENS_16DefaultPtrTraitsEiEENS5_IS6_Lm5ES8_iEES9_iiiiiiiii:
	.zero		532


//--------------------- .nv.constant0._ZN2at6native51_GLOBAL__N__11011a27_18_DepthwiseConv3d_cu_35e0c7b543conv_depthwise3d_cuda_backward_input_kernelIffLin1ELin1ELin1ELin1ELin1ELin1ELin1ELin1ELin1EEEvNS_27GenericPackedTensorAccessorIKT_Lm5ENS_16DefaultPtrTraitsEiEENS3_IS4_Lm5ES6_iEES7_iiiiiiiii --------------------------
	.section	.nv.constant0._ZN2at6native51_GLOBAL__N__11011a27_18_DepthwiseConv3d_cu_35e0c7b543conv_depthwise3d_cuda_backward_input_kernelIffLin1ELin1ELin1ELin1ELin1ELin1ELin1ELin1ELin1EEEvNS_27GenericPackedTensorAccessorIKT_Lm5ENS_16DefaultPtrTraitsEiEENS3_IS4_Lm5ES6_iEES7_iiiiiiiii,"a",@progbits
	.sectionflags	@""
	.align	4
.nv.constant0._ZN2at6native51_GLOBAL__N__11011a27_18_DepthwiseConv3d_cu_35e0c7b543conv_depthwise3d_cuda_backward_input_kernelIffLin1ELin1ELin1ELin1ELin1ELin1ELin1ELin1ELin1EEEvNS_27GenericPackedTensorAccessorIKT_Lm5ENS_16DefaultPtrTraitsEiEENS3_IS4_Lm5ES6_iEES7_iiiiiiiii:
	.zero		532


//--------------------- .nv.constant0._ZN2at6native51_GLOBAL__N__11011a27_18_DepthwiseConv3d_cu_35e0c7b543conv_depthwise3d_cuda_backward_input_kernelIffLi3ELi3ELi3ELin1ELin1ELin1ELin1ELin1ELin1EEEvNS_27GenericPackedTensorAccessorIKT_Lm5ENS_16DefaultPtrTraitsEiEENS3_IS4_Lm5ES6_iEES7_iiiiiiiii --------------------------
	.section	.nv.constant0._ZN2at6native51_GLOBAL__N__11011a27_18_DepthwiseConv3d_cu_35e0c7b543conv_depthwise3d_cuda_backward_input_kernelIffLi3ELi3ELi3ELin1ELin1ELin1ELin1ELin1ELin1EEEvNS_27GenericPackedTensorAccessorIKT_Lm5ENS_16DefaultPtrTraitsEiEENS3_IS4_Lm5ES6_iEES7_iiiiiiiii,"a",@progbits
	.sectionflags	@""
	.align	4
.nv.constant0._ZN2at6native51_GLOBAL__N__11011a27_18_DepthwiseConv3d_cu_35e0c7b543conv_depthwise3d_cuda_backward_input_kernelIffLi3ELi3ELi3ELin1ELin1ELin1ELin1ELin1ELin1EEEvNS_27GenericPackedTensorAccessorIKT_Lm5ENS_16DefaultPtrTraitsEiEENS3_IS4_Lm5ES6_iEES7_iiiiiiiii:
	.zero		532


//--------------------- .nv.constant0._ZN2at6native51_GLOBAL__N__11011a27_18_DepthwiseConv3d_cu_35e0c7b543conv_depthwise3d_cuda_backward_input_kernelIffLi3ELi3ELi3ELin1ELin1ELin1ELi1ELi1ELi1EEEvNS_27GenericPackedTensorAccessorIKT_Lm5ENS_16DefaultPtrTraitsEiEENS3_IS4_Lm5ES6_iEES7_iiiiiiiii --------------------------
	.section	.nv.constant0._ZN2at6native51_GLOBAL__N__11011a27_18_DepthwiseConv3d_cu_35e0c7b543conv_depthwise3d_cuda_backward_input_kernelIffLi3ELi3ELi3ELin1ELin1ELin1ELi1ELi1ELi1EEEvNS_27GenericPackedTensorAccessorIKT_Lm5ENS_16DefaultPtrTraitsEiEENS3_IS4_Lm5ES6_iEES7_iiiiiiiii,"a",@progbits
	.sectionflags	@""
	.align	4
.nv.constant0._ZN2at6native51_GLOBAL__N__11011a27_18_DepthwiseConv3d_cu_35e0c7b543conv_depthwise3d_cuda_backward_input_kernelIffLi3ELi3ELi3ELin1ELin1ELin1ELi1ELi1ELi1EEEvNS_27GenericPackedTensorAccessorIKT_Lm5ENS_16DefaultPtrTraitsEiEENS3_IS4_Lm5ES6_iEES7_iiiiiiiii:
	.zero		532


//--------------------- .nv.constant0._ZN2at6native51_GLOBAL__N__11011a27_18_DepthwiseConv3d_cu_35e0c7b543conv_depthwise3d_cuda_backward_input_kernelIffLi3ELi3ELi3ELi1ELi1ELi1ELin1ELin1ELin1EEEvNS_27GenericPackedTensorAccessorIKT_Lm5ENS_16DefaultPtrTraitsEiEENS3_IS4_Lm5ES6_iEES7_iiiiiiiii --------------------------
	.section	.nv.constant0._ZN2at6native51_GLOBAL__N__11011a27_18_DepthwiseConv3d_cu_35e0c7b543conv_depthwise3d_cuda_backward_input_kernelIffLi3ELi3ELi3ELi1ELi1ELi1ELin1ELin1ELin1EEEvNS_27GenericPackedTensorAccessorIKT_Lm5ENS_16DefaultPtrTraitsEiEENS3_IS4_Lm5ES6_iEES7_iiiiiiiii,"a",@progbits
	.sectionflags	@""
	.align	4
.nv.constant0._ZN2at6native51_GLOBAL__N__11011a27_18_DepthwiseConv3d_cu_35e0c7b543conv_depthwise3d_cuda_backward_input_kernelIffLi3ELi3ELi3ELi1ELi1ELi1ELin1ELin1ELin1EEEvNS_27GenericPackedTensorAccessorIKT_Lm5ENS_16DefaultPtrTraitsEiEENS3_IS4_Lm5ES6_iEES7_iiiiiiiii:
	.zero		532


//--------------------- .nv.constant0._ZN2at6native51_GLOBAL__N__11011a27_18_DepthwiseConv3d_cu_35e0c7b543conv_depthwise3d_cuda_backward_input_kernelIffLi3ELi3ELi3ELi1ELi1ELi1ELi1ELi1ELi1EEEvNS_27GenericPackedTensorAccessorIKT_Lm5ENS_16DefaultPtrTraitsEiEENS3_IS4_Lm5ES6_iEES7_iiiiiiiii --------------------------
	.section	.nv.constant0._ZN2at6native51_GLOBAL__N__11011a27_18_DepthwiseConv3d_cu_35e0c7b543conv_depthwise3d_cuda_backward_input_kernelIffLi3ELi3ELi3ELi1ELi1ELi1ELi1ELi1ELi1EEEvNS_27GenericPackedTensorAccessorIKT_Lm5ENS_16DefaultPtrTraitsEiEENS3_IS4_Lm5ES6_iEES7_iiiiiiiii,"a",@progbits
	.sectionflags	@""
	.align	4
.nv.constant0._ZN2at6native51_GLOBAL__N__11011a27_18_DepthwiseConv3d_cu_35e0c7b543conv_depthwise3d_cuda_backward_input_kernelIffLi3ELi3ELi3ELi1ELi1ELi1ELi1ELi1ELi1EEEvNS_27GenericPackedTensorAccessorIKT_Lm5ENS_16DefaultPtrTraitsEiEENS3_IS4_Lm5ES6_iEES7_iiiiiiiii:
	.zero		532


//--------------------- .nv.constant0._ZN2at6native51_GLOBAL__N__11011a27_18_DepthwiseConv3d_cu_35e0c7b543conv_depthwise3d_cuda_backward_input_kernelIddLin1ELin1ELin1ELin1ELin1ELin1ELin1ELin1ELin1EEEvNS_27GenericPackedTensorAccessorIKT_Lm5ENS_16DefaultPtrTraitsEiEENS3_IS4_Lm5ES6_iEES7_iiiiiiiii --------------------------
	.section	.nv.constant0._ZN2at6native51_GLOBAL__N__11011a27_18_DepthwiseConv3d_cu_35e0c7b543conv_depthwise3d_cuda_backward_input_kernelIddLin1ELin1ELin1ELin1ELin1ELin1ELin1ELin1ELin1EEEvNS_27GenericPackedTensorAccessorIKT_Lm5ENS_16DefaultPtrTraitsEiEENS3_IS4_Lm5ES6_iEES7_iiiiiiiii,"a",@progbits
	.sectionflags	@""
	.align	4
.nv.constant0._ZN2at6native51_GLOBAL__N__11011a27_18_DepthwiseConv3d_cu_35e0c7b543conv_depthwise3d_cuda_backward_input_kernelIddLin1ELin1ELin1ELin1ELin1ELin1ELin1ELin1ELin1EEEvNS_27GenericPackedTensorAccessorIKT_Lm5ENS_16DefaultPtrTraitsEiEENS3_IS4_Lm5ES6_iEES7_iiiiiiiii:
	.zero		532


//--------------------- .nv.constant0._ZN2at6native51_GLOBAL__N__11011a27_18_DepthwiseConv3d_cu_35e0c7b543conv_depthwise3d_cuda_backward_input_kernelIddLi3ELi3ELi3ELin1ELin1ELin1ELin1ELin1ELin1EEEvNS_27GenericPackedTensorAccessorIKT_Lm5ENS_16DefaultPtrTraitsEiEENS3_IS4_Lm5ES6_iEES7_iiiiiiiii --------------------------
	.section	.nv.constant0._ZN2at6native51_GLOBAL__N__11011a27_18_DepthwiseConv3d_cu_35e0c7b543conv_depthwise3d_cuda_backward_input_kernelIddLi3ELi3ELi3ELin1ELin1ELin1ELin1ELin1ELin1EEEvNS_27GenericPackedTensorAccessorIKT_Lm5ENS_16DefaultPtrTraitsEiEENS3_IS4_Lm5ES6_iEES7_iiiiiiiii,"a",@progbits
	.sectionflags	@""
	.align	4
.nv.constant0._ZN2at6native51_GLOBAL__N__11011a27_18_DepthwiseConv3d_cu_35e0c7b543conv_depthwise3d_cuda_backward_input_kernelIddLi3ELi3ELi3ELin1ELin1ELin1ELin1ELin1ELin1EEEvNS_27GenericPackedTensorAccessorIKT_Lm5ENS_16DefaultPtrTraitsEiEENS3_IS4_Lm5ES6_iEES7_iiiiiiiii:
	.zero		532


//--------------------- .nv.constant0._ZN2at6native51_GLOBAL__N__11011a27_18_DepthwiseConv3d_cu_35e0c7b543conv_depthwise3d_cuda_backward_input_kernelIddLi3ELi3ELi3ELin1ELin1ELin1ELi1ELi1ELi1EEEvNS_27GenericPackedTensorAccessorIKT_Lm5ENS_16DefaultPtrTraitsEiEENS3_IS4_Lm5ES6_iEES7_iiiiiiiii --------------------------
	.section	.nv.constant0._ZN2at6native51_GLOBAL__N__11011a27_18_DepthwiseConv3d_cu_35e0c7b543conv_depthwise3d_cuda_backward_input_kernelIddLi3ELi3ELi3ELin1ELin1ELin1ELi1ELi1ELi1EEEvNS_27GenericPackedTensorAccessorIKT_Lm5ENS_16DefaultPtrTraitsEiEENS3_IS4_Lm5ES6_iEES7_iiiiiiiii,"a",@progbits
	.sectionflags	@""
	.align	4
.nv.constant0._ZN2at6native51_GLOBAL__N__11011a27_18_DepthwiseConv3d_cu_35e0c7b543conv_depthwise3d_cuda_backward_input_kernelIddLi3ELi3ELi3ELin1ELin1ELin1ELi1ELi1ELi1EEEvNS_27GenericPackedTensorAccessorIKT_Lm5ENS_16DefaultPtrTraitsEiEENS3_IS4_Lm5ES6_iEES7_iiiiiiiii:
	.zero		532


//--------------------- .nv.constant0._ZN2at6native51_GLOBAL__N__11011a27_18_DepthwiseConv3d_cu_35e0c7b543conv_depthwise3d_cuda_backward_input_kernelIddLi3ELi3ELi3ELi1ELi1ELi1ELin1ELin1ELin1EEEvNS_27GenericPackedTensorAccessorIKT_Lm5ENS_16DefaultPtrTraitsEiEENS3_IS4_Lm5ES6_iEES7_iiiiiiiii --------------------------
	.section	.nv.constant0._ZN2at6native51_GLOBAL__N__11011a27_18_DepthwiseConv3d_cu_35e0c7b543conv_depthwise3d_cuda_backward_input_kernelIddLi3ELi3ELi3ELi1ELi1ELi1ELin1ELin1ELin1EEEvNS_27GenericPackedTensorAccessorIKT_Lm5ENS_16DefaultPtrTraitsEiEENS3_IS4_Lm5ES6_iEES7_iiiiiiiii,"a",@progbits
	.sectionflags	@""
	.align	4
.nv.constant0._ZN2at6native51_GLOBAL__N__11011a27_18_DepthwiseConv3d_cu_35e0c7b543conv_depthwise3d_cuda_backward_input_kernelIddLi3ELi3ELi3ELi1ELi1ELi1ELin1ELin1ELin1EEEvNS_27GenericPackedTensorAccessorIKT_Lm5ENS_16DefaultPtrTraitsEiEENS3_IS4_Lm5ES6_iEES7_iiiiiiiii:
	.zero		532


//--------------------- .nv.constant0._ZN2at6native51_GLOBAL__N__11011a27_18_DepthwiseConv3d_cu_35e0c7b543conv_depthwise3d_cuda_backward_input_kernelIddLi3ELi3ELi3ELi1ELi1ELi1ELi1ELi1ELi1EEEvNS_27GenericPackedTensorAccessorIKT_Lm5ENS_16DefaultPtrTraitsEiEENS3_IS4_Lm5ES6_iEES7_iiiiiiiii --------------------------
	.section	.nv.constant0._ZN2at6native51_GLOBAL__N__11011a27_18_DepthwiseConv3d_cu_35e0c7b543conv_depthwise3d_cuda_backward_input_kernelIddLi3ELi3ELi3ELi1ELi1ELi1ELi1ELi1ELi1EEEvNS_27GenericPackedTensorAccessorIKT_Lm5ENS_16DefaultPtrTraitsEiEENS3_IS4_Lm5ES6_iEES7_iiiiiiiii,"a",@progbits
	.sectionflags	@""
	.align	4
.nv.constant0._ZN2at6native51_GLOBAL__N__11011a27_18_DepthwiseConv3d_cu_35e0c7b543conv_depthwise3d_cuda_backward_input_kernelIddLi3ELi3ELi3ELi1ELi1ELi1ELi1ELi1ELi1EEEvNS_27GenericPackedTensorAccessorIKT_Lm5ENS_16DefaultPtrTraitsEiEENS3_IS4_Lm5ES6_iEES7_iiiiiiiii:
	.zero		532


//--------------------- .nv.constant0._ZN2at6native51_GLOBAL__N__11011a27_18_DepthwiseConv3d_cu_35e0c7b528conv_depthwise3d_cuda_kernelIN3c108BFloat16EfLin1ELin1ELin1ELin1ELin1ELin1EEEvNS_27GenericPackedTensorAccessorIKT_Lm5ENS_16DefaultPtrTraitsEiEENS5_IS6_Lm5ES8_iEES9_PS7_iiiiiiiii --------------------------
	.section	.nv.constant0._ZN2at6native51_GLOBAL__N__11011a27_18_DepthwiseConv3d_cu_35e0c7b528conv_depthwise3d_cuda_kernelIN3c108BFloat16EfLin1ELin1ELin1ELin1ELin1ELin1EEEvNS_27GenericPackedTensorAccessorIKT_Lm5ENS_16DefaultPtrTraitsEiEENS5_IS6_Lm5ES8_iEES9_PS7_iiiiiiiii,"a",@progbits
	.sectionflags	@""
	.align	4
.nv.constant0._ZN2at6native51_GLOBAL__N__11011a27_18_DepthwiseConv3d_cu_35e0c7b528conv_depthwise3d_cuda_kernelIN3c108BFloat16EfLin1ELin1ELin1ELin1ELin1ELin1EEEvNS_27GenericPackedTensorAccessorIKT_Lm5ENS_16DefaultPtrTraitsEiEENS5_IS6_Lm5ES8_iEES9_PS7_iiiiiiiii:
	.zero		540


//--------------------- .nv.constant0._ZN2at6native51_GLOBAL__N__11011a27_18_DepthwiseConv3d_cu_35e0c7b528conv_depthwise3d_cuda_kernelIN3c108BFloat16EfLin1ELin1ELin1ELi1ELi1ELi1EEEvNS_27GenericPackedTensorAccessorIKT_Lm5ENS_16DefaultPtrTraitsEiEENS5_IS6_Lm5ES8_iEES9_PS7_iiiiiiiii --------------------------
	.section	.nv.constant0._ZN2at6native51_GLOBAL__N__11011a27_18_DepthwiseConv3d_cu_35e0c7b528conv_depthwise3d_cuda_kernelIN3c108BFloat16EfLin1ELin1ELin1ELi1ELi1ELi1EEEvNS_27GenericPackedTensorAccessorIKT_Lm5ENS_16DefaultPtrTraitsEiEENS5_IS6_Lm5ES8_iEES9_PS7_iiiiiiiii,"a",@progbits
	.sectionflags	@""
	.align	4
.nv.constant0._ZN2at6native51_GLOBAL__N__11011a27_18_DepthwiseConv3d_cu_35e0c7b528conv_depthwise3d_cuda_kernelIN3c108BFloat16EfLin1ELin1ELin1ELi1ELi1ELi1EEEvNS_27GenericPackedTensorAccessorIKT_Lm5ENS_16DefaultPtrTraitsEiEENS5_IS6_Lm5ES8_iEES9_PS7_iiiiiiiii:
	.zero		540


//--------------------- .nv.constant2._ZN2at6native51_GLOBAL__N__11011a27_18_DepthwiseConv3d_cu_35e0c7b528conv_depthwise3d_cuda_kernelIN3c108BFloat16EfLi3ELi3ELi3ELi1ELi1ELi1EEEvNS_27GenericPackedTensorAccessorIKT_Lm5ENS_16DefaultPtrTraitsEiEENS5_IS6_Lm5ES8_iEES9_PS7_iiiiiiiii --------------------------
	.section	.nv.constant2._ZN2at6native51_GLOBAL__N__11011a27_18_DepthwiseConv3d_cu_35e0c7b528conv_depthwise3d_cuda_kernelIN3c108BFloat16EfLi3ELi3ELi3ELi1ELi1ELi1EEEvNS_27GenericPackedTensorAccessorIKT_Lm5ENS_16DefaultPtrTraitsEiEENS5_IS6_Lm5ES8_iEES9_PS7_iiiiiiiii,"a",@progbits
	.sectionflags	@""
	.align	4
.nv.constant2._ZN2at6native51_GLOBAL__N__11011a27_18_DepthwiseConv3d_cu_35e0c7b528conv_depthwise3d_cuda_kernelIN3c108BFloat16EfLi3ELi3ELi3ELi1ELi1ELi1EEEvNS_27GenericPackedTensorAccessorIKT_Lm5ENS_16DefaultPtrTraitsEiEENS5_IS6_Lm5ES8_iEES9_PS7_iiiiiiiii:
        /*0000*/ 	.byte	0x08, 0x00, 0x00, 0x00, 0x00, 0x00, 0x00, 0x00


//--------------------- .nv.constant0._ZN2at6native51_GLOBAL__N__11011a27_18_DepthwiseConv3d_cu_35e0c7b528conv_depthwise3d_cuda_kernelIN3c108BFloat16EfLi3ELi3ELi3ELi1ELi1ELi1EEEvNS_27GenericPackedTensorAccessorIKT_Lm5ENS_16DefaultPtrTraitsEiEENS5_IS6_Lm5ES8_iEES9_PS7_iiiiiiiii --------------------------
	.section	.nv.constant0._ZN2at6native51_GLOBAL__N__11011a27_18_DepthwiseConv3d_cu_35e0c7b528conv_depthwise3d_cuda_kernelIN3c108BFloat16EfLi3ELi3ELi3ELi1ELi1ELi1EEEvNS_27GenericPackedTensorAccessorIKT_Lm5ENS_16DefaultPtrTraitsEiEENS5_IS6_Lm5ES8_iEES9_PS7_iiiiiiiii,"a",@progbits
	.sectionflags	@""
	.align	4
.nv.constant0._ZN2at6native51_GLOBAL__N__11011a27_18_DepthwiseConv3d_cu_35e0c7b528conv_depthwise3d_cuda_kernelIN3c108BFloat16EfLi3ELi3ELi3ELi1ELi1ELi1EEEvNS_27GenericPackedTensorAccessorIKT_Lm5ENS_16DefaultPtrTraitsEiEENS5_IS6_Lm5ES8_iEES9_PS7_iiiiiiiii:
	.zero		540


//--------------------- .nv.constant0._ZN2at6native51_GLOBAL__N__11011a27_18_DepthwiseConv3d_cu_35e0c7b528conv_depthwise3d_cuda_kernelIN3c104HalfEfLin1ELin1ELin1ELin1ELin1ELin1EEEvNS_27GenericPackedTensorAccessorIKT_Lm5ENS_16DefaultPtrTraitsEiEENS5_IS6_Lm5ES8_iEES9_PS7_iiiiiiiii --------------------------
	.section	.nv.constant0._ZN2at6native51_GLOBAL__N__11011a27_18_DepthwiseConv3d_cu_35e0c7b528conv_depthwise3d_cuda_kernelIN3c104HalfEfLin1ELin1ELin1ELin1ELin1ELin1EEEvNS_27GenericPackedTensorAccessorIKT_Lm5ENS_16DefaultPtrTraitsEiEENS5_IS6_Lm5ES8_iEES9_PS7_iiiiiiiii,"a",@progbits
	.sectionflags	@""
	.align	4
.nv.constant0._ZN2at6native51_GLOBAL__N__11011a27_18_DepthwiseConv3d_cu_35e0c7b528conv_depthwise3d_cuda_kernelIN3c104HalfEfLin1ELin1ELin1ELin1ELin1ELin1EEEvNS_27GenericPackedTensorAccessorIKT_Lm5ENS_16DefaultPtrTraitsEiEENS5_IS6_Lm5ES8_iEES9_PS7_iiiiiiiii:
	.zero		540


//--------------------- .nv.constant0._ZN2at6native51_GLOBAL__N__11011a27_18_DepthwiseConv3d_cu_35e0c7b528conv_depthwise3d_cuda_kernelIN3c104HalfEfLin1ELin1ELin1ELi1ELi1ELi1EEEvNS_27GenericPackedTensorAccessorIKT_Lm5ENS_16DefaultPtrTraitsEiEENS5_IS6_Lm5ES8_iEES9_PS7_iiiiiiiii --------------------------
	.section	.nv.constant0._ZN2at6native51_GLOBAL__N__11011a27_18_DepthwiseConv3d_cu_35e0c7b528conv_depthwise3d_cuda_kernelIN3c104HalfEfLin1ELin1ELin1ELi1ELi1ELi1EEEvNS_27GenericPackedTensorAccessorIKT_Lm5ENS_16DefaultPtrTraitsEiEENS5_IS6_Lm5ES8_iEES9_PS7_iiiiiiiii,"a",@progbits
	.sectionflags	@""
	.align	4
.nv.constant0._ZN2at6native51_GLOBAL__N__11011a27_18_DepthwiseConv3d_cu_35e0c7b528conv_depthwise3d_cuda_kernelIN3c104HalfEfLin1ELin1ELin1ELi1ELi1ELi1EEEvNS_27GenericPackedTensorAccessorIKT_Lm5ENS_16DefaultPtrTraitsEiEENS5_IS6_Lm5ES8_iEES9_PS7_iiiiiiiii:
	.zero		540


//--------------------- .nv.constant2._ZN2at6native51_GLOBAL__N__11011a27_18_DepthwiseConv3d_cu_35e0c7b528conv_depthwise3d_cuda_kernelIN3c104HalfEfLi3ELi3ELi3ELi1ELi1ELi1EEEvNS_27GenericPackedTensorAccessorIKT_Lm5ENS_16DefaultPtrTraitsEiEENS5_IS6_Lm5ES8_iEES9_PS7_iiiiiiiii --------------------------
	.section	.nv.constant2._ZN2at6native51_GLOBAL__N__11011a27_18_DepthwiseConv3d_cu_35e0c7b528conv_depthwise3d_cuda_kernelIN3c104HalfEfLi3ELi3ELi3ELi1ELi1ELi1EEEvNS_27GenericPackedTensorAccessorIKT_Lm5ENS_16DefaultPtrTraitsEiEENS5_IS6_Lm5ES8_iEES9_PS7_iiiiiiiii,"a",@progbits
	.sectionflags	@""
	.align	4
.nv.constant2._ZN2at6native51_GLOBAL__N__11011a27_18_DepthwiseConv3d_cu_35e0c7b528conv_depthwise3d_cuda_kernelIN3c104HalfEfLi3ELi3ELi3ELi1ELi1ELi1EEEvNS_27GenericPackedTensorAccessorIKT_Lm5ENS_16DefaultPtrTraitsEiEENS5_IS6_Lm5ES8_iEES9_PS7_iiiiiiiii:
        /*0000*/ 	.byte	0x08, 0x00, 0x00, 0x00, 0x00, 0x00, 0x00, 0x00


//--------------------- .nv.constant0._ZN2at6native51_GLOBAL__N__11011a27_18_DepthwiseConv3d_cu_35e0c7b528conv_depthwise3d_cuda_kernelIN3c104HalfEfLi3ELi3ELi3ELi1ELi1ELi1EEEvNS_27GenericPackedTensorAccessorIKT_Lm5ENS_16DefaultPtrTraitsEiEENS5_IS6_Lm5ES8_iEES9_PS7_iiiiiiiii --------------------------
	.section	.nv.constant0._ZN2at6native51_GLOBAL__N__11011a27_18_DepthwiseConv3d_cu_35e0c7b528conv_depthwise3d_cuda_kernelIN3c104HalfEfLi3ELi3ELi3ELi1ELi1ELi1EEEvNS_27GenericPackedTensorAccessorIKT_Lm5ENS_16DefaultPtrTraitsEiEENS5_IS6_Lm5ES8_iEES9_PS7_iiiiiiiii,"a",@progbits
	.sectionflags	@""
	.align	4
.nv.constant0._ZN2at6native51_GLOBAL__N__11011a27_18_DepthwiseConv3d_cu_35e0c7b528conv_depthwise3d_cuda_kernelIN3c104HalfEfLi3ELi3ELi3ELi1ELi1ELi1EEEvNS_27GenericPackedTensorAccessorIKT_Lm5ENS_16DefaultPtrTraitsEiEENS5_IS6_Lm5ES8_iEES9_PS7_iiiiiiiii:
	.zero		540


//--------------------- .nv.constant0._ZN2at6native51_GLOBAL__N__11011a27_18_DepthwiseConv3d_cu_35e0c7b528conv_depthwise3d_cuda_kernelIffLin1ELin1ELin1ELin1ELin1ELin1EEEvNS_27GenericPackedTensorAccessorIKT_Lm5ENS_16DefaultPtrTraitsEiEENS3_IS4_Lm5ES6_iEES7_PS5_iiiiiiiii --------------------------
	.section	.nv.constant0._ZN2at6native51_GLOBAL__N__11011a27_18_DepthwiseConv3d_cu_35e0c7b528conv_depthwise3d_cuda_kernelIffLin1ELin1ELin1ELin1ELin1ELin1EEEvNS_27GenericPackedTensorAccessorIKT_Lm5ENS_16DefaultPtrTraitsEiEENS3_IS4_Lm5ES6_iEES7_PS5_iiiiiiiii,"a",@progbits
	.sectionflags	@""
	.align	4
.nv.constant0._ZN2at6native51_GLOBAL__N__11011a27_18_DepthwiseConv3d_cu_35e0c7b528conv_depthwise3d_cuda_kernelIffLin1ELin1ELin1ELin1ELin1ELin1EEEvNS_27GenericPackedTensorAccessorIKT_Lm5ENS_16DefaultPtrTraitsEiEENS3_IS4_Lm5ES6_iEES7_PS5_iiiiiiiii:
	.zero		540


//--------------------- .nv.constant0._ZN2at6native51_GLOBAL__N__11011a27_18_DepthwiseConv3d_cu_35e0c7b528conv_depthwise3d_cuda_kernelIffLin1ELin1ELin1ELi1ELi1ELi1EEEvNS_27GenericPackedTensorAccessorIKT_Lm5ENS_16DefaultPtrTraitsEiEENS3_IS4_Lm5ES6_iEES7_PS5_iiiiiiiii --------------------------
	.section	.nv.constant0._ZN2at6native51_GLOBAL__N__11011a27_18_DepthwiseConv3d_cu_35e0c7b528conv_depthwise3d_cuda_kernelIffLin1ELin1ELin1ELi1ELi1ELi1EEEvNS_27GenericPackedTensorAccessorIKT_Lm5ENS_16DefaultPtrTraitsEiEENS3_IS4_Lm5ES6_iEES7_PS5_iiiiiiiii,"a",@progbits
	.sectionflags	@""
	.align	4
.nv.constant0._ZN2at6native51_GLOBAL__N__11011a27_18_DepthwiseConv3d_cu_35e0c7b528conv_depthwise3d_cuda_kernelIffLin1ELin1ELin1ELi1ELi1ELi1EEEvNS_27GenericPackedTensorAccessorIKT_Lm5ENS_16DefaultPtrTraitsEiEENS3_IS4_Lm5ES6_iEES7_PS5_iiiiiiiii:
	.zero		540


//--------------------- .nv.constant2._ZN2at6native51_GLOBAL__N__11011a27_18_DepthwiseConv3d_cu_35e0c7b528conv_depthwise3d_cuda_kernelIffLi3ELi3ELi3ELi1ELi1ELi1EEEvNS_27GenericPackedTensorAccessorIKT_Lm5ENS_16DefaultPtrTraitsEiEENS3_IS4_Lm5ES6_iEES7_PS5_iiiiiiiii --------------------------
	.section	.nv.constant2._ZN2at6native51_GLOBAL__N__11011a27_18_DepthwiseConv3d_cu_35e0c7b528conv_depthwise3d_cuda_kernelIffLi3ELi3ELi3ELi1ELi1ELi1EEEvNS_27GenericPackedTensorAccessorIKT_Lm5ENS_16DefaultPtrTraitsEiEENS3_IS4_Lm5ES6_iEES7_PS5_iiiiiiiii,"a",@progbits
	.sectionflags	@""
	.align	4
.nv.constant2._ZN2at6native51_GLOBAL__N__11011a27_18_DepthwiseConv3d_cu_35e0c7b528conv_depthwise3d_cuda_kernelIffLi3ELi3ELi3ELi1ELi1ELi1EEEvNS_27GenericPackedTensorAccessorIKT_Lm5ENS_16DefaultPtrTraitsEiEENS3_IS4_Lm5ES6_iEES7_PS5_iiiiiiiii:
        /*0000*/ 	.byte	0x08, 0x00, 0x00, 0x00, 0x00, 0x00, 0x00, 0x00


//--------------------- .nv.constant0._ZN2at6native51_GLOBAL__N__11011a27_18_DepthwiseConv3d_cu_35e0c7b528conv_depthwise3d_cuda_kernelIffLi3ELi3ELi3ELi1ELi1ELi1EEEvNS_27GenericPackedTensorAccessorIKT_Lm5ENS_16DefaultPtrTraitsEiEENS3_IS4_Lm5ES6_iEES7_PS5_iiiiiiiii --------------------------
	.section	.nv.constant0._ZN2at6native51_GLOBAL__N__11011a27_18_DepthwiseConv3d_cu_35e0c7b528conv_depthwise3d_cuda_kernelIffLi3ELi3ELi3ELi1ELi1ELi1EEEvNS_27GenericPackedTensorAccessorIKT_Lm5ENS_16DefaultPtrTraitsEiEENS3_IS4_Lm5ES6_iEES7_PS5_iiiiiiiii,"a",@progbits
	.sectionflags	@""
	.align	4
.nv.constant0._ZN2at6native51_GLOBAL__N__11011a27_18_DepthwiseConv3d_cu_35e0c7b528conv_depthwise3d_cuda_kernelIffLi3ELi3ELi3ELi1ELi1ELi1EEEvNS_27GenericPackedTensorAccessorIKT_Lm5ENS_16DefaultPtrTraitsEiEENS3_IS4_Lm5ES6_iEES7_PS5_iiiiiiiii:
	.zero		540


//--------------------- .nv.constant0._ZN2at6native51_GLOBAL__N__11011a27_18_DepthwiseConv3d_cu_35e0c7b528conv_depthwise3d_cuda_kernelIddLin1ELin1ELin1ELin1ELin1ELin1EEEvNS_27GenericPackedTensorAccessorIKT_Lm5ENS_16DefaultPtrTraitsEiEENS3_IS4_Lm5ES6_iEES7_PS5_iiiiiiiii --------------------------
	.section	.nv.constant0._ZN2at6native51_GLOBAL__N__11011a27_18_DepthwiseConv3d_cu_35e0c7b528conv_depthwise3d_cuda_kernelIddLin1ELin1ELin1ELin1ELin1ELin1EEEvNS_27GenericPackedTensorAccessorIKT_Lm5ENS_16DefaultPtrTraitsEiEENS3_IS4_Lm5ES6_iEES7_PS5_iiiiiiiii,"a",@progbits
	.sectionflags	@""
	.align	4
.nv.constant0._ZN2at6native51_GLOBAL__N__11011a27_18_DepthwiseConv3d_cu_35e0c7b528conv_depthwise3d_cuda_kernelIddLin1ELin1ELin1ELin1ELin1ELin1EEEvNS_27GenericPackedTensorAccessorIKT_Lm5ENS_16DefaultPtrTraitsEiEENS3_IS4_Lm5ES6_iEES7_PS5_iiiiiiiii:
	.zero		540


//--------------------- .nv.constant0._ZN2at6native51_GLOBAL__N__11011a27_18_DepthwiseConv3d_cu_35e0c7b528conv_depthwise3d_cuda_kernelIddLin1ELin1ELin1ELi1ELi1ELi1EEEvNS_27GenericPackedTensorAccessorIKT_Lm5ENS_16DefaultPtrTraitsEiEENS3_IS4_Lm5ES6_iEES7_PS5_iiiiiiiii --------------------------
	.section	.nv.constant0._ZN2at6native51_GLOBAL__N__11011a27_18_DepthwiseConv3d_cu_35e0c7b528conv_depthwise3d_cuda_kernelIddLin1ELin1ELin1ELi1ELi1ELi1EEEvNS_27GenericPackedTensorAccessorIKT_Lm5ENS_16DefaultPtrTraitsEiEENS3_IS4_Lm5ES6_iEES7_PS5_iiiiiiiii,"a",@progbits
	.sectionflags	@""
	.align	4
.nv.constant0._ZN2at6native51_GLOBAL__N__11011a27_18_DepthwiseConv3d_cu_35e0c7b528conv_depthwise3d_cuda_kernelIddLin1ELin1ELin1ELi1ELi1ELi1EEEvNS_27GenericPackedTensorAccessorIKT_Lm5ENS_16DefaultPtrTraitsEiEENS3_IS4_Lm5ES6_iEES7_PS5_iiiiiiiii:
	.zero		540


//--------------------- .nv.constant2._ZN2at6native51_GLOBAL__N__11011a27_18_DepthwiseConv3d_cu_35e0c7b528conv_depthwise3d_cuda_kernelIddLi3ELi3ELi3ELi1ELi1ELi1EEEvNS_27GenericPackedTensorAccessorIKT_Lm5ENS_16DefaultPtrTraitsEiEENS3_IS4_Lm5ES6_iEES7_PS5_iiiiiiiii --------------------------
	.section	.nv.constant2._ZN2at6native51_GLOBAL__N__11011a27_18_DepthwiseConv3d_cu_35e0c7b528conv_depthwise3d_cuda_kernelIddLi3ELi3ELi3ELi1ELi1ELi1EEEvNS_27GenericPackedTensorAccessorIKT_Lm5ENS_16DefaultPtrTraitsEiEENS3_IS4_Lm5ES6_iEES7_PS5_iiiiiiiii,"a",@progbits
	.sectionflags	@""
	.align	4
.nv.constant2._ZN2at6native51_GLOBAL__N__11011a27_18_DepthwiseConv3d_cu_35e0c7b528conv_depthwise3d_cuda_kernelIddLi3ELi3ELi3ELi1ELi1ELi1EEEvNS_27GenericPackedTensorAccessorIKT_Lm5ENS_16DefaultPtrTraitsEiEENS3_IS4_Lm5ES6_iEES7_PS5_iiiiiiiii:
        /*0000*/ 	.byte	0x08, 0x00, 0x00, 0x00, 0x00, 0x00, 0x00, 0x00


//--------------------- .nv.constant0._ZN2at6native51_GLOBAL__N__11011a27_18_DepthwiseConv3d_cu_35e0c7b528conv_depthwise3d_cuda_kernelIddLi3ELi3ELi3ELi1ELi1ELi1EEEvNS_27GenericPackedTensorAccessorIKT_Lm5ENS_16DefaultPtrTraitsEiEENS3_IS4_Lm5ES6_iEES7_PS5_iiiiiiiii --------------------------
	.section	.nv.constant0._ZN2at6native51_GLOBAL__N__11011a27_18_DepthwiseConv3d_cu_35e0c7b528conv_depthwise3d_cuda_kernelIddLi3ELi3ELi3ELi1ELi1ELi1EEEvNS_27GenericPackedTensorAccessorIKT_Lm5ENS_16DefaultPtrTraitsEiEENS3_IS4_Lm5ES6_iEES7_PS5_iiiiiiiii,"a",@progbits
	.sectionflags	@""
	.align	4
.nv.constant0._ZN2at6native51_GLOBAL__N__11011a27_18_DepthwiseConv3d_cu_35e0c7b528conv_depthwise3d_cuda_kernelIddLi3ELi3ELi3ELi1ELi1ELi1EEEvNS_27GenericPackedTensorAccessorIKT_Lm5ENS_16DefaultPtrTraitsEiEENS3_IS4_Lm5ES6_iEES7_PS5_iiiiiiiii:
	.zero		540


//--------------------- .text._ZN2at6native51_GLOBAL__N__11011a27_18_DepthwiseConv3d_cu_35e0c7b544conv_depthwise3d_cuda_backward_weight_kernelIN3c108BFloat16EfLin1ELin1EEEvNS_27GenericPackedTensorAccessorIKT_Lm5ENS_16DefaultPtrTraitsEiEES9_NS5_IS6_Lm5ES8_iEEiiiiiiiii --------------------------
	.section	.text._ZN2at6native51_GLOBAL__N__11011a27_18_DepthwiseConv3d_cu_35e0c7b544conv_depthwise3d_cuda_backward_weight_kernelIN3c108BFloat16EfLin1ELin1EEEvNS_27GenericPackedTensorAccessorIKT_Lm5ENS_16DefaultPtrTraitsEiEES9_NS5_IS6_Lm5ES8_iEEiiiiiiiii,"ax",@progbits
	.sectioninfo	@"SHI_REGISTERS=32"
	.align	128
.text._ZN2at6native51_GLOBAL__N__11011a27_18_DepthwiseConv3d_cu_35e0c7b544conv_depthwise3d_cuda_backward_weight_kernelIN3c108BFloat16EfLin1ELin1EEEvNS_27GenericPackedTensorAccessorIKT_Lm5ENS_16DefaultPtrTraitsEiEES9_NS5_IS6_Lm5ES8_iEEiiiiiiiii:
        .type           _ZN2at6native51_GLOBAL__N__11011a27_18_DepthwiseConv3d_cu_35e0c7b544conv_depthwise3d_cuda_backward_weight_kernelIN3c108BFloat16EfLin1ELin1EEEvNS_27GenericPackedTensorAccessorIKT_Lm5ENS_16DefaultPtrTraitsEiEES9_NS5_IS6_Lm5ES8_iEEiiiiiiiii,@function
        .size           _ZN2at6native51_GLOBAL__N__11011a27_18_DepthwiseConv3d_cu_35e0c7b544conv_depthwise3d_cuda_backward_weight_kernelIN3c108BFloat16EfLin1ELin1EEEvNS_27GenericPackedTensorAccessorIKT_Lm5ENS_16DefaultPtrTraitsEiEES9_NS5_IS6_Lm5ES8_iEEiiiiiiiii,(.L_x_508 - _ZN2at6native51_GLOBAL__N__11011a27_18_DepthwiseConv3d_cu_35e0c7b544conv_depthwise3d_cuda_backward_weight_kernelIN3c108BFloat16EfLin1ELin1EEEvNS_27GenericPackedTensorAccessorIKT_Lm5ENS_16DefaultPtrTraitsEiEES9_NS5_IS6_Lm5ES8_iEEiiiiiiiii)
        .other          _ZN2at6native51_GLOBAL__N__11011a27_18_DepthwiseConv3d_cu_35e0c7b544conv_depthwise3d_cuda_backward_weight_kernelIN3c108BFloat16EfLin1ELin1EEEvNS_27GenericPackedTensorAccessorIKT_Lm5ENS_16DefaultPtrTraitsEiEES9_NS5_IS6_Lm5ES8_iEEiiiiiiiii,@"STO_CUDA_ENTRY STV_DEFAULT"
_ZN2at6native51_GLOBAL__N__11011a27_18_DepthwiseConv3d_cu_35e0c7b544conv_depthwise3d_cuda_backward_weight_kernelIN3c108BFloat16EfLin1ELin1EEEvNS_27GenericPackedTensorAccessorIKT_Lm5ENS_16DefaultPtrTraitsEiEES9_NS5_IS6_Lm5ES8_iEEiiiiiiiii:
[----:B------:R-:W-:Y:S02]  /*0000*/  IMAD.MOV.U32 R1, RZ, RZ, c[0x0][0x28] ;  /* 0x00000a00ff017624 */ /* 0x000fe400078e00ff */
[----:B------:R-:W0:Y:S01]  /*0010*/  I2F.U32.RP R0, c[0x0][0x1d8] ;  /* 0x0000760000007b06 */ /* 0x000e220000209000 */
[----:B------:R-:W1:Y:S01]  /*0020*/  S2R R4, SR_CTAID.X ;  /* 0x0000000000047919 */ /* 0x000e620000002500 */
[----:B------:R-:W-:-:S06]  /*0030*/  ISETP.NE.U32.AND P2, PT, RZ, c[0x0][0x1d8], PT ;  /* 0x00007600ff007a0c */ /* 0x000fcc0003f45070 */
[----:B------:R-:W2:Y:S08]  /*0040*/  I2F.U32.RP R5, c[0x0][0x1d4] ;  /* 0x0000750000057b06 */ /* 0x000eb00000209000 */
[----:B0-----:R-:W0:Y:S08]  /*0050*/  MUFU.RCP R0, R0 ;  /* 0x0000000000007308 */ /* 0x001e300000001000 */
[----:B--2---:R-:W-:Y:S01]  /*0060*/  MUFU.RCP R5, R5 ;  /* 0x0000000500057308 */ /* 0x004fe20000001000 */
[----:B0-----:R-:W-:-:S07]  /*0070*/  IADD3 R2, R0, 0xffffffe, RZ ;  /* 0x0ffffffe00027810 */ /* 0x001fce0007ffe0ff */
[----:B------:R-:W0:Y:S08]  /*0080*/  I2F.U32.RP R6, c[0x0][0x1d0] ;  /* 0x0000740000067b06 */ /* 0x000e300000209000 */
[----:B------:R2:W3:Y:S08]  /*0090*/  F2I.FTZ.U32.TRUNC.NTZ R3, R2 ;  /* 0x0000000200037305 */ /* 0x0004f0000021f000 */
[----:B0-----:R-:W-:Y:S01]  /*00a0*/  MUFU.RCP R6, R6 ;  /* 0x0000000600067308 */ /* 0x001fe20000001000 */
[----:B--2---:R-:W-:-:S02]  /*00b0*/  IMAD.MOV.U32 R2, RZ, RZ, RZ ;  /* 0x000000ffff027224 */ /* 0x004fc400078e00ff */
[----:B---3--:R-:W-:-:S04]  /*00c0*/  IMAD.MOV R7, RZ, RZ, -R3 ;  /* 0x000000ffff077224 */ /* 0x008fc800078e0a03 */
[----:B------:R-:W-:-:S04]  /*00d0*/  IMAD R7, R7, c[0x0][0x1d8], RZ ;  /* 0x0000760007077a24 */ /* 0x000fc800078e02ff */
[----:B------:R-:W-:Y:S01]  /*00e0*/  IMAD.HI.U32 R3, R3, R7, R2 ;  /* 0x0000000703037227 */ /* 0x000fe200078e0002 */
[----:B------:R-:W-:-:S05]  /*00f0*/  IADD3 R2, R5, 0xffffffe, RZ ;  /* 0x0ffffffe05027810 */ /* 0x000fca0007ffe0ff */
[----:B-1----:R-:W-:-:S04]  /*0100*/  IMAD.HI.U32 R7, R3, R4, RZ ;  /* 0x0000000403077227 */ /* 0x002fc800078e00ff */
[----:B------:R-:W-:-:S04]  /*0110*/  IMAD.MOV R3, RZ, RZ, -R7 ;  /* 0x000000ffff037224 */ /* 0x000fc800078e0a07 */
[----:B------:R-:W-:Y:S02]  /*0120*/  IMAD R0, R3, c[0x0][0x1d8], R4 ;  /* 0x0000760003007a24 */ /* 0x000fe400078e0204 */
[----:B------:R0:W1:Y:S03]  /*0130*/  F2I.FTZ.U32.TRUNC.NTZ R3, R2 ;  /* 0x0000000200037305 */ /* 0x000066000021f000 */
[----:B------:R-:W-:Y:S01]  /*0140*/  ISETP.GE.U32.AND P0, PT, R0, c[0x0][0x1d8], PT ;  /* 0x0000760000007a0c */ /* 0x000fe20003f06070 */
[----:B0-----:R-:W-:-:S12]  /*0150*/  IMAD.MOV.U32 R2, RZ, RZ, RZ ;  /* 0x000000ffff027224 */ /* 0x001fd800078e00ff */
[----:B------:R-:W-:Y:S01]  /*0160*/  @P0 IADD3 R0, R0, -c[0x0][0x1d8], RZ ;  /* 0x8000760000000a10 */ /* 0x000fe20007ffe0ff */
[----:B-1----:R-:W-:Y:S01]  /*0170*/  IMAD.MOV R5, RZ, RZ, -R3 ;  /* 0x000000ffff057224 */ /* 0x002fe200078e0a03 */
[----:B------:R-:W-:Y:S02]  /*0180*/  @P0 IADD3 R7, R7, 0x1, RZ ;  /* 0x0000000107070810 */ /* 0x000fe40007ffe0ff */
[----:B------:R-:W-:Y:S01]  /*0190*/  ISETP.GE.U32.AND P1, PT, R0, c[0x0][0x1d8], PT ;  /* 0x0000760000007a0c */ /* 0x000fe20003f26070 */
[----:B------:R-:W-:-:S04]  /*01a0*/  IMAD R5, R5, c[0x0][0x1d4], RZ ;  /* 0x0000750005057a24 */ /* 0x000fc800078e02ff */
[----:B------:R-:W-:-:S08]  /*01b0*/  IMAD.HI.U32 R2, R3, R5, R2 ;  /* 0x0000000503027227 */ /* 0x000fd000078e0002 */
[----:B------:R-:W-:Y:S02]  /*01c0*/  @P1 IADD3 R7, R7, 0x1, RZ ;  /* 0x0000000107071810 */ /* 0x000fe40007ffe0ff */
[----:B------:R-:W-:Y:S02]  /*01d0*/  @!P2 LOP3.LUT R7, RZ, c[0x0][0x1d8], RZ, 0x33, !PT ;  /* 0x00007600ff07aa12 */ /* 0x000fe400078e33ff */
[----:B------:R-:W-:-:S03]  /*01e0*/  ISETP.NE.U32.AND P2, PT, RZ, c[0x0][0x1d4], PT ;  /* 0x00007500ff007a0c */ /* 0x000fc60003f45070 */
[----:B------:R-:W-:Y:S01]  /*01f0*/  IMAD.HI.U32 R5, R2, R7, RZ ;  /* 0x0000000702057227 */ /* 0x000fe200078e00ff */
[----:B------:R-:W-:-:S03]  /*0200*/  IADD3 R2, R6, 0xffffffe, RZ ;  /* 0x0ffffffe06027810 */ /* 0x000fc60007ffe0ff */
[----:B------:R-:W-:Y:S01]  /*0210*/  IMAD.MOV R0, RZ, RZ, -R5 ;  /* 0x000000ffff007224 */ /* 0x000fe200078e0a05 */
[----:B------:R0:W1:Y:S03]  /*0220*/  F2I.FTZ.U32.TRUNC.NTZ R3, R2 ;  /* 0x0000000200037305 */ /* 0x000066000021f000 */
[----:B------:R-:W-:-:S05]  /*0230*/  IMAD R0, R0, c[0x0][0x1d4], R7 ;  /* 0x0000750000007a24 */ /* 0x000fca00078e0207 */
[----:B------:R-:W-:Y:S01]  /*0240*/  ISETP.GE.U32.AND P0, PT, R0, c[0x0][0x1d4], PT ;  /* 0x0000750000007a0c */ /* 0x000fe20003f06070 */
[----:B0-----:R-:W-:Y:S02]  /*0250*/  IMAD.MOV.U32 R2, RZ, RZ, RZ ;  /* 0x000000ffff027224 */ /* 0x001fe400078e00ff */
[----:B-1----:R-:W-:-:S04]  /*0260*/  IMAD.MOV R9, RZ, RZ, -R3 ;  /* 0x000000ffff097224 */ /* 0x002fc800078e0a03 */
[----:B------:R-:W-:-:S06]  /*0270*/  IMAD R9, R9, c[0x0][0x1d0], RZ ;  /* 0x0000740009097a24 */ /* 0x000fcc00078e02ff */
[----:B------:R-:W-:Y:S02]  /*0280*/  @P0 IADD3 R0, R0, -c[0x0][0x1d4], RZ ;  /* 0x8000750000000a10 */ /* 0x000fe40007ffe0ff */
[----:B------:R-:W-:Y:S02]  /*0290*/  @P0 IADD3 R5, R5, 0x1, RZ ;  /* 0x0000000105050810 */ /* 0x000fe40007ffe0ff */
[----:B------:R-:W-:Y:S01]  /*02a0*/  ISETP.GE.U32.AND P1, PT, R0, c[0x0][0x1d4], PT ;  /* 0x0000750000007a0c */ /* 0x000fe20003f26070 */
[----:B------:R-:W-:-:S12]  /*02b0*/  IMAD.HI.U32 R0, R3, R9, R2 ;  /* 0x0000000903007227 */ /* 0x000fd800078e0002 */
[----:B------:R-:W-:Y:S02]  /*02c0*/  @P1 IADD3 R5, R5, 0x1, RZ ;  /* 0x0000000105051810 */ /* 0x000fe40007ffe0ff */
[----:B------:R-:W-:Y:S02]  /*02d0*/  @!P2 LOP3.LUT R5, RZ, c[0x0][0x1d4], RZ, 0x33, !PT ;  /* 0x00007500ff05aa12 */ /* 0x000fe400078e33ff */
[----:B------:R-:W-:-:S03]  /*02e0*/  ISETP.NE.U32.AND P2, PT, RZ, c[0x0][0x1d0], PT ;  /* 0x00007400ff007a0c */ /* 0x000fc60003f45070 */
[----:B------:R-:W-:-:S04]  /*02f0*/  IMAD.HI.U32 R0, R0, R5, RZ ;  /* 0x0000000500007227 */ /* 0x000fc800078e00ff */
[----:B------:R-:W-:-:S04]  /*0300*/  IMAD.MOV R2, RZ, RZ, -R0 ;  /* 0x000000ffff027224 */ /* 0x000fc800078e0a00 */
[----:B------:R-:W-:-:S05]  /*0310*/  IMAD R2, R2, c[0x0][0x1d0], R5 ;  /* 0x0000740002027a24 */ /* 0x000fca00078e0205 */
[----:B------:R-:W-:-:S13]  /*0320*/  ISETP.GE.U32.AND P0, PT, R2, c[0x0][0x1d0], PT ;  /* 0x0000740002007a0c */ /* 0x000fda0003f06070 */
[----:B------:R-:W-:Y:S02]  /*0330*/  @P0 IADD3 R2, R2, -c[0x0][0x1d0], RZ ;  /* 0x8000740002020a10 */ /* 0x000fe40007ffe0ff */
[----:B------:R-:W-:Y:S02]  /*0340*/  @P0 IADD3 R0, R0, 0x1, RZ ;  /* 0x0000000100000810 */ /* 0x000fe40007ffe0ff */
[----:B------:R-:W-:-:S13]  /*0350*/  ISETP.GE.U32.AND P1, PT, R2, c[0x0][0x1d0], PT ;  /* 0x0000740002007a0c */ /* 0x000fda0003f26070 */
[----:B------:R-:W-:Y:S02]  /*0360*/  @P1 IADD3 R0, R0, 0x1, RZ ;  /* 0x0000000100001810 */ /* 0x000fe40007ffe0ff */
[----:B------:R-:W-:-:S04]  /*0370*/  @!P2 LOP3.LUT R0, RZ, c[0x0][0x1d0], RZ, 0x33, !PT ;  /* 0x00007400ff00aa12 */ /* 0x000fc800078e33ff */
[----:B------:R-:W-:-:S13]  /*0380*/  ISETP.GE.AND P0, PT, R0, c[0x0][0x1c8], PT ;  /* 0x0000720000007a0c */ /* 0x000fda0003f06270 */
[----:B------:R-:W-:Y:S05]  /*0390*/  @P0 EXIT ;  /* 0x000000000000094d */ /* 0x000fea0003800000 */
[----:B------:R-:W-:Y:S01]  /*03a0*/  IABS R9, c[0x0][0x170] ;  /* 0x00005c0000097a13 */ /* 0x000fe20000000000 */
[----:B------:R-:W0:Y:S01]  /*03b0*/  S2R R16, SR_TID.X ;  /* 0x0000000000107919 */ /* 0x000e220000002100 */
[----:B------:R-:W-:Y:S01]  /*03c0*/  ULDC UR4, c[0x0][0x198] ;  /* 0x0000660000047ab9 */ /* 0x000fe20000000800 */
[----:B------:R-:W-:Y:S01]  /*03d0*/  IMAD.MOV.U32 R17, RZ, RZ, c[0x0][0x0] ;  /* 0x00000000ff117624 */ /* 0x000fe200078e00ff */
[----:B------:R-:W1:Y:S01]  /*03e0*/  I2F.RP R8, R9 ;  /* 0x0000000900087306 */ /* 0x000e620000209400 */
[----:B------:R-:W-:Y:S01]  /*03f0*/  ULDC UR5, c[0x0][0x170] ;  /* 0x00005c0000057ab9 */ /* 0x000fe20000000800 */
[----:B------:R-:W-:Y:S01]  /*0400*/  BSSY B0, `(.L_x_0) ;  /* 0x00000c0000007945 */ /* 0x000fe20003800000 */
[----:B------:R-:W-:Y:S01]  /*0410*/  UIMAD UR4, UR4, UR5, URZ ;  /* 0x00000005040472a4 */ /* 0x000fe2000f8e023f */
[----:B------:R-:W-:Y:S01]  /*0420*/  IMAD.MOV.U32 R20, RZ, RZ, RZ ;  /* 0x000000ffff147224 */ /* 0x000fe200078e00ff */
[----:B------:R-:W-:Y:S01]  /*0430*/  ULDC.64 UR36, c[0x0][0x118] ;  /* 0x0000460000247ab9 */ /* 0x000fe20000000a00 */
[----:B------:R-:W-:-:S02]  /*0440*/  SHF.R.U32.HI R17, RZ, 0x5, R17 ;  /* 0x00000005ff117819 */ /* 0x000fc40000011611 */
[----:B-1----:R-:W1:Y:S01]  /*0450*/  MUFU.RCP R8, R8 ;  /* 0x0000000800087308 */ /* 0x002e620000001000 */
[----:B0-----:R-:W-:Y:S02]  /*0460*/  SHF.R.U32.HI R6, RZ, 0x5, R16 ;  /* 0x00000005ff067819 */ /* 0x001fe40000011610 */
[----:B-1----:R-:W-:Y:S02]  /*0470*/  IADD3 R2, R8, 0xffffffe, RZ ;  /* 0x0ffffffe08027810 */ /* 0x002fe40007ffe0ff */
[----:B------:R-:W-:-:S03]  /*0480*/  IABS R8, R6 ;  /* 0x0000000600087213 */ /* 0x000fc60000000000 */
[----:B------:R0:W1:Y:S02]  /*0490*/  F2I.FTZ.U32.TRUNC.NTZ R3, R2 ;  /* 0x0000000200037305 */ /* 0x000064000021f000 */
[----:B0-----:R-:W-:Y:S02]  /*04a0*/  IMAD.MOV.U32 R2, RZ, RZ, RZ ;  /* 0x000000ffff027224 */ /* 0x001fe400078e00ff */
[----:B-1----:R-:W-:-:S04]  /*04b0*/  IMAD.MOV R10, RZ, RZ, -R3 ;  /* 0x000000ffff0a7224 */ /* 0x002fc800078e0a03 */
[----:B------:R-:W-:-:S04]  /*04c0*/  IMAD R11, R10, R9, RZ ;  /* 0x000000090a0b7224 */ /* 0x000fc800078e02ff */
[----:B------:R-:W-:-:S06]  /*04d0*/  IMAD.HI.U32 R3, R3, R11, R2 ;  /* 0x0000000b03037227 */ /* 0x000fcc00078e0002 */
[----:B------:R-:W-:-:S04]  /*04e0*/  IMAD.HI.U32 R19, R3, R8, RZ ;  /* 0x0000000803137227 */ /* 0x000fc800078e00ff */
[----:B------:R-:W-:-:S04]  /*04f0*/  IMAD.MOV R3, RZ, RZ, -R19 ;  /* 0x000000ffff037224 */ /* 0x000fc800078e0a13 */
[C---:B------:R-:W-:Y:S02]  /*0500*/  IMAD R2, R9.reuse, R3, R8 ;  /* 0x0000000309027224 */ /* 0x040fe400078e0208 */
[----:B------:R-:W-:Y:S02]  /*0510*/  IMAD.MOV R3, RZ, RZ, -R7 ;  /* 0x000000ffff037224 */ /* 0x000fe400078e0a07 */
[----:B------:R-:W-:Y:S01]  /*0520*/  IMAD.MOV R8, RZ, RZ, -R0 ;  /* 0x000000ffff087224 */ /* 0x000fe200078e0a00 */
[----:B------:R-:W-:Y:S01]  /*0530*/  ISETP.GT.U32.AND P2, PT, R9, R2, PT ;  /* 0x000000020900720c */ /* 0x000fe20003f44070 */
[----:B------:R-:W-:-:S12]  /*0540*/  IMAD R4, R3, c[0x0][0x1d8], R4 ;  /* 0x0000760003047a24 */ /* 0x000fd800078e0204 */
[----:B------:R-:W-:Y:S01]  /*0550*/  @!P2 IMAD.IADD R2, R2, 0x1, -R9 ;  /* 0x000000010202a824 */ /* 0x000fe200078e0a09 */
[----:B------:R-:W-:Y:S02]  /*0560*/  @!P2 IADD3 R19, R19, 0x1, RZ ;  /* 0x000000011313a810 */ /* 0x000fe40007ffe0ff */
[----:B------:R-:W-:Y:S02]  /*0570*/  ISETP.NE.AND P2, PT, RZ, c[0x0][0x170], PT ;  /* 0x00005c00ff007a0c */ /* 0x000fe40003f45270 */
[----:B------:R-:W-:Y:S02]  /*0580*/  ISETP.GE.U32.AND P1, PT, R2, R9, PT ;  /* 0x000000090200720c */ /* 0x000fe40003f26070 */
[----:B------:R-:W-:-:S04]  /*0590*/  LOP3.LUT R2, R6, c[0x0][0x170], RZ, 0x3c, !PT ;  /* 0x00005c0006027a12 */ /* 0x000fc800078e3cff */
[----:B------:R-:W-:Y:S01]  /*05a0*/  ISETP.GE.AND P0, PT, R2, RZ, PT ;  /* 0x000000ff0200720c */ /* 0x000fe20003f06270 */
[--C-:B------:R-:W-:Y:S02]  /*05b0*/  IMAD.MOV R2, RZ, RZ, -R5.reuse ;  /* 0x000000ffff027224 */ /* 0x100fe400078e0a05 */
[----:B------:R-:W-:Y:S02]  /*05c0*/  IMAD R5, R8, c[0x0][0x1d0], R5 ;  /* 0x0000740008057a24 */ /* 0x000fe400078e0205 */
[----:B------:R-:W-:Y:S02]  /*05d0*/  IMAD R7, R2, c[0x0][0x1d4], R7 ;  /* 0x0000750002077a24 */ /* 0x000fe400078e0207 */
[----:B------:R-:W-:Y:S02]  /*05e0*/  @P1 IADD3 R19, R19, 0x1, RZ ;  /* 0x0000000113131810 */ /* 0x000fe40007ffe0ff */
[----:B------:R-:W-:-:S04]  /*05f0*/  ISETP.GE.AND P1, PT, R6, UR4, PT ;  /* 0x0000000406007c0c */ /* 0x000fc8000bf26270 */
[----:B------:R-:W-:Y:S01]  /*0600*/  @!P0 IMAD.MOV R19, RZ, RZ, -R19 ;  /* 0x000000ffff138224 */ /* 0x000fe200078e0a13 */
[----:B------:R-:W-:-:S08]  /*0610*/  @!P2 LOP3.LUT R19, RZ, c[0x0][0x170], RZ, 0x33, !PT ;  /* 0x00005c00ff13aa12 */ /* 0x000fd000078e33ff */
[----:B------:R-:W-:Y:S05]  /*0620*/  @P1 BRA `(.L_x_1) ;  /* 0x000009d000001947 */ /* 0x000fea0003800000 */
[----:B------:R-:W-:Y:S01]  /*0630*/  IABS R10, c[0x0][0x19c] ;  /* 0x00006700000a7a13 */ /* 0x000fe20000000000 */
[----:B------:R-:W-:Y:S01]  /*0640*/  ULDC UR5, c[0x0][0x16c] ;  /* 0x00005b0000057ab9 */ /* 0x000fe20000000800 */
[----:B------:R-:W-:Y:S01]  /*0650*/  IABS R11, c[0x0][0x16c] ;  /* 0x00005b00000b7a13 */ /* 0x000fe20000000000 */
[----:B------:R-:W-:Y:S01]  /*0660*/  ULDC UR6, c[0x0][0x19c] ;  /* 0x0000670000067ab9 */ /* 0x000fe20000000800 */
[----:B------:R-:W0:Y:S01]  /*0670*/  I2F.RP R8, R10 ;  /* 0x0000000a00087306 */ /* 0x000e220000209400 */
[----:B------:R-:W-:Y:S01]  /*0680*/  ULOP3.LUT UR5, UR5, UR6, URZ, 0x3c, !UPT ;  /* 0x0000000605057292 */ /* 0x000fe2000f8e3c3f */
[----:B------:R-:W-:Y:S01]  /*0690*/  IABS R12, R0 ;  /* 0x00000000000c7213 */ /* 0x000fe20000000000 */
[----:B------:R-:W-:Y:S01]  /*06a0*/  IMAD.MOV R21, RZ, RZ, -R19 ;  /* 0x000000ffff157224 */ /* 0x000fe200078e0a13 */
[----:B------:R-:W-:Y:S01]  /*06b0*/  LOP3.LUT R18, R16, 0x1f, RZ, 0xc0, !PT ;  /* 0x0000001f10127812 */ /* 0x000fe200078ec0ff */
[----:B------:R-:W-:Y:S02]  /*06c0*/  IMAD.MOV.U32 R20, RZ, RZ, RZ ;  /* 0x000000ffff147224 */ /* 0x000fe400078e00ff */
[----:B------:R-:W-:Y:S01]  /*06d0*/  ISETP.LE.AND P2, PT, RZ, UR5, PT ;  /* 0x00000005ff007c0c */ /* 0x000fe2000bf43270 */
[----:B0-----:R-:W0:Y:S02]  /*06e0*/  MUFU.RCP R8, R8 ;  /* 0x0000000800087308 */ /* 0x001e240000001000 */
[----:B0-----:R-:W-:-:S06]  /*06f0*/  IADD3 R2, R8, 0xffffffe, RZ ;  /* 0x0ffffffe08027810 */ /* 0x001fcc0007ffe0ff */
[----:B------:R0:W1:Y:S02]  /*0700*/  F2I.FTZ.U32.TRUNC.NTZ R3, R2 ;  /* 0x0000000200037305 */ /* 0x000064000021f000 */
[----:B0-----:R-:W-:Y:S02]  /*0710*/  IMAD.MOV.U32 R2, RZ, RZ, RZ ;  /* 0x000000ffff027224 */ /* 0x001fe400078e00ff */
[----:B-1----:R-:W-:-:S04]  /*0720*/  IMAD.MOV R9, RZ, RZ, -R3 ;  /* 0x000000ffff097224 */ /* 0x002fc800078e0a03 */
[----:B------:R-:W-:-:S04]  /*0730*/  IMAD R9, R9, R10, RZ ;  /* 0x0000000a09097224 */ /* 0x000fc800078e02ff */
[----:B------:R-:W-:-:S06]  /*0740*/  IMAD.HI.U32 R3, R3, R9, R2 ;  /* 0x0000000903037227 */ /* 0x000fcc00078e0002 */
[----:B------:R-:W-:-:S04]  /*0750*/  IMAD.HI.U32 R9, R3, R11, RZ ;  /* 0x0000000b03097227 */ /* 0x000fc800078e00ff */
[----:B------:R-:W-:-:S04]  /*0760*/  IMAD.MOV R3, RZ, RZ, -R9 ;  /* 0x000000ffff037224 */ /* 0x000fc800078e0a09 */
[----:B------:R-:W-:-:S05]  /*0770*/  IMAD R3, R10, R3, R11 ;  /* 0x000000030a037224 */ /* 0x000fca00078e020b */
[----:B------:R-:W-:-:S13]  /*0780*/  ISETP.GT.U32.AND P1, PT, R10, R3, PT ;  /* 0x000000030a00720c */ /* 0x000fda0003f24070 */
[----:B------:R-:W-:Y:S01]  /*0790*/  @!P1 IMAD.IADD R3, R3, 0x1, -R10 ;  /* 0x0000000103039824 */ /* 0x000fe200078e0a0a */
[----:B------:R-:W-:Y:S02]  /*07a0*/  @!P1 IADD3 R9, R9, 0x1, RZ ;  /* 0x0000000109099810 */ /* 0x000fe40007ffe0ff */
[----:B------:R-:W-:Y:S02]  /*07b0*/  ISETP.NE.AND P1, PT, RZ, c[0x0][0x19c], PT ;  /* 0x00006700ff007a0c */ /* 0x000fe40003f25270 */
[----:B------:R-:W-:-:S13]  /*07c0*/  ISETP.GE.U32.AND P0, PT, R3, R10, PT ;  /* 0x0000000a0300720c */ /* 0x000fda0003f06070 */
[----:B------:R-:W-:-:S05]  /*07d0*/  @P0 IADD3 R9, R9, 0x1, RZ ;  /* 0x0000000109090810 */ /* 0x000fca0007ffe0ff */
[----:B------:R-:W-:Y:S01]  /*07e0*/  @!P2 IMAD.MOV R9, RZ, RZ, -R9 ;  /* 0x000000ffff09a224 */ /* 0x000fe200078e0a09 */
[----:B------:R-:W-:-:S04]  /*07f0*/  @!P1 LOP3.LUT R9, RZ, c[0x0][0x19c], RZ, 0x33, !PT ;  /* 0x00006700ff099a12 */ /* 0x000fc800078e33ff */
[-C--:B------:R-:W-:Y:S02]  /*0800*/  IABS R11, R9.reuse ;  /* 0x00000009000b7213 */ /* 0x080fe40000000000 */
[----:B------:R-:W-:Y:S02]  /*0810*/  IABS R14, R9 ;  /* 0x00000009000e7213 */ /* 0x000fe40000000000 */
[----:B------:R-:W0:Y:S08]  /*0820*/  I2F.RP R8, R11 ;  /* 0x0000000b00087306 */ /* 0x000e300000209400 */
[----:B0-----:R-:W0:Y:S02]  /*0830*/  MUFU.RCP R8, R8 ;  /* 0x0000000800087308 */ /* 0x001e240000001000 */
[----:B0-----:R-:W-:Y:S01]  /*0840*/  IADD3 R2, R8, 0xffffffe, RZ ;  /* 0x0ffffffe08027810 */ /* 0x001fe20007ffe0ff */
[----:B------:R-:W-:-:S05]  /*0850*/  IMAD.MOV R8, RZ, RZ, -R14 ;  /* 0x000000ffff087224 */ /* 0x000fca00078e0a0e */
[----:B------:R0:W1:Y:S02]  /*0860*/  F2I.FTZ.U32.TRUNC.NTZ R3, R2 ;  /* 0x0000000200037305 */ /* 0x000064000021f000 */
[----:B0-----:R-:W-:Y:S02]  /*0870*/  IMAD.MOV.U32 R2, RZ, RZ, RZ ;  /* 0x000000ffff027224 */ /* 0x001fe400078e00ff */
[----:B-1----:R-:W-:-:S04]  /*0880*/  IMAD.MOV R10, RZ, RZ, -R3 ;  /* 0x000000ffff0a7224 */ /* 0x002fc800078e0a03 */
[----:B------:R-:W-:Y:S02]  /*0890*/  IMAD R13, R10, R11, RZ ;  /* 0x0000000b0a0d7224 */ /* 0x000fe400078e02ff */
[----:B------:R-:W-:Y:S02]  /*08a0*/  IMAD.MOV.U32 R10, RZ, RZ, R12 ;  /* 0x000000ffff0a7224 */ /* 0x000fe400078e000c */
[----:B------:R-:W-:-:S06]  /*08b0*/  IMAD.HI.U32 R3, R3, R13, R2 ;  /* 0x0000000d03037227 */ /* 0x000fcc00078e0002 */
[----:B------:R-:W-:-:S04]  /*08c0*/  IMAD.HI.U32 R3, R3, R10, RZ ;  /* 0x0000000a03037227 */ /* 0x000fc800078e00ff */
[----:B------:R-:W-:Y:S02]  /*08d0*/  IMAD R2, R3, R8, R10 ;  /* 0x0000000803027224 */ /* 0x000fe400078e020a */
[----:B------:R-:W-:Y:S02]  /*08e0*/  IMAD.MOV.U32 R8, RZ, RZ, c[0x0][0x20c] ;  /* 0x00008300ff087624 */ /* 0x000fe400078e00ff */
[----:B------:R-:W-:Y:S01]  /*08f0*/  IMAD R10, R21, c[0x0][0x170], R6 ;  /* 0x00005c00150a7a24 */ /* 0x000fe200078e0206 */
[----:B------:R-:W-:-:S13]  /*0900*/  ISETP.GT.U32.AND P1, PT, R11, R2, PT ;  /* 0x000000020b00720c */ /* 0x000fda0003f24070 */
[----:B------:R-:W-:Y:S01]  /*0910*/  @!P1 IMAD.IADD R2, R2, 0x1, -R11 ;  /* 0x0000000102029824 */ /* 0x000fe200078e0a0b */
[----:B------:R-:W-:Y:S02]  /*0920*/  @!P1 IADD3 R3, R3, 0x1, RZ ;  /* 0x0000000103039810 */ /* 0x000fe40007ffe0ff */
[----:B------:R-:W-:Y:S02]  /*0930*/  ISETP.NE.AND P1, PT, R9, RZ, PT ;  /* 0x000000ff0900720c */ /* 0x000fe40003f25270 */
[----:B------:R-:W-:Y:S01]  /*0940*/  ISETP.GE.U32.AND P0, PT, R2, R11, PT ;  /* 0x0000000b0200720c */ /* 0x000fe20003f06070 */
[----:B------:R-:W-:Y:S01]  /*0950*/  IMAD.MOV.U32 R11, RZ, RZ, c[0x0][0x210] ;  /* 0x00008400ff0b7624 */ /* 0x000fe200078e00ff */
[----:B------:R-:W-:-:S03]  /*0960*/  LOP3.LUT R2, R0, R9, RZ, 0x3c, !PT ;  /* 0x0000000900027212 */ /* 0x000fc600078e3cff */
[----:B------:R-:W-:Y:S01]  /*0970*/  IMAD R12, R4, R11, -c[0x0][0x204] ;  /* 0x80008100040c7624 */ /* 0x000fe200078e020b */
[----:B------:R-:W-:Y:S01]  /*0980*/  ISETP.GE.AND P2, PT, R2, RZ, PT ;  /* 0x000000ff0200720c */ /* 0x000fe20003f46270 */
[----:B------:R-:W-:Y:S02]  /*0990*/  IMAD.MOV.U32 R2, RZ, RZ, c[0x0][0x208] ;  /* 0x00008200ff027624 */ /* 0x000fe400078e00ff */
[----:B------:R-:W-:Y:S02]  /*09a0*/  IMAD R11, R7, R8, -c[0x0][0x200] ;  /* 0x80008000070b7624 */ /* 0x000fe400078e0208 */
[----:B------:R-:W-:Y:S02]  /*09b0*/  IMAD R15, R5, R2, -c[0x0][0x1fc] ;  /* 0x80007f00050f7624 */ /* 0x000fe400078e0202 */
[----:B------:R-:W-:-:S06]  /*09c0*/  @P0 IADD3 R3, R3, 0x1, RZ ;  /* 0x0000000103030810 */ /* 0x000fcc0007ffe0ff */
[----:B------:R-:W-:Y:S01]  /*09d0*/  @!P2 IMAD.MOV R3, RZ, RZ, -R3 ;  /* 0x000000ffff03a224 */ /* 0x000fe200078e0a03 */
[----:B------:R-:W-:Y:S01]  /*09e0*/  @!P1 LOP3.LUT R3, RZ, R9, RZ, 0x33, !PT ;  /* 0x00000009ff039212 */ /* 0x000fe200078e33ff */
[----:B------:R-:W-:-:S04]  /*09f0*/  IMAD R9, R0, c[0x0][0x180], RZ ;  /* 0x0000600000097a24 */ /* 0x000fc800078e02ff */
[----:B------:R-:W-:Y:S01]  /*0a00*/  IMAD R13, R3, c[0x0][0x1b0], RZ ;  /* 0x00006c00030d7a24 */ /* 0x000fe200078e02ff */
[----:B------:R-:W-:-:S04]  /*0a10*/  IADD3 R14, P0, R18, R9, RZ ;  /* 0x00000009120e7210 */ /* 0x000fc80007f1e0ff */
[----:B------:R-:W-:Y:S02]  /*0a20*/  LEA.HI.X.SX32 R9, R9, RZ, 0x1, P0 ;  /* 0x000000ff09097211 */ /* 0x000fe400000f0eff */
[----:B------:R-:W-:Y:S02]  /*0a30*/  SHF.R.S32.HI R8, RZ, 0x1f, R13 ;  /* 0x0000001fff087819 */ /* 0x000fe4000001140d */
.L_x_11:
[----:B------:R-:W-:Y:S01]  /*0a40*/  ISETP.GE.AND P0, PT, R10, c[0x0][0x170], PT ;  /* 0x00005c000a007a0c */ /* 0x000fe20003f06270 */
[----:B------:R-:W-:-:S12]  /*0a50*/  BSSY B1, `(.L_x_2) ;  /* 0x0000006000017945 */ /* 0x000fd80003800000 */
[----:B------:R-:W-:Y:S05]  /*0a60*/  @!P0 BRA `(.L_x_3) ;  /* 0x0000004000008947 */ /* 0x000fea0003800000 */
.L_x_4:
[----:B------:R-:W-:Y:S02]  /*0a70*/  IADD3 R10, R10, -c[0x0][0x170], RZ ;  /* 0x80005c000a0a7a10 */ /* 0x000fe40007ffe0ff */
[----:B------:R-:W-:Y:S02]  /*0a80*/  IADD3 R19, R19, 0x1, RZ ;  /* 0x0000000113137810 */ /* 0x000fe40007ffe0ff */
[----:B------:R-:W-:-:S13]  /*0a90*/  ISETP.GE.AND P0, PT, R10, c[0x0][0x170], PT ;  /* 0x00005c000a007a0c */ /* 0x000fda0003f06270 */
[----:B------:R-:W-:Y:S05]  /*0aa0*/  @P0 BRA `(.L_x_4) ;  /* 0xffffffc000000947 */ /* 0x000fea000383ffff */
.L_x_3:
[----:B------:R-:W-:Y:S05]  /*0ab0*/  BSYNC B1 ;  /* 0x0000000000017941 */ /* 0x000fea0003800000 */
.L_x_2:
[----:B------:R-:W-:Y:S01]  /*0ac0*/  IMAD R21, R10, c[0x0][0x1f0], R15 ;  /* 0x00007c000a157a24 */ /* 0x000fe200078e020f */
[----:B------:R-:W-:Y:S04]  /*0ad0*/  BSSY B1, `(.L_x_5) ;  /* 0x000004e000017945 */ /* 0x000fe80003800000 */
[----:B------:R-:W-:-:S04]  /*0ae0*/  ISETP.GE.AND P0, PT, R21, c[0x0][0x1a0], PT ;  /* 0x0000680015007a0c */ /* 0x000fc80003f06270 */
[----:B------:R-:W-:-:S13]  /*0af0*/  ISETP.LT.OR P0, PT, R21, RZ, P0 ;  /* 0x000000ff1500720c */ /* 0x000fda0000701670 */
[----:B------:R-:W-:Y:S05]  /*0b00*/  @P0 BRA `(.L_x_6) ;  /* 0x000004a000000947 */ /* 0x000fea0003800000 */
[----:B------:R-:W-:Y:S02]  /*0b10*/  IABS R22, c[0x0][0x178] ;  /* 0x00005e0000167a13 */ /* 0x000fe40000000000 */
[----:B------:R-:W-:Y:S02]  /*0b20*/  IABS R24, R18 ;  /* 0x0000001200187213 */ /* 0x000fe40000000000 */
[----:B------:R-:W0:Y:S08]  /*0b30*/  I2F.RP R23, R22 ;  /* 0x0000001600177306 */ /* 0x000e300000209400 */
[----:B0-----:R-:W0:Y:S02]  /*0b40*/  MUFU.RCP R23, R23 ;  /* 0x0000001700177308 */ /* 0x001e240000001000 */
[----:B0-----:R-:W-:-:S06]  /*0b50*/  IADD3 R2, R23, 0xffffffe, RZ ;  /* 0x0ffffffe17027810 */ /* 0x001fcc0007ffe0ff */
[----:B------:R0:W1:Y:S02]  /*0b60*/  F2I.FTZ.U32.TRUNC.NTZ R3, R2 ;  /* 0x0000000200037305 */ /* 0x000064000021f000 */
[----:B0-----:R-:W-:Y:S02]  /*0b70*/  IMAD.MOV.U32 R2, RZ, RZ, RZ ;  /* 0x000000ffff027224 */ /* 0x001fe400078e00ff */
[----:B-1----:R-:W-:-:S04]  /*0b80*/  IMAD.MOV R25, RZ, RZ, -R3 ;  /* 0x000000ffff197224 */ /* 0x002fc800078e0a03 */
[----:B------:R-:W-:-:S04]  /*0b90*/  IMAD R25, R25, R22, RZ ;  /* 0x0000001619197224 */ /* 0x000fc800078e02ff */
[----:B------:R-:W-:Y:S01]  /*0ba0*/  IMAD.HI.U32 R3, R3, R25, R2 ;  /* 0x0000001903037227 */ /* 0x000fe200078e0002 */
[----:B------:R-:W-:-:S03]  /*0bb0*/  LOP3.LUT R2, R18, c[0x0][0x178], RZ, 0x3c, !PT ;  /* 0x00005e0012027a12 */ /* 0x000fc600078e3cff */
[----:B------:R-:W-:Y:S01]  /*0bc0*/  IMAD.MOV.U32 R25, RZ, RZ, R24 ;  /* 0x000000ffff197224 */ /* 0x000fe200078e0018 */
[----:B------:R-:W-:-:S03]  /*0bd0*/  ISETP.GE.AND P2, PT, R2, RZ, PT ;  /* 0x000000ff0200720c */ /* 0x000fc60003f46270 */
        /* <DEDUP_REMOVED lines=11> */
[----:B------:R-:W-:-:S13]  /*0c90*/  ISETP.GE.AND P0, PT, R24, c[0x0][0x174], PT ;  /* 0x00005d0018007a0c */ /* 0x000fda0003f06270 */
[----:B------:R-:W-:Y:S05]  /*0ca0*/  @P0 BRA `(.L_x_6) ;  /* 0x0000030000000947 */ /* 0x000fea0003800000 */
[----:B------:R-:W-:Y:S02]  /*0cb0*/  IMAD R2, R21, c[0x0][0x1b4], RZ ;  /* 0x00006d0015027a24 */ /* 0x000fe400078e02ff */
[C---:B------:R-:W-:Y:S02]  /*0cc0*/  IMAD R3, R19.reuse, c[0x0][0x1ac], RZ ;  /* 0x00006b0013037a24 */ /* 0x040fe400078e02ff */
[----:B------:R-:W-:Y:S01]  /*0cd0*/  IMAD R23, R19, c[0x0][0x17c], RZ ;  /* 0x00005f0013177a24 */ /* 0x000fe200078e02ff */
[----:B------:R-:W-:Y:S02]  /*0ce0*/  SHF.R.S32.HI R25, RZ, 0x1f, R2 ;  /* 0x0000001fff197819 */ /* 0x000fe40000011402 */
[----:B------:R-:W-:Y:S01]  /*0cf0*/  IADD3 R21, P0, P1, R2, R3, R13 ;  /* 0x0000000302157210 */ /* 0x000fe2000791e00d */
[----:B------:R-:W-:Y:S01]  /*0d00*/  IMAD R2, R10, c[0x0][0x184], RZ ;  /* 0x000061000a027a24 */ /* 0x000fe200078e02ff */
[----:B------:R-:W-:Y:S01]  /*0d10*/  SHF.R.S32.HI R22, RZ, 0x1f, R3 ;  /* 0x0000001fff167819 */ /* 0x000fe20000011403 */
[----:B------:R-:W-:Y:S01]  /*0d20*/  IMAD.MOV R3, RZ, RZ, -R24 ;  /* 0x000000ffff037224 */ /* 0x000fe200078e0a18 */
[----:B------:R-:W-:-:S02]  /*0d30*/  SHF.R.S32.HI R26, RZ, 0x1f, R23 ;  /* 0x0000001fff1a7819 */ /* 0x000fc40000011417 */
[----:B------:R-:W-:Y:S02]  /*0d40*/  IADD3.X R22, R25, R22, R8, P0, P1 ;  /* 0x0000001619167210 */ /* 0x000fe400007e2408 */
[----:B------:R-:W-:Y:S02]  /*0d50*/  IADD3 R23, P0, P1, R2, R14, R23 ;  /* 0x0000000e02177210 */ /* 0x000fe4000791e017 */
[----:B------:R-:W-:-:S04]  /*0d60*/  SHF.R.S32.HI R2, RZ, 0x1f, R2 ;  /* 0x0000001fff027819 */ /* 0x000fc80000011402 */
[----:B------:R-:W-:Y:S02]  /*0d70*/  IADD3.X R2, R2, R9, R26, P0, P1 ;  /* 0x0000000902027210 */ /* 0x000fe400007e241a */
[----:B------:R-:W-:-:S04]  /*0d80*/  LEA R26, P0, R23, c[0x0][0x160], 0x1 ;  /* 0x00005800171a7a11 */ /* 0x000fc800078008ff */
[----:B------:R-:W-:Y:S01]  /*0d90*/  LEA.HI.X R25, R23, c[0x0][0x164], R2, 0x1, P0 ;  /* 0x0000590017197a11 */ /* 0x000fe200000f0c02 */
[----:B------:R-:W-:-:S04]  /*0da0*/  IMAD R23, R3, c[0x0][0x178], R18 ;  /* 0x00005e0003177a24 */ /* 0x000fc800078e0212 */
.L_x_10:
[----:B------:R-:W-:Y:S02]  /*0db0*/  IMAD R2, R23, c[0x0][0x1f8], R12 ;  /* 0x00007e0017027a24 */ /* 0x000fe400078e020c */
[----:B------:R-:W-:-:S05]  /*0dc0*/  IMAD R3, R24, c[0x0][0x1f4], R11 ;  /* 0x00007d0018037a24 */ /* 0x000fca00078e020b */
[----:B------:R-:W-:-:S04]  /*0dd0*/  LOP3.LUT R27, R2, R3, RZ, 0xfc, !PT ;  /* 0x00000003021b7212 */ /* 0x000fc800078efcff */
[----:B------:R-:W-:-:S04]  /*0de0*/  ISETP.GE.AND P0, PT, R27, RZ, PT ;  /* 0x000000ff1b00720c */ /* 0x000fc80003f06270 */
[----:B------:R-:W-:Y:S01]  /*0df0*/  ISETP.GE.OR P0, PT, R2, c[0x0][0x1a8], !P0 ;  /* 0x00006a0002007a0c */ /* 0x000fe20004706670 */
[----:B------:R-:W-:-:S03]  /*0e00*/  IMAD R2, R3, c[0x0][0x1a8], R2 ;  /* 0x00006a0003027a24 */ /* 0x000fc600078e0202 */
[----:B------:R-:W-:-:S13]  /*0e10*/  ISETP.GE.OR P0, PT, R3, c[0x0][0x1a4], P0 ;  /* 0x0000690003007a0c */ /* 0x000fda0000706670 */
[----:B------:R-:W-:-:S04]  /*0e20*/  @!P0 IADD3 R3, P1, R2, R21, RZ ;  /* 0x0000001502038210 */ /* 0x000fc80007f3e0ff */
[----:B------:R-:W-:Y:S02]  /*0e30*/  @!P0 LEA.HI.X.SX32 R28, R2, R22, 0x1, P1 ;  /* 0x00000016021c8211 */ /* 0x000fe400008f0eff */
[----:B------:R-:W-:-:S04]  /*0e40*/  @!P0 LEA R2, P1, R3, c[0x0][0x190], 0x1 ;  /* 0x0000640003028a11 */ /* 0x000fc800078208ff */
[----:B------:R-:W-:-:S05]  /*0e50*/  @!P0 LEA.HI.X R3, R3, c[0x0][0x194], R28, 0x1, P1 ;  /* 0x0000650003038a11 */ /* 0x000fca00008f0c1c */
[----:B------:R0:W2:Y:S02]  /*0e60*/  @!P0 LDG.E.U16 R28, [R2.64] ;  /* 0x00000024021c8981 */ /* 0x0000a4000c1e1500 */
[----:B0-----:R-:W-:Y:S02]  /*0e70*/  IMAD.MOV.U32 R2, RZ, RZ, R26 ;  /* 0x000000ffff027224 */ /* 0x001fe400078e001a */
[----:B------:R-:W-:-:S05]  /*0e80*/  IMAD.MOV.U32 R3, RZ, RZ, R25 ;  /* 0x000000ffff037224 */ /* 0x000fca00078e0019 */
[----:B------:R0:W5:Y:S01]  /*0e90*/  LDG.E.U16 R27, [R2.64] ;  /* 0x00000024021b7981 */ /* 0x000162000c1e1500 */
[----:B------:R-:W-:Y:S01]  /*0ea0*/  IADD3 R23, R23, 0x20, RZ ;  /* 0x0000002017177810 */ /* 0x000fe20007ffe0ff */
[----:B------:R-:W-:Y:S01]  /*0eb0*/  BSSY B2, `(.L_x_7) ;  /* 0x000000a000027945 */ /* 0x000fe20003800000 */
[----:B------:R-:W-:Y:S01]  /*0ec0*/  IMAD.MOV.U32 R29, RZ, RZ, RZ ;  /* 0x000000ffff1d7224 */ /* 0x000fe200078e00ff */
[----:B------:R-:W-:Y:S02]  /*0ed0*/  IADD3 R26, P1, R26, 0x40, RZ ;  /* 0x000000401a1a7810 */ /* 0x000fe40007f3e0ff */
[----:B------:R-:W-:Y:S02]  /*0ee0*/  ISETP.GE.AND P2, PT, R23, c[0x0][0x178], PT ;  /* 0x00005e0017007a0c */ /* 0x000fe40003f46270 */
[----:B--2---:R-:W-:-:S11]  /*0ef0*/  @!P0 PRMT R29, RZ, 0x5410, R28 ;  /* 0x00005410ff1d8816 */ /* 0x004fd6000000001c */
[----:B0-----:R-:W-:Y:S05]  /*0f00*/  @!P2 BRA `(.L_x_8) ;  /* 0x000000400000a947 */ /* 0x001fea0003800000 */
.L_x_9:
[----:B------:R-:W-:Y:S02]  /*0f10*/  IADD3 R23, R23, -c[0x0][0x178], RZ ;  /* 0x80005e0017177a10 */ /* 0x000fe40007ffe0ff */
[----:B------:R-:W-:Y:S02]  /*0f20*/  IADD3 R24, R24, 0x1, RZ ;  /* 0x0000000118187810 */ /* 0x000fe40007ffe0ff */
[----:B------:R-:W-:-:S13]  /*0f30*/  ISETP.GE.AND P0, PT, R23, c[0x0][0x178], PT ;  /* 0x00005e0017007a0c */ /* 0x000fda0003f06270 */
[----:B------:R-:W-:Y:S05]  /*0f40*/  @P0 BRA `(.L_x_9) ;  /* 0xffffffc000000947 */ /* 0x000fea000383ffff */
.L_x_8:
[----:B------:R-:W-:Y:S05]  /*0f50*/  BSYNC B2 ;  /* 0x0000000000027941 */ /* 0x000fea0003800000 */
.L_x_7:
[----:B------:R-:W-:Y:S01]  /*0f60*/  ISETP.GE.AND P0, PT, R24, c[0x0][0x174], PT ;  /* 0x00005d0018007a0c */ /* 0x000fe20003f06270 */
[----:B------:R-:W-:Y:S01]  /*0f70*/  IMAD.X R25, RZ, RZ, R25, P1 ;  /* 0x000000ffff197224 */ /* 0x000fe200008e0619 */
[----:B-----5:R-:W-:-:S05]  /*0f80*/  PRMT R27, RZ, 0x5410, R27 ;  /* 0x00005410ff1b7816 */ /* 0x020fca000000001b */
[----:B------:R-:W-:-:S06]  /*0f90*/  FFMA.FTZ R20, R27, R29, R20 ;  /* 0x0000001d1b147223 */ /* 0x000fcc0000010014 */
[----:B------:R-:W-:Y:S05]  /*0fa0*/  @!P0 BRA `(.L_x_10) ;  /* 0xfffffe0000008947 */ /* 0x000fea000383ffff */
.L_x_6:
[----:B------:R-:W-:Y:S05]  /*0fb0*/  BSYNC B1 ;  /* 0x0000000000017941 */ /* 0x000fea0003800000 */
.L_x_5:
[--C-:B------:R-:W-:Y:S02]  /*0fc0*/  IMAD.IADD R6, R6, 0x1, R17.reuse ;  /* 0x0000000106067824 */ /* 0x100fe400078e0211 */
[----:B------:R-:W-:-:S03]  /*0fd0*/  IMAD.IADD R10, R10, 0x1, R17 ;  /* 0x000000010a0a7824 */ /* 0x000fc600078e0211 */
[----:B------:R-:W-:-:S13]  /*0fe0*/  ISETP.GE.AND P0, PT, R6, UR4, PT ;  /* 0x0000000406007c0c */ /* 0x000fda000bf06270 */
[----:B------:R-:W-:Y:S05]  /*0ff0*/  @!P0 BRA `(.L_x_11) ;  /* 0xfffffa4000008947 */ /* 0x000fea000383ffff */
.L_x_1:
[----:B------:R-:W-:Y:S05]  /*1000*/  BSYNC B0 ;  /* 0x0000000000007941 */ /* 0x000fea0003800000 */
.L_x_0:
[----:B------:R-:W0:Y:S01]  /*1010*/  POPC R6, c[0x0][0x0] ;  /* 0x0000000000067b09 */ /* 0x000e220000000000 */
[----:B------:R-:W-:Y:S01]  /*1020*/  IMAD R5, R5, c[0x0][0x1e4], RZ ;  /* 0x0000790005057a24 */ /* 0x000fe200078e02ff */
[----:B------:R-:W-:Y:S01]  /*1030*/  F2FP.BF16.PACK_AB R20, RZ, R20 ;  /* 0x00000014ff14723e */ /* 0x000fe200000010ff */
[----:B------:R-:W-:Y:S02]  /*1040*/  IMAD R2, R7, c[0x0][0x1e8], RZ ;  /* 0x00007a0007027a24 */ /* 0x000fe400078e02ff */
[----:B------:R-:W-:Y:S01]  /*1050*/  IMAD R4, R4, c[0x0][0x1ec], RZ ;  /* 0x00007b0004047a24 */ /* 0x000fe200078e02ff */
[----:B------:R-:W-:Y:S01]  /*1060*/  SHF.R.S32.HI R3, RZ, 0x1f, R5 ;  /* 0x0000001fff037819 */ /* 0x000fe20000011405 */
[----:B------:R-:W-:Y:S02]  /*1070*/  IMAD.SHL.U32 R18, R16, 0x2, RZ ;  /* 0x0000000210127824 */ /* 0x000fe400078e00ff */
[----:B------:R-:W-:Y:S01]  /*1080*/  IMAD R0, R0, c[0x0][0x1dc], RZ ;  /* 0x0000770000007a24 */ /* 0x000fe200078e02ff */
[----:B------:R-:W-:-:S02]  /*1090*/  IADD3 R19, P1, P2, R5, R2, R4 ;  /* 0x0000000205137210 */ /* 0x000fc40007a3e004 */
[----:B------:R-:W-:Y:S01]  /*10a0*/  SHF.R.S32.HI R2, RZ, 0x1f, R2 ;  /* 0x0000001fff027819 */ /* 0x000fe20000011402 */
[----:B------:R1:W-:Y:S01]  /*10b0*/  STS.U16 [R18], R20 ;  /* 0x0000001412007388 */ /* 0x0003e20000000400 */
[----:B------:R-:W-:-:S03]  /*10c0*/  SHF.R.S32.HI R4, RZ, 0x1f, R4 ;  /* 0x0000001fff047819 */ /* 0x000fc60000011404 */
[----:B------:R-:W-:Y:S01]  /*10d0*/  BAR.SYNC.DEFER_BLOCKING 0x0 ;  /* 0x0000000000007b1d */ /* 0x000fe20000010000 */
[----:B0-----:R-:W-:Y:S02]  /*10e0*/  ISETP.NE.AND P0, PT, R6, 0x1, PT ;  /* 0x000000010600780c */ /* 0x001fe40003f05270 */
[----:B------:R-:W-:Y:S02]  /*10f0*/  IADD3 R19, P3, R0, R19, RZ ;  /* 0x0000001300137210 */ /* 0x000fe40007f7e0ff */
[----:B------:R-:W-:-:S04]  /*1100*/  IADD3.X R3, R3, R2, R4, P1, P2 ;  /* 0x0000000203037210 */ /* 0x000fc80000fe4404 */
[----:B------:R-:W-:-:S05]  /*1110*/  LEA.HI.X.SX32 R22, R0, R3, 0x1, P3 ;  /* 0x0000000300167211 */ /* 0x000fca00018f0eff */
[----:B------:R-:W-:Y:S05]  /*1120*/  @!P0 BRA `(.L_x_12) ;  /* 0x0000013000008947 */ /* 0x000fea0003800000 */
[----:B-1----:R-:W-:Y:S01]  /*1130*/  MOV R2, 0x0 ;  /* 0x0000000000027802 */ /* 0x002fe20000000f00 */
[----:B------:R-:W-:Y:S02]  /*1140*/  IMAD.MOV.U32 R4, RZ, RZ, c[0x4][0x148] ;  /* 0x01005200ff047624 */ /* 0x000fe400078e00ff */
[----:B------:R-:W-:Y:S02]  /*1150*/  IMAD.MOV.U32 R5, RZ, RZ, c[0x4][0x14c] ;  /* 0x01005300ff057624 */ /* 0x000fe400078e00ff */
[----:B------:R-:W-:Y:S01]  /*1160*/  IMAD.MOV.U32 R6, RZ, RZ, c[0x4][0x150] ;  /* 0x01005400ff067624 */ /* 0x000fe200078e00ff */
[----:B------:R-:W0:Y:S01]  /*1170*/  LDC.64 R2, c[0x4][R2] ;  /* 0x0100000002027b82 */ /* 0x000e220000000a00 */
[----:B------:R-:W-:Y:S02]  /*1180*/  IMAD.MOV.U32 R7, RZ, RZ, c[0x4][0x154] ;  /* 0x01005500ff077624 */ /* 0x000fe400078e00ff */
[----:B------:R-:W-:Y:S02]  /*1190*/  IMAD.MOV.U32 R8, RZ, RZ, 0x10b ;  /* 0x0000010bff087424 */ /* 0x000fe400078e00ff */
[----:B------:R-:W-:-:S02]  /*11a0*/  IMAD.MOV.U32 R10, RZ, RZ, c[0x4][0x60] ;  /* 0x01001800ff0a7624 */ /* 0x000fc400078e00ff */
[----:B------:R-:W-:Y:S02]  /*11b0*/  IMAD.MOV.U32 R11, RZ, RZ, c[0x4][0x64] ;  /* 0x01001900ff0b7624 */ /* 0x000fe400078e00ff */
[----:B------:R-:W-:Y:S02]  /*11c0*/  IMAD.MOV.U32 R12, RZ, RZ, 0x1 ;  /* 0x00000001ff0c7424 */ /* 0x000fe400078e00ff */
[----:B------:R-:W-:Y:S02]  /*11d0*/  IMAD.MOV.U32 R13, RZ, RZ, RZ ;  /* 0x000000ffff0d7224 */ /* 0x000fe400078e00ff */
[----:B------:R-:W-:Y:S01]  /*11e0*/  LEPC R14 ;  /* 0x00000000000e734e */ /* 0x000fe20000000000 */
[----:B------:R-:W-:Y:S02]  /*11f0*/  MOV R9, 0x1260 ;  /* 0x0000126000097802 */ /* 0x000fe40000000f00 */
[----:B------:R-:W-:Y:S02]  /*1200*/  MOV R20, 0x11e0 ;  /* 0x000011e000147802 */ /* 0x000fe40000000f00 */
[----:B------:R-:W-:Y:S02]  /*1210*/  MOV R21, 0x0 ;  /* 0x0000000000157802 */ /* 0x000fe40000000f00 */
[----:B------:R-:W-:-:S02]  /*1220*/  MOV R0, 0x0 ;  /* 0x0000000000007802 */ /* 0x000fc40000000f00 */
[----:B------:R-:W-:-:S04]  /*1230*/  IADD3 R20, P0, P1, -R20, R9, R14 ;  /* 0x0000000914147210 */ /* 0x000fc8000791e10e */
[----:B------:R-:W-:-:S04]  /*1240*/  IADD3.X R21, ~R0, R21, R15, P0, P1 ;  /* 0x0000001500157210 */ /* 0x000fc800007e250f */
[----:B0-----:R-:W-:Y:S05]  /*1250*/  CALL.ABS.NOINC R2 ;  /* 0x0000000002007343 */ /* 0x001fea0003c00000 */
.L_x_12:
[----:B-1----:R-:W-:-:S05]  /*1260*/  IMAD.MOV.U32 R0, RZ, RZ, c[0x0][0x0] ;  /* 0x00000000ff007624 */ /* 0x002fca00078e00ff */
[----:B------:R-:W-:-:S04]  /*1270*/  SHF.R.U32.HI R3, RZ, 0x1, R0 ;  /* 0x00000001ff037819 */ /* 0x000fc80000011600 */
[----:B------:R-:W-:-:S13]  /*1280*/  ISETP.NE.AND P0, PT, R3, RZ, PT ;  /* 0x000000ff0300720c */ /* 0x000fda0003f05270 */
[----:B------:R-:W-:Y:S05]  /*1290*/  @!P0 BRA `(.L_x_13) ;  /* 0x0000190000008947 */ /* 0x000fea0003800000 */
[----:B------:R-:W-:Y:S01]  /*12a0*/  ISETP.GE.U32.AND P0, PT, R16, R3, PT ;  /* 0x000000031000720c */ /* 0x000fe20003f06070 */
[----:B------:R-:W-:Y:S01]  /*12b0*/  WARPSYNC 0xffffffff ;  /* 0xffffffff00007948 */ /* 0x000fe20003800000 */
[----:B------:R-:W-:-:S11]  /*12c0*/  SHF.R.U32.HI R5, RZ, 0x2, R0 ;  /* 0x00000002ff057819 */ /* 0x000fd60000011600 */
[----:B------:R-:W-:Y:S01]  /*12d0*/  @!P0 IMAD R3, R3, 0x2, R18 ;  /* 0x0000000203038824 */ /* 0x000fe200078e0212 */
[----:B------:R-:W0:Y:S05]  /*12e0*/  @!P0 LDS.U16 R2, [R18] ;  /* 0x0000000012028984 */ /* 0x000e2a0000000400 */
[----:B------:R-:W1:Y:S01]  /*12f0*/  @!P0 LDS.U16 R3, [R3] ;  /* 0x0000000003038984 */ /* 0x000e620000000400 */
[----:B0-----:R-:W-:Y:S02]  /*1300*/  @!P0 PRMT R2, RZ, 0x5410, R2 ;  /* 0x00005410ff028816 */ /* 0x001fe40000000002 */
[----:B-1----:R-:W-:-:S05]  /*1310*/  @!P0 PRMT R3, RZ, 0x5410, R3 ;  /* 0x00005410ff038816 */ /* 0x002fca0000000003 */
[----:B------:R-:W-:-:S05]  /*1320*/  @!P0 FADD.FTZ R2, R2, R3 ;  /* 0x0000000302028221 */ /* 0x000fca0000010000 */
[----:B------:R-:W-:-:S05]  /*1330*/  @!P0 F2FP.BF16.PACK_AB R2, RZ, R2 ;  /* 0x00000002ff02823e */ /* 0x000fca00000010ff */
[----:B------:R0:W-:Y:S04]  /*1340*/  @!P0 STS.U16 [R18], R2 ;  /* 0x0000000212008388 */ /* 0x0001e80000000400 */
[----:B------:R-:W-:Y:S01]  /*1350*/  BAR.SYNC.DEFER_BLOCKING 0x0 ;  /* 0x0000000000007b1d */ /* 0x000fe20000010000 */
[----:B------:R-:W-:-:S13]  /*1360*/  ISETP.NE.AND P0, PT, R5, RZ, PT ;  /* 0x000000ff0500720c */ /* 0x000fda0003f05270 */
[----:B------:R-:W-:Y:S05]  /*1370*/  @!P0 BRA `(.L_x_13) ;  /* 0x0000182000008947 */ /* 0x000fea0003800000 */
[----:B0-----:R-:W-:Y:S02]  /*1380*/  ISETP.GE.U32.AND P0, PT, R16, R5, PT ;  /* 0x000000051000720c */ /* 0x001fe40003f06070 */
        /* <DEDUP_REMOVED lines=25> */
[----:B0-----:R-:W-:-:S13]  /*1520*/  ISETP.GE.U32.AND P0, PT, R16, R5, PT ;  /* 0x000000051000720c */ /* 0x001fda0003f06070 */
        /* <DEDUP_REMOVED lines=358> */
[----:B------:R-:W-:Y:S06]  /*2b90*/  BAR.SYNC.DEFER_BLOCKING 0x0 ;  /* 0x0000000000007b1d */ /* 0x000fec0000010000 */
.L_x_13:
[----:B0-----:R-:W-:-:S13]  /*2ba0*/  ISETP.NE.AND P0, PT, R16, RZ, PT ;  /* 0x000000ff1000720c */ /* 0x001fda0003f05270 */
[----:B------:R-:W-:Y:S05]  /*2bb0*/  @P0 EXIT ;  /* 0x000000000000094d */ /* 0x000fea0003800000 */
[----:B------:R-:W0:Y:S01]  /*2bc0*/  LDS.U16 R5, [RZ] ;  /* 0x00000000ff057984 */ /* 0x000e220000000400 */
[----:B------:R-:W-:-:S04]  /*2bd0*/  LEA R2, P0, R19, c[0x0][0x1c0], 0x1 ;  /* 0x0000700013027a11 */ /* 0x000fc800078008ff */
[----:B------:R-:W-:-:S05]  /*2be0*/  LEA.HI.X R3, R19, c[0x0][0x1c4], R22, 0x1, P0 ;  /* 0x0000710013037a11 */ /* 0x000fca00000f0c16 */
[----:B0-----:R-:W-:Y:S01]  /*2bf0*/  STG.E.U16 [R2.64], R5 ;  /* 0x0000000502007986 */ /* 0x001fe2000c101524 */
[----:B------:R-:W-:Y:S05]  /*2c00*/  EXIT ;  /* 0x000000000000794d */ /* 0x000fea0003800000 */
.L_x_14:
[----:B------:R-:W-:-:S00]  /*2c10*/  BRA `(.L_x_14) ;  /* 0xfffffff000007947 */ /* 0x000fc0000383ffff */
[----:B------:R-:W-:-:S00]  /*2c20*/  NOP ;  /* 0x0000000000007918 */ /* 0x000fc00000000000 */
        /* <DEDUP_REMOVED lines=13> */
.L_x_508:


//--------------------- .text._ZN2at6native51_GLOBAL__N__11011a27_18_DepthwiseConv3d_cu_35e0c7b544conv_depthwise3d_cuda_backward_weight_kernelIN3c108BFloat16EfLi2ELi2EEEvNS_27GenericPackedTensorAccessorIKT_Lm5ENS_16DefaultPtrTraitsEiEES9_NS5_IS6_Lm5ES8_iEEiiiiiiiii --------------------------
	.section	.text._ZN2at6native51_GLOBAL__N__11011a27_18_DepthwiseConv3d_cu_35e0c7b544conv_depthwise3d_cuda_backward_weight_kernelIN3c108BFloat16EfLi2ELi2EEEvNS_27GenericPackedTensorAccessorIKT_Lm5ENS_16DefaultPtrTraitsEiEES9_NS5_IS6_Lm5ES8_iEEiiiiiiiii,"ax",@progbits
	.sectioninfo	@"SHI_REGISTERS=32"
	.align	128
.text._ZN2at6native51_GLOBAL__N__11011a27_18_DepthwiseConv3d_cu_35e0c7b544conv_depthwise3d_cuda_backward_weight_kernelIN3c108BFloat16EfLi2ELi2EEEvNS_27GenericPackedTensorAccessorIKT_Lm5ENS_16DefaultPtrTraitsEiEES9_NS5_IS6_Lm5ES8_iEEiiiiiiiii:
        .type           _ZN2at6native51_GLOBAL__N__11011a27_18_DepthwiseConv3d_cu_35e0c7b544conv_depthwise3d_cuda_backward_weight_kernelIN3c108BFloat16EfLi2ELi2EEEvNS_27GenericPackedTensorAccessorIKT_Lm5ENS_16DefaultPtrTraitsEiEES9_NS5_IS6_Lm5ES8_iEEiiiiiiiii,@function
        .size           _ZN2at6native51_GLOBAL__N__11011a27_18_DepthwiseConv3d_cu_35e0c7b544conv_depthwise3d_cuda_backward_weight_kernelIN3c108BFloat16EfLi2ELi2EEEvNS_27GenericPackedTensorAccessorIKT_Lm5ENS_16DefaultPtrTraitsEiEES9_NS5_IS6_Lm5ES8_iEEiiiiiiiii,(.L_x_509 - _ZN2at6native51_GLOBAL__N__11011a27_18_DepthwiseConv3d_cu_35e0c7b544conv_depthwise3d_cuda_backward_weight_kernelIN3c108BFloat16EfLi2ELi2EEEvNS_27GenericPackedTensorAccessorIKT_Lm5ENS_16DefaultPtrTraitsEiEES9_NS5_IS6_Lm5ES8_iEEiiiiiiiii)
        .other          _ZN2at6native51_GLOBAL__N__11011a27_18_DepthwiseConv3d_cu_35e0c7b544conv_depthwise3d_cuda_backward_weight_kernelIN3c108BFloat16EfLi2ELi2EEEvNS_27GenericPackedTensorAccessorIKT_Lm5ENS_16DefaultPtrTraitsEiEES9_NS5_IS6_Lm5ES8_iEEiiiiiiiii,@"STO_CUDA_ENTRY STV_DEFAULT"
_ZN2at6native51_GLOBAL__N__11011a27_18_DepthwiseConv3d_cu_35e0c7b544conv_depthwise3d_cuda_backward_weight_kernelIN3c108BFloat16EfLi2ELi2EEEvNS_27GenericPackedTensorAccessorIKT_Lm5ENS_16DefaultPtrTraitsEiEES9_NS5_IS6_Lm5ES8_iEEiiiiiiiii:
        /* <DEDUP_REMOVED lines=164> */
.L_x_26:
[----:B------:R-:W-:Y:S01]  /*0a40*/  ISETP.GE.AND P0, PT, R10, c[0x0][0x170], PT ;  /* 0x00005c000a007a0c */ /* 0x000fe20003f06270 */
[----:B------:R-:W-:-:S12]  /*0a50*/  BSSY B1, `(.L_x_17) ;  /* 0x0000006000017945 */ /* 0x000fd80003800000 */
[----:B------:R-:W-:Y:S05]  /*0a60*/  @!P0 BRA `(.L_x_18) ;  /* 0x0000004000008947 */ /* 0x000fea0003800000 */
.L_x_19:
[----:B------:R-:W-:Y:S02]  /*0a70*/  IADD3 R10, R10, -c[0x0][0x170], RZ ;  /* 0x80005c000a0a7a10 */ /* 0x000fe40007ffe0ff */
[----:B------:R-:W-:Y:S02]  /*0a80*/  IADD3 R19, R19, 0x1, RZ ;  /* 0x0000000113137810 */ /* 0x000fe40007ffe0ff */
[----:B------:R-:W-:-:S13]  /*0a90*/  ISETP.GE.AND P0, PT, R10, c[0x0][0x170], PT ;  /* 0x00005c000a007a0c */ /* 0x000fda0003f06270 */
[----:B------:R-:W-:Y:S05]  /*0aa0*/  @P0 BRA `(.L_x_19) ;  /* 0xffffffc000000947 */ /* 0x000fea000383ffff */
.L_x_18:
[----:B------:R-:W-:Y:S05]  /*0ab0*/  BSYNC B1 ;  /* 0x0000000000017941 */ /* 0x000fea0003800000 */
.L_x_17:
        /* <DEDUP_REMOVED lines=47> */
.L_x_25:
[----:B------:R-:W-:Y:S02]  /*0db0*/  IMAD R2, R23, 0x2, R12 ;  /* 0x0000000217027824 */ /* 0x000fe400078e020c */
[----:B------:R-:W-:-:S05]  /*0dc0*/  IMAD R3, R24, 0x2, R11 ;  /* 0x0000000218037824 */ /* 0x000fca00078e020b */
        /* <DEDUP_REMOVED lines=20> */
.L_x_24:
[----:B------:R-:W-:Y:S02]  /*0f10*/  IADD3 R23, R23, -c[0x0][0x178], RZ ;  /* 0x80005e0017177a10 */ /* 0x000fe40007ffe0ff */
[----:B------:R-:W-:Y:S02]  /*0f20*/  IADD3 R24, R24, 0x1, RZ ;  /* 0x0000000118187810 */ /* 0x000fe40007ffe0ff */
[----:B------:R-:W-:-:S13]  /*0f30*/  ISETP.GE.AND P0, PT, R23, c[0x0][0x178], PT ;  /* 0x00005e0017007a0c */ /* 0x000fda0003f06270 */
[----:B------:R-:W-:Y:S05]  /*0f40*/  @P0 BRA `(.L_x_24) ;  /* 0xffffffc000000947 */ /* 0x000fea000383ffff */
.L_x_23:
[----:B------:R-:W-:Y:S05]  /*0f50*/  BSYNC B2 ;  /* 0x0000000000027941 */ /* 0x000fea0003800000 */
.L_x_22:
[----:B------:R-:W-:Y:S01]  /*0f60*/  ISETP.GE.AND P0, PT, R24, c[0x0][0x174], PT ;  /* 0x00005d0018007a0c */ /* 0x000fe20003f06270 */
[----:B------:R-:W-:Y:S01]  /*0f70*/  IMAD.X R25, RZ, RZ, R25, P1 ;  /* 0x000000ffff197224 */ /* 0x000fe200008e0619 */
[----:B-----5:R-:W-:-:S05]  /*0f80*/  PRMT R27, RZ, 0x5410, R27 ;  /* 0x00005410ff1b7816 */ /* 0x020fca000000001b */
[----:B------:R-:W-:-:S06]  /*0f90*/  FFMA.FTZ R20, R27, R29, R20 ;  /* 0x0000001d1b147223 */ /* 0x000fcc0000010014 */
[----:B------:R-:W-:Y:S05]  /*0fa0*/  @!P0 BRA `(.L_x_25) ;  /* 0xfffffe0000008947 */ /* 0x000fea000383ffff */
.L_x_21:
[----:B------:R-:W-:Y:S05]  /*0fb0*/  BSYNC B1 ;  /* 0x0000000000017941 */ /* 0x000fea0003800000 */
.L_x_20:
[--C-:B------:R-:W-:Y:S02]  /*0fc0*/  IMAD.IADD R6, R6, 0x1, R17.reuse ;  /* 0x0000000106067824 */ /* 0x100fe400078e0211 */
[----:B------:R-:W-:-:S03]  /*0fd0*/  IMAD.IADD R10, R10, 0x1, R17 ;  /* 0x000000010a0a7824 */ /* 0x000fc600078e0211 */
[----:B------:R-:W-:-:S13]  /*0fe0*/  ISETP.GE.AND P0, PT, R6, UR4, PT ;  /* 0x0000000406007c0c */ /* 0x000fda000bf06270 */
[----:B------:R-:W-:Y:S05]  /*0ff0*/  @!P0 BRA `(.L_x_26) ;  /* 0xfffffa4000008947 */ /* 0x000fea000383ffff */
.L_x_16:
[----:B------:R-:W-:Y:S05]  /*1000*/  BSYNC B0 ;  /* 0x0000000000007941 */ /* 0x000fea0003800000 */
.L_x_15:
        /* <DEDUP_REMOVED lines=37> */
.L_x_27:
        /* <DEDUP_REMOVED lines=404> */
.L_x_28:
[----:B0-----:R-:W-:-:S13]  /*2ba0*/  ISETP.NE.AND P0, PT, R16, RZ, PT ;  /* 0x000000ff1000720c */ /* 0x001fda0003f05270 */
[----:B------:R-:W-:Y:S05]  /*2bb0*/  @P0 EXIT ;  /* 0x000000000000094d */ /* 0x000fea0003800000 */
[----:B------:R-:W0:Y:S01]  /*2bc0*/  LDS.U16 R5, [RZ] ;  /* 0x00000000ff057984 */ /* 0x000e220000000400 */
[----:B------:R-:W-:-:S04]  /*2bd0*/  LEA R2, P0, R19, c[0x0][0x1c0], 0x1 ;  /* 0x0000700013027a11 */ /* 0x000fc800078008ff */
[----:B------:R-:W-:-:S05]  /*2be0*/  LEA.HI.X R3, R19, c[0x0][0x1c4], R22, 0x1, P0 ;  /* 0x0000710013037a11 */ /* 0x000fca00000f0c16 */
[----:B0-----:R-:W-:Y:S01]  /*2bf0*/  STG.E.U16 [R2.64], R5 ;  /* 0x0000000502007986 */ /* 0x001fe2000c101524 */
[----:B------:R-:W-:Y:S05]  /*2c00*/  EXIT ;  /* 0x000000000000794d */ /* 0x000fea0003800000 */
.L_x_29:
        /* <DEDUP_REMOVED lines=15> */
.L_x_509:


//--------------------- .text._ZN2at6native51_GLOBAL__N__11011a27_18_DepthwiseConv3d_cu_35e0c7b544conv_depthwise3d_cuda_backward_weight_kernelIN3c108BFloat16EfLi1ELi1EEEvNS_27GenericPackedTensorAccessorIKT_Lm5ENS_16DefaultPtrTraitsEiEES9_NS5_IS6_Lm5ES8_iEEiiiiiiiii --------------------------
	.section	.text._ZN2at6native51_GLOBAL__N__11011a27_18_DepthwiseConv3d_cu_35e0c7b544conv_depthwise3d_cuda_backward_weight_kernelIN3c108BFloat16EfLi1ELi1EEEvNS_27GenericPackedTensorAccessorIKT_Lm5ENS_16DefaultPtrTraitsEiEES9_NS5_IS6_Lm5ES8_iEEiiiiiiiii,"ax",@progbits
	.sectioninfo	@"SHI_REGISTERS=32"
	.align	128
.text._ZN2at6native51_GLOBAL__N__11011a27_18_DepthwiseConv3d_cu_35e0c7b544conv_depthwise3d_cuda_backward_weight_kernelIN3c108BFloat16EfLi1ELi1EEEvNS_27GenericPackedTensorAccessorIKT_Lm5ENS_16DefaultPtrTraitsEiEES9_NS5_IS6_Lm5ES8_iEEiiiiiiiii:
        .type           _ZN2at6native51_GLOBAL__N__11011a27_18_DepthwiseConv3d_cu_35e0c7b544conv_depthwise3d_cuda_backward_weight_kernelIN3c108BFloat16EfLi1ELi1EEEvNS_27GenericPackedTensorAccessorIKT_Lm5ENS_16DefaultPtrTraitsEiEES9_NS5_IS6_Lm5ES8_iEEiiiiiiiii,@function
        .size           _ZN2at6native51_GLOBAL__N__11011a27_18_DepthwiseConv3d_cu_35e0c7b544conv_depthwise3d_cuda_backward_weight_kernelIN3c108BFloat16EfLi1ELi1EEEvNS_27GenericPackedTensorAccessorIKT_Lm5ENS_16DefaultPtrTraitsEiEES9_NS5_IS6_Lm5ES8_iEEiiiiiiiii,(.L_x_510 - _ZN2at6native51_GLOBAL__N__11011a27_18_DepthwiseConv3d_cu_35e0c7b544conv_depthwise3d_cuda_backward_weight_kernelIN3c108BFloat16EfLi1ELi1EEEvNS_27GenericPackedTensorAccessorIKT_Lm5ENS_16DefaultPtrTraitsEiEES9_NS5_IS6_Lm5ES8_iEEiiiiiiiii)
        .other          _ZN2at6native51_GLOBAL__N__11011a27_18_DepthwiseConv3d_cu_35e0c7b544conv_depthwise3d_cuda_backward_weight_kernelIN3c108BFloat16EfLi1ELi1EEEvNS_27GenericPackedTensorAccessorIKT_Lm5ENS_16DefaultPtrTraitsEiEES9_NS5_IS6_Lm5ES8_iEEiiiiiiiii,@"STO_CUDA_ENTRY STV_DEFAULT"
_ZN2at6native51_GLOBAL__N__11011a27_18_DepthwiseConv3d_cu_35e0c7b544conv_depthwise3d_cuda_backward_weight_kernelIN3c108BFloat16EfLi1ELi1EEEvNS_27GenericPackedTensorAccessorIKT_Lm5ENS_16DefaultPtrTraitsEiEES9_NS5_IS6_Lm5ES8_iEEiiiiiiiii:
        /* <DEDUP_REMOVED lines=164> */
.L_x_41:
[----:B------:R-:W-:Y:S01]  /*0a40*/  ISETP.GE.AND P0, PT, R10, c[0x0][0x170], PT ;  /* 0x00005c000a007a0c */ /* 0x000fe20003f06270 */
[----:B------:R-:W-:-:S12]  /*0a50*/  BSSY B1, `(.L_x_32) ;  /* 0x0000006000017945 */ /* 0x000fd80003800000 */
[----:B------:R-:W-:Y:S05]  /*0a60*/  @!P0 BRA `(.L_x_33) ;  /* 0x0000004000008947 */ /* 0x000fea0003800000 */
.L_x_34:
[----:B------:R-:W-:Y:S02]  /*0a70*/  IADD3 R10, R10, -c[0x0][0x170], RZ ;  /* 0x80005c000a0a7a10 */ /* 0x000fe40007ffe0ff */
[----:B------:R-:W-:Y:S02]  /*0a80*/  IADD3 R19, R19, 0x1, RZ ;  /* 0x0000000113137810 */ /* 0x000fe40007ffe0ff */
[----:B------:R-:W-:-:S13]  /*0a90*/  ISETP.GE.AND P0, PT, R10, c[0x0][0x170], PT ;  /* 0x00005c000a007a0c */ /* 0x000fda0003f06270 */
[----:B------:R-:W-:Y:S05]  /*0aa0*/  @P0 BRA `(.L_x_34) ;  /* 0xffffffc000000947 */ /* 0x000fea000383ffff */
.L_x_33:
[----:B------:R-:W-:Y:S05]  /*0ab0*/  BSYNC B1 ;  /* 0x0000000000017941 */ /* 0x000fea0003800000 */
.L_x_32:
        /* <DEDUP_REMOVED lines=47> */
.L_x_40:
[----:B------:R-:W-:Y:S02]  /*0db0*/  IMAD.IADD R3, R12, 0x1, R23 ;  /* 0x000000010c037824 */ /* 0x000fe400078e0217 */
[----:B------:R-:W-:-:S05]  /*0dc0*/  IMAD.IADD R2, R11, 0x1, R24 ;  /* 0x000000010b027824 */ /* 0x000fca00078e0218 */
[----:B------:R-:W-:-:S04]  /*0dd0*/  LOP3.LUT R27, R3, R2, RZ, 0xfc, !PT ;  /* 0x00000002031b7212 */ /* 0x000fc800078efcff */
[----:B------:R-:W-:-:S04]  /*0de0*/  ISETP.GE.AND P0, PT, R27, RZ, PT ;  /* 0x000000ff1b00720c */ /* 0x000fc80003f06270 */
[----:B------:R-:W-:-:S04]  /*0df0*/  ISETP.GE.OR P0, PT, R3, c[0x0][0x1a8], !P0 ;  /* 0x00006a0003007a0c */ /* 0x000fc80004706670 */
[C---:B------:R-:W-:Y:S01]  /*0e00*/  ISETP.GE.OR P0, PT, R2.reuse, c[0x0][0x1a4], P0 ;  /* 0x0000690002007a0c */ /* 0x040fe20000706670 */
[----:B------:R-:W-:-:S12]  /*0e10*/  IMAD R2, R2, c[0x0][0x1a8], R3 ;  /* 0x00006a0002027a24 */ /* 0x000fd800078e0203 */
        /* <DEDUP_REMOVED lines=15> */
.L_x_39:
[----:B------:R-:W-:Y:S02]  /*0f10*/  IADD3 R23, R23, -c[0x0][0x178], RZ ;  /* 0x80005e0017177a10 */ /* 0x000fe40007ffe0ff */
[----:B------:R-:W-:Y:S02]  /*0f20*/  IADD3 R24, R24, 0x1, RZ ;  /* 0x0000000118187810 */ /* 0x000fe40007ffe0ff */
[----:B------:R-:W-:-:S13]  /*0f30*/  ISETP.GE.AND P0, PT, R23, c[0x0][0x178], PT ;  /* 0x00005e0017007a0c */ /* 0x000fda0003f06270 */
[----:B------:R-:W-:Y:S05]  /*0f40*/  @P0 BRA `(.L_x_39) ;  /* 0xffffffc000000947 */ /* 0x000fea000383ffff */
.L_x_38:
[----:B------:R-:W-:Y:S05]  /*0f50*/  BSYNC B2 ;  /* 0x0000000000027941 */ /* 0x000fea0003800000 */
.L_x_37:
[----:B------:R-:W-:Y:S01]  /*0f60*/  ISETP.GE.AND P0, PT, R24, c[0x0][0x174], PT ;  /* 0x00005d0018007a0c */ /* 0x000fe20003f06270 */
[----:B------:R-:W-:Y:S01]  /*0f70*/  IMAD.X R25, RZ, RZ, R25, P1 ;  /* 0x000000ffff197224 */ /* 0x000fe200008e0619 */
[----:B-----5:R-:W-:-:S05]  /*0f80*/  PRMT R27, RZ, 0x5410, R27 ;  /* 0x00005410ff1b7816 */ /* 0x020fca000000001b */
[----:B------:R-:W-:-:S06]  /*0f90*/  FFMA.FTZ R20, R27, R29, R20 ;  /* 0x0000001d1b147223 */ /* 0x000fcc0000010014 */
[----:B------:R-:W-:Y:S05]  /*0fa0*/  @!P0 BRA `(.L_x_40) ;  /* 0xfffffe0000008947 */ /* 0x000fea000383ffff */
.L_x_36:
[----:B------:R-:W-:Y:S05]  /*0fb0*/  BSYNC B1 ;  /* 0x0000000000017941 */ /* 0x000fea0003800000 */
.L_x_35:
[--C-:B------:R-:W-:Y:S02]  /*0fc0*/  IMAD.IADD R6, R6, 0x1, R17.reuse ;  /* 0x0000000106067824 */ /* 0x100fe400078e0211 */
[----:B------:R-:W-:-:S03]  /*0fd0*/  IMAD.IADD R10, R10, 0x1, R17 ;  /* 0x000000010a0a7824 */ /* 0x000fc600078e0211 */
[----:B------:R-:W-:-:S13]  /*0fe0*/  ISETP.GE.AND P0, PT, R6, UR4, PT ;  /* 0x0000000406007c0c */ /* 0x000fda000bf06270 */
[----:B------:R-:W-:Y:S05]  /*0ff0*/  @!P0 BRA `(.L_x_41) ;  /* 0xfffffa4000008947 */ /* 0x000fea000383ffff */
.L_x_31:
[----:B------:R-:W-:Y:S05]  /*1000*/  BSYNC B0 ;  /* 0x0000000000007941 */ /* 0x000fea0003800000 */
.L_x_30:
        /* <DEDUP_REMOVED lines=37> */
.L_x_42:
        /* <DEDUP_REMOVED lines=404> */
.L_x_43:
[----:B0-----:R-:W-:-:S13]  /*2ba0*/  ISETP.NE.AND P0, PT, R16, RZ, PT ;  /* 0x000000ff1000720c */ /* 0x001fda0003f05270 */
[----:B------:R-:W-:Y:S05]  /*2bb0*/  @P0 EXIT ;  /* 0x000000000000094d */ /* 0x000fea0003800000 */
[----:B------:R-:W0:Y:S01]  /*2bc0*/  LDS.U16 R5, [RZ] ;  /* 0x00000000ff057984 */ /* 0x000e220000000400 */
[----:B------:R-:W-:-:S04]  /*2bd0*/  LEA R2, P0, R19, c[0x0][0x1c0], 0x1 ;  /* 0x0000700013027a11 */ /* 0x000fc800078008ff */
[----:B------:R-:W-:-:S05]  /*2be0*/  LEA.HI.X R3, R19, c[0x0][0x1c4], R22, 0x1, P0 ;  /* 0x0000710013037a11 */ /* 0x000fca00000f0c16 */
[----:B0-----:R-:W-:Y:S01]  /*2bf0*/  STG.E.U16 [R2.64], R5 ;  /* 0x0000000502007986 */ /* 0x001fe2000c101524 */
[----:B------:R-:W-:Y:S05]  /*2c00*/  EXIT ;  /* 0x000000000000794d */ /* 0x000fea0003800000 */
.L_x_44:
        /* <DEDUP_REMOVED lines=15> */
.L_x_510:


//--------------------- .text._ZN2at6native51_GLOBAL__N__11011a27_18_DepthwiseConv3d_cu_35e0c7b544conv_depthwise3d_cuda_backward_weight_kernelIN3c104HalfEfLin1ELin1EEEvNS_27GenericPackedTensorAccessorIKT_Lm5ENS_16DefaultPtrTraitsEiEES9_NS5_IS6_Lm5ES8_iEEiiiiiiiii --------------------------
	.section	.text._ZN2at6native51_GLOBAL__N__11011a27_18_DepthwiseConv3d_cu_35e0c7b544conv_depthwise3d_cuda_backward_weight_kernelIN3c104HalfEfLin1ELin1EEEvNS_27GenericPackedTensorAccessorIKT_Lm5ENS_16DefaultPtrTraitsEiEES9_NS5_IS6_Lm5ES8_iEEiiiiiiiii,"ax",@progbits
	.sectioninfo	@"SHI_REGISTERS=32"
	.align	128
.text._ZN2at6native51_GLOBAL__N__11011a27_18_DepthwiseConv3d_cu_35e0c7b544conv_depthwise3d_cuda_backward_weight_kernelIN3c104HalfEfLin1ELin1EEEvNS_27GenericPackedTensorAccessorIKT_Lm5ENS_16DefaultPtrTraitsEiEES9_NS5_IS6_Lm5ES8_iEEiiiiiiiii:
        .type           _ZN2at6native51_GLOBAL__N__11011a27_18_DepthwiseConv3d_cu_35e0c7b544conv_depthwise3d_cuda_backward_weight_kernelIN3c104HalfEfLin1ELin1EEEvNS_27GenericPackedTensorAccessorIKT_Lm5ENS_16DefaultPtrTraitsEiEES9_NS5_IS6_Lm5ES8_iEEiiiiiiiii,@function
        .size           _ZN2at6native51_GLOBAL__N__11011a27_18_DepthwiseConv3d_cu_35e0c7b544conv_depthwise3d_cuda_backward_weight_kernelIN3c104HalfEfLin1ELin1EEEvNS_27GenericPackedTensorAccessorIKT_Lm5ENS_16DefaultPtrTraitsEiEES9_NS5_IS6_Lm5ES8_iEEiiiiiiiii,(.L_x_511 - _ZN2at6native51_GLOBAL__N__11011a27_18_DepthwiseConv3d_cu_35e0c7b544conv_depthwise3d_cuda_backward_weight_kernelIN3c104HalfEfLin1ELin1EEEvNS_27GenericPackedTensorAccessorIKT_Lm5ENS_16DefaultPtrTraitsEiEES9_NS5_IS6_Lm5ES8_iEEiiiiiiiii)
        .other          _ZN2at6native51_GLOBAL__N__11011a27_18_DepthwiseConv3d_cu_35e0c7b544conv_depthwise3d_cuda_backward_weight_kernelIN3c104HalfEfLin1ELin1EEEvNS_27GenericPackedTensorAccessorIKT_Lm5ENS_16DefaultPtrTraitsEiEES9_NS5_IS6_Lm5ES8_iEEiiiiiiiii,@"STO_CUDA_ENTRY STV_DEFAULT"
_ZN2at6native51_GLOBAL__N__11011a27_18_DepthwiseConv3d_cu_35e0c7b544conv_depthwise3d_cuda_backward_weight_kernelIN3c104HalfEfLin1ELin1EEEvNS_27GenericPackedTensorAccessorIKT_Lm5ENS_16DefaultPtrTraitsEiEES9_NS5_IS6_Lm5ES8_iEEiiiiiiiii:
        /* <DEDUP_REMOVED lines=164> */
.L_x_56:
[----:B------:R-:W-:Y:S01]  /*0a40*/  ISETP.GE.AND P0, PT, R10, c[0x0][0x170], PT ;  /* 0x00005c000a007a0c */ /* 0x000fe20003f06270 */
[----:B------:R-:W-:-:S12]  /*0a50*/  BSSY B1, `(.L_x_47) ;  /* 0x0000006000017945 */ /* 0x000fd80003800000 */
[----:B------:R-:W-:Y:S05]  /*0a60*/  @!P0 BRA `(.L_x_48) ;  /* 0x0000004000008947 */ /* 0x000fea0003800000 */
.L_x_49:
[----:B------:R-:W-:Y:S02]  /*0a70*/  IADD3 R10, R10, -c[0x0][0x170], RZ ;  /* 0x80005c000a0a7a10 */ /* 0x000fe40007ffe0ff */
[----:B------:R-:W-:Y:S02]  /*0a80*/  IADD3 R19, R19, 0x1, RZ ;  /* 0x0000000113137810 */ /* 0x000fe40007ffe0ff */
[----:B------:R-:W-:-:S13]  /*0a90*/  ISETP.GE.AND P0, PT, R10, c[0x0][0x170], PT ;  /* 0x00005c000a007a0c */ /* 0x000fda0003f06270 */
[----:B------:R-:W-:Y:S05]  /*0aa0*/  @P0 BRA `(.L_x_49) ;  /* 0xffffffc000000947 */ /* 0x000fea000383ffff */
.L_x_48:
[----:B------:R-:W-:Y:S05]  /*0ab0*/  BSYNC B1 ;  /* 0x0000000000017941 */ /* 0x000fea0003800000 */
.L_x_47:
        /* <DEDUP_REMOVED lines=47> */
.L_x_55:
        /* <DEDUP_REMOVED lines=14> */
[----:B------:R-:W3:Y:S01]  /*0e90*/  LDG.E.U16 R27, [R2.64] ;  /* 0x00000024021b7981 */ /* 0x000ee2000c1e1500 */
[----:B------:R-:W-:Y:S01]  /*0ea0*/  IADD3 R23, R23, 0x20, RZ ;  /* 0x0000002017177810 */ /* 0x000fe20007ffe0ff */
[----:B------:R-:W-:Y:S01]  /*0eb0*/  BSSY B2, `(.L_x_52) ;  /* 0x000000b000027945 */ /* 0x000fe20003800000 */
[----:B------:R-:W-:Y:S01]  /*0ec0*/  IMAD.MOV.U32 R29, RZ, RZ, RZ ;  /* 0x000000ffff1d7224 */ /* 0x000fe200078e00ff */
[----:B------:R-:W-:Y:S02]  /*0ed0*/  IADD3 R26, P1, R26, 0x40, RZ ;  /* 0x000000401a1a7810 */ /* 0x000fe40007f3e0ff */
[----:B------:R-:W-:Y:S01]  /*0ee0*/  ISETP.GE.AND P2, PT, R23, c[0x0][0x178], PT ;  /* 0x00005e0017007a0c */ /* 0x000fe20003f46270 */
[----:B--2---:R-:W-:Y:S02]  /*0ef0*/  @!P0 HADD2.F32 R29, -RZ, R28.H0_H0 ;  /* 0x2000001cff1d8230 */ /* 0x004fe40000004100 */
[----:B---3--:R-:W-:-:S10]  /*0f00*/  HADD2.F32 R27, -RZ, R27.H0_H0 ;  /* 0x2000001bff1b7230 */ /* 0x008fd40000004100 */
[----:B------:R-:W-:Y:S05]  /*0f10*/  @!P2 BRA `(.L_x_53) ;  /* 0x000000400000a947 */ /* 0x000fea0003800000 */
.L_x_54:
[----:B------:R-:W-:Y:S02]  /*0f20*/  IADD3 R23, R23, -c[0x0][0x178], RZ ;  /* 0x80005e0017177a10 */ /* 0x000fe40007ffe0ff */
[----:B------:R-:W-:Y:S02]  /*0f30*/  IADD3 R24, R24, 0x1, RZ ;  /* 0x0000000118187810 */ /* 0x000fe40007ffe0ff */
[----:B------:R-:W-:-:S13]  /*0f40*/  ISETP.GE.AND P0, PT, R23, c[0x0][0x178], PT ;  /* 0x00005e0017007a0c */ /* 0x000fda0003f06270 */
[----:B------:R-:W-:Y:S05]  /*0f50*/  @P0 BRA `(.L_x_54) ;  /* 0xffffffc000000947 */ /* 0x000fea000383ffff */
.L_x_53:
[----:B------:R-:W-:Y:S05]  /*0f60*/  BSYNC B2 ;  /* 0x0000000000027941 */ /* 0x000fea0003800000 */
.L_x_52:
[----:B------:R-:W-:Y:S01]  /*0f70*/  ISETP.GE.AND P0, PT, R24, c[0x0][0x174], PT ;  /* 0x00005d0018007a0c */ /* 0x000fe20003f06270 */
[----:B------:R-:W-:Y:S02]  /*0f80*/  FFMA.FTZ R20, R27, R29, R20 ;  /* 0x0000001d1b147223 */ /* 0x000fe40000010014 */
[----:B------:R-:W-:-:S10]  /*0f90*/  IMAD.X R25, RZ, RZ, R25, P1 ;  /* 0x000000ffff197224 */ /* 0x000fd400008e0619 */
[----:B------:R-:W-:Y:S05]  /*0fa0*/  @!P0 BRA `(.L_x_55) ;  /* 0xfffffe0000008947 */ /* 0x000fea000383ffff */
.L_x_51:
[----:B------:R-:W-:Y:S05]  /*0fb0*/  BSYNC B1 ;  /* 0x0000000000017941 */ /* 0x000fea0003800000 */
.L_x_50:
[--C-:B------:R-:W-:Y:S02]  /*0fc0*/  IMAD.IADD R6, R6, 0x1, R17.reuse ;  /* 0x0000000106067824 */ /* 0x100fe400078e0211 */
[----:B------:R-:W-:-:S03]  /*0fd0*/  IMAD.IADD R10, R10, 0x1, R17 ;  /* 0x000000010a0a7824 */ /* 0x000fc600078e0211 */
[----:B------:R-:W-:-:S13]  /*0fe0*/  ISETP.GE.AND P0, PT, R6, UR4, PT ;  /* 0x0000000406007c0c */ /* 0x000fda000bf06270 */
[----:B------:R-:W-:Y:S05]  /*0ff0*/  @!P0 BRA `(.L_x_56) ;  /* 0xfffffa4000008947 */ /* 0x000fea000383ffff */
.L_x_46:
[----:B------:R-:W-:Y:S05]  /*1000*/  BSYNC B0 ;  /* 0x0000000000007941 */ /* 0x000fea0003800000 */
.L_x_45:
[----:B------:R-:W0:Y:S01]  /*1010*/  POPC R6, c[0x0][0x0] ;  /* 0x0000000000067b09 */ /* 0x000e220000000000 */
[----:B------:R-:W-:Y:S01]  /*1020*/  IMAD R5, R5, c[0x0][0x1e4], RZ ;  /* 0x0000790005057a24 */ /* 0x000fe200078e02ff */
[----:B------:R-:W-:Y:S01]  /*1030*/  F2FP.PACK_AB R20, RZ, R20 ;  /* 0x00000014ff14723e */ /* 0x000fe200000000ff */
        /* <DEDUP_REMOVED lines=34> */
.L_x_57:
[----:B-1----:R-:W-:-:S05]  /*1260*/  IMAD.MOV.U32 R0, RZ, RZ, c[0x0][0x0] ;  /* 0x00000000ff007624 */ /* 0x002fca00078e00ff */
[----:B------:R-:W-:-:S04]  /*1270*/  SHF.R.U32.HI R3, RZ, 0x1, R0 ;  /* 0x00000001ff037819 */ /* 0x000fc80000011600 */
[----:B------:R-:W-:-:S13]  /*1280*/  ISETP.NE.AND P0, PT, R3, RZ, PT ;  /* 0x000000ff0300720c */ /* 0x000fda0003f05270 */
[----:B------:R-:W-:Y:S05]  /*1290*/  @!P0 BRA `(.L_x_58) ;  /* 0x0000190000008947 */ /* 0x000fea0003800000 */
[----:B------:R-:W-:Y:S01]  /*12a0*/  ISETP.GE.U32.AND P0, PT, R16, R3, PT ;  /* 0x000000031000720c */ /* 0x000fe20003f06070 */
[----:B------:R-:W-:-:S12]  /*12b0*/  WARPSYNC 0xffffffff ;  /* 0xffffffff00007948 */ /* 0x000fd80003800000 */
[----:B------:R-:W-:Y:S01]  /*12c0*/  @!P0 IMAD R3, R3, 0x2, R18 ;  /* 0x0000000203038824 */ /* 0x000fe200078e0212 */
[----:B------:R-:W0:Y:S05]  /*12d0*/  @!P0 LDS.U16 R2, [R18] ;  /* 0x0000000012028984 */ /* 0x000e2a0000000400 */
[----:B------:R-:W1:Y:S01]  /*12e0*/  @!P0 LDS.U16 R3, [R3] ;  /* 0x0000000003038984 */ /* 0x000e620000000400 */
[----:B0-----:R-:W-:Y:S02]  /*12f0*/  @!P0 HADD2.F32 R2, -RZ, R2.H0_H0 ;  /* 0x20000002ff028230 */ /* 0x001fe40000004100 */
[----:B-1----:R-:W-:-:S05]  /*1300*/  @!P0 HADD2.F32 R5, -RZ, R3.H0_H0 ;  /* 0x20000003ff058230 */ /* 0x002fca0000004100 */
[----:B------:R-:W-:Y:S01]  /*1310*/  @!P0 FADD.FTZ R2, R2, R5 ;  /* 0x0000000502028221 */ /* 0x000fe20000010000 */
[----:B------:R-:W-:-:S04]  /*1320*/  SHF.R.U32.HI R5, RZ, 0x2, R0 ;  /* 0x00000002ff057819 */ /* 0x000fc80000011600 */
[----:B------:R-:W-:-:S05]  /*1330*/  @!P0 F2FP.PACK_AB R2, RZ, R2 ;  /* 0x00000002ff02823e */ /* 0x000fca00000000ff */
        /* <DEDUP_REMOVED lines=36> */
[----:B------:R-:W-:-:S05]  /*1580*/  @!P0 FADD.FTZ R2, R2, R3 ;  /* 0x0000000302028221 */ /* 0x000fca0000010000 */
        /* <DEDUP_REMOVED lines=352> */
[----:B------:R-:W-:Y:S06]  /*2b90*/  BAR.SYNC.DEFER_BLOCKING 0x0 ;  /* 0x0000000000007b1d */ /* 0x000fec0000010000 */
.L_x_58:
[----:B0-----:R-:W-:-:S13]  /*2ba0*/  ISETP.NE.AND P0, PT, R16, RZ, PT ;  /* 0x000000ff1000720c */ /* 0x001fda0003f05270 */
[----:B------:R-:W-:Y:S05]  /*2bb0*/  @P0 EXIT ;  /* 0x000000000000094d */ /* 0x000fea0003800000 */
[----:B------:R-:W0:Y:S01]  /*2bc0*/  LDS.U16 R5, [RZ] ;  /* 0x00000000ff057984 */ /* 0x000e220000000400 */
[----:B------:R-:W-:-:S04]  /*2bd0*/  LEA R2, P0, R19, c[0x0][0x1c0], 0x1 ;  /* 0x0000700013027a11 */ /* 0x000fc800078008ff */
[----:B------:R-:W-:-:S05]  /*2be0*/  LEA.HI.X R3, R19, c[0x0][0x1c4], R22, 0x1, P0 ;  /* 0x0000710013037a11 */ /* 0x000fca00000f0c16 */
[----:B0-----:R-:W-:Y:S01]  /*2bf0*/  STG.E.U16 [R2.64], R5 ;  /* 0x0000000502007986 */ /* 0x001fe2000c101524 */
[----:B------:R-:W-:Y:S05]  /*2c00*/  EXIT ;  /* 0x000000000000794d */ /* 0x000fea0003800000 */
.L_x_59:
        /* <DEDUP_REMOVED lines=15> */
.L_x_511:


//--------------------- .text._ZN2at6native51_GLOBAL__N__11011a27_18_DepthwiseConv3d_cu_35e0c7b544conv_depthwise3d_cuda_backward_weight_kernelIN3c104HalfEfLi2ELi2EEEvNS_27GenericPackedTensorAccessorIKT_Lm5ENS_16DefaultPtrTraitsEiEES9_NS5_IS6_Lm5ES8_iEEiiiiiiiii --------------------------
	.section	.text._ZN2at6native51_GLOBAL__N__11011a27_18_DepthwiseConv3d_cu_35e0c7b544conv_depthwise3d_cuda_backward_weight_kernelIN3c104HalfEfLi2ELi2EEEvNS_27GenericPackedTensorAccessorIKT_Lm5ENS_16DefaultPtrTraitsEiEES9_NS5_IS6_Lm5ES8_iEEiiiiiiiii,"ax",@progbits
	.sectioninfo	@"SHI_REGISTERS=32"
	.align	128
.text._ZN2at6native51_GLOBAL__N__11011a27_18_DepthwiseConv3d_cu_35e0c7b544conv_depthwise3d_cuda_backward_weight_kernelIN3c104HalfEfLi2ELi2EEEvNS_27GenericPackedTensorAccessorIKT_Lm5ENS_16DefaultPtrTraitsEiEES9_NS5_IS6_Lm5ES8_iEEiiiiiiiii:
        .type           _ZN2at6native51_GLOBAL__N__11011a27_18_DepthwiseConv3d_cu_35e0c7b544conv_depthwise3d_cuda_backward_weight_kernelIN3c104HalfEfLi2ELi2EEEvNS_27GenericPackedTensorAccessorIKT_Lm5ENS_16DefaultPtrTraitsEiEES9_NS5_IS6_Lm5ES8_iEEiiiiiiiii,@function
        .size           _ZN2at6native51_GLOBAL__N__11011a27_18_DepthwiseConv3d_cu_35e0c7b544conv_depthwise3d_cuda_backward_weight_kernelIN3c104HalfEfLi2ELi2EEEvNS_27GenericPackedTensorAccessorIKT_Lm5ENS_16DefaultPtrTraitsEiEES9_NS5_IS6_Lm5ES8_iEEiiiiiiiii,(.L_x_512 - _ZN2at6native51_GLOBAL__N__11011a27_18_DepthwiseConv3d_cu_35e0c7b544conv_depthwise3d_cuda_backward_weight_kernelIN3c104HalfEfLi2ELi2EEEvNS_27GenericPackedTensorAccessorIKT_Lm5ENS_16DefaultPtrTraitsEiEES9_NS5_IS6_Lm5ES8_iEEiiiiiiiii)
        .other          _ZN2at6native51_GLOBAL__N__11011a27_18_DepthwiseConv3d_cu_35e0c7b544conv_depthwise3d_cuda_backward_weight_kernelIN3c104HalfEfLi2ELi2EEEvNS_27GenericPackedTensorAccessorIKT_Lm5ENS_16DefaultPtrTraitsEiEES9_NS5_IS6_Lm5ES8_iEEiiiiiiiii,@"STO_CUDA_ENTRY STV_DEFAULT"
_ZN2at6native51_GLOBAL__N__11011a27_18_DepthwiseConv3d_cu_35e0c7b544conv_depthwise3d_cuda_backward_weight_kernelIN3c104HalfEfLi2ELi2EEEvNS_27GenericPackedTensorAccessorIKT_Lm5ENS_16DefaultPtrTraitsEiEES9_NS5_IS6_Lm5ES8_iEEiiiiiiiii:
        /* <DEDUP_REMOVED lines=164> */
.L_x_71:
[----:B------:R-:W-:Y:S01]  /*0a40*/  ISETP.GE.AND P0, PT, R10, c[0x0][0x170], PT ;  /* 0x00005c000a007a0c */ /* 0x000fe20003f06270 */
[----:B------:R-:W-:-:S12]  /*0a50*/  BSSY B1, `(.L_x_62) ;  /* 0x0000006000017945 */ /* 0x000fd80003800000 */
[----:B------:R-:W-:Y:S05]  /*0a60*/  @!P0 BRA `(.L_x_63) ;  /* 0x0000004000008947 */ /* 0x000fea0003800000 */
.L_x_64:
[----:B------:R-:W-:Y:S02]  /*0a70*/  IADD3 R10, R10, -c[0x0][0x170], RZ ;  /* 0x80005c000a0a7a10 */ /* 0x000fe40007ffe0ff */
[----:B------:R-:W-:Y:S02]  /*0a80*/  IADD3 R19, R19, 0x1, RZ ;  /* 0x0000000113137810 */ /* 0x000fe40007ffe0ff */
[----:B------:R-:W-:-:S13]  /*0a90*/  ISETP.GE.AND P0, PT, R10, c[0x0][0x170], PT ;  /* 0x00005c000a007a0c */ /* 0x000fda0003f06270 */
[----:B------:R-:W-:Y:S05]  /*0aa0*/  @P0 BRA `(.L_x_64) ;  /* 0xffffffc000000947 */ /* 0x000fea000383ffff */
.L_x_63:
[----:B------:R-:W-:Y:S05]  /*0ab0*/  BSYNC B1 ;  /* 0x0000000000017941 */ /* 0x000fea0003800000 */
.L_x_62:
        /* <DEDUP_REMOVED lines=47> */
.L_x_70:
        /* <DEDUP_REMOVED lines=23> */
.L_x_69:
[----:B------:R-:W-:Y:S02]  /*0f20*/  IADD3 R23, R23, -c[0x0][0x178], RZ ;  /* 0x80005e0017177a10 */ /* 0x000fe40007ffe0ff */
[----:B------:R-:W-:Y:S02]  /*0f30*/  IADD3 R24, R24, 0x1, RZ ;  /* 0x0000000118187810 */ /* 0x000fe40007ffe0ff */
[----:B------:R-:W-:-:S13]  /*0f40*/  ISETP.GE.AND P0, PT, R23, c[0x0][0x178], PT ;  /* 0x00005e0017007a0c */ /* 0x000fda0003f06270 */
[----:B------:R-:W-:Y:S05]  /*0f50*/  @P0 BRA `(.L_x_69) ;  /* 0xffffffc000000947 */ /* 0x000fea000383ffff */
.L_x_68:
[----:B------:R-:W-:Y:S05]  /*0f60*/  BSYNC B2 ;  /* 0x0000000000027941 */ /* 0x000fea0003800000 */
.L_x_67:
[----:B------:R-:W-:Y:S01]  /*0f70*/  ISETP.GE.AND P0, PT, R24, c[0x0][0x174], PT ;  /* 0x00005d0018007a0c */ /* 0x000fe20003f06270 */
[----:B------:R-:W-:Y:S02]  /*0f80*/  FFMA.FTZ R20, R27, R29, R20 ;  /* 0x0000001d1b147223 */ /* 0x000fe40000010014 */
[----:B------:R-:W-:-:S10]  /*0f90*/  IMAD.X R25, RZ, RZ, R25, P1 ;  /* 0x000000ffff197224 */ /* 0x000fd400008e0619 */
[----:B------:R-:W-:Y:S05]  /*0fa0*/  @!P0 BRA `(.L_x_70) ;  /* 0xfffffe0000008947 */ /* 0x000fea000383ffff */
.L_x_66:
[----:B------:R-:W-:Y:S05]  /*0fb0*/  BSYNC B1 ;  /* 0x0000000000017941 */ /* 0x000fea0003800000 */
.L_x_65:
[--C-:B------:R-:W-:Y:S02]  /*0fc0*/  IMAD.IADD R6, R6, 0x1, R17.reuse ;  /* 0x0000000106067824 */ /* 0x100fe400078e0211 */
[----:B------:R-:W-:-:S03]  /*0fd0*/  IMAD.IADD R10, R10, 0x1, R17 ;  /* 0x000000010a0a7824 */ /* 0x000fc600078e0211 */
[----:B------:R-:W-:-:S13]  /*0fe0*/  ISETP.GE.AND P0, PT, R6, UR4, PT ;  /* 0x0000000406007c0c */ /* 0x000fda000bf06270 */
[----:B------:R-:W-:Y:S05]  /*0ff0*/  @!P0 BRA `(.L_x_71) ;  /* 0xfffffa4000008947 */ /* 0x000fea000383ffff */
.L_x_61:
[----:B------:R-:W-:Y:S05]  /*1000*/  BSYNC B0 ;  /* 0x0000000000007941 */ /* 0x000fea0003800000 */
.L_x_60:
        /* <DEDUP_REMOVED lines=37> */
.L_x_72:
        /* <DEDUP_REMOVED lines=404> */
.L_x_73:
[----:B0-----:R-:W-:-:S13]  /*2ba0*/  ISETP.NE.AND P0, PT, R16, RZ, PT ;  /* 0x000000ff1000720c */ /* 0x001fda0003f05270 */
[----:B------:R-:W-:Y:S05]  /*2bb0*/  @P0 EXIT ;  /* 0x000000000000094d */ /* 0x000fea0003800000 */
[----:B------:R-:W0:Y:S01]  /*2bc0*/  LDS.U16 R5, [RZ] ;  /* 0x00000000ff057984 */ /* 0x000e220000000400 */
[----:B------:R-:W-:-:S04]  /*2bd0*/  LEA R2, P0, R19, c[0x0][0x1c0], 0x1 ;  /* 0x0000700013027a11 */ /* 0x000fc800078008ff */
[----:B------:R-:W-:-:S05]  /*2be0*/  LEA.HI.X R3, R19, c[0x0][0x1c4], R22, 0x1, P0 ;  /* 0x0000710013037a11 */ /* 0x000fca00000f0c16 */
[----:B0-----:R-:W-:Y:S01]  /*2bf0*/  STG.E.U16 [R2.64], R5 ;  /* 0x0000000502007986 */ /* 0x001fe2000c101524 */
[----:B------:R-:W-:Y:S05]  /*2c00*/  EXIT ;  /* 0x000000000000794d */ /* 0x000fea0003800000 */
.L_x_74:
        /* <DEDUP_REMOVED lines=15> */
.L_x_512:


//--------------------- .text._ZN2at6native51_GLOBAL__N__11011a27_18_DepthwiseConv3d_cu_35e0c7b544conv_depthwise3d_cuda_backward_weight_kernelIN3c104HalfEfLi1ELi1EEEvNS_27GenericPackedTensorAccessorIKT_Lm5ENS_16DefaultPtrTraitsEiEES9_NS5_IS6_Lm5ES8_iEEiiiiiiiii --------------------------
	.section	.text._ZN2at6native51_GLOBAL__N__11011a27_18_DepthwiseConv3d_cu_35e0c7b544conv_depthwise3d_cuda_backward_weight_kernelIN3c104HalfEfLi1ELi1EEEvNS_27GenericPackedTensorAccessorIKT_Lm5ENS_16DefaultPtrTraitsEiEES9_NS5_IS6_Lm5ES8_iEEiiiiiiiii,"ax",@progbits
	.sectioninfo	@"SHI_REGISTERS=32"
	.align	128
.text._ZN2at6native51_GLOBAL__N__11011a27_18_DepthwiseConv3d_cu_35e0c7b544conv_depthwise3d_cuda_backward_weight_kernelIN3c104HalfEfLi1ELi1EEEvNS_27GenericPackedTensorAccessorIKT_Lm5ENS_16DefaultPtrTraitsEiEES9_NS5_IS6_Lm5ES8_iEEiiiiiiiii:
        .type           _ZN2at6native51_GLOBAL__N__11011a27_18_DepthwiseConv3d_cu_35e0c7b544conv_depthwise3d_cuda_backward_weight_kernelIN3c104HalfEfLi1ELi1EEEvNS_27GenericPackedTensorAccessorIKT_Lm5ENS_16DefaultPtrTraitsEiEES9_NS5_IS6_Lm5ES8_iEEiiiiiiiii,@function
        .size           _ZN2at6native51_GLOBAL__N__11011a27_18_DepthwiseConv3d_cu_35e0c7b544conv_depthwise3d_cuda_backward_weight_kernelIN3c104HalfEfLi1ELi1EEEvNS_27GenericPackedTensorAccessorIKT_Lm5ENS_16DefaultPtrTraitsEiEES9_NS5_IS6_Lm5ES8_iEEiiiiiiiii,(.L_x_513 - _ZN2at6native51_GLOBAL__N__11011a27_18_DepthwiseConv3d_cu_35e0c7b544conv_depthwise3d_cuda_backward_weight_kernelIN3c104HalfEfLi1ELi1EEEvNS_27GenericPackedTensorAccessorIKT_Lm5ENS_16DefaultPtrTraitsEiEES9_NS5_IS6_Lm5ES8_iEEiiiiiiiii)
        .other          _ZN2at6native51_GLOBAL__N__11011a27_18_DepthwiseConv3d_cu_35e0c7b544conv_depthwise3d_cuda_backward_weight_kernelIN3c104HalfEfLi1ELi1EEEvNS_27GenericPackedTensorAccessorIKT_Lm5ENS_16DefaultPtrTraitsEiEES9_NS5_IS6_Lm5ES8_iEEiiiiiiiii,@"STO_CUDA_ENTRY STV_DEFAULT"
_ZN2at6native51_GLOBAL__N__11011a27_18_DepthwiseConv3d_cu_35e0c7b544conv_depthwise3d_cuda_backward_weight_kernelIN3c104HalfEfLi1ELi1EEEvNS_27GenericPackedTensorAccessorIKT_Lm5ENS_16DefaultPtrTraitsEiEES9_NS5_IS6_Lm5ES8_iEEiiiiiiiii:
        /* <DEDUP_REMOVED lines=164> */
.L_x_86:
[----:B------:R-:W-:Y:S01]  /*0a40*/  ISETP.GE.AND P0, PT, R10, c[0x0][0x170], PT ;  /* 0x00005c000a007a0c */ /* 0x000fe20003f06270 */
[----:B------:R-:W-:-:S12]  /*0a50*/  BSSY B1, `(.L_x_77) ;  /* 0x0000006000017945 */ /* 0x000fd80003800000 */
[----:B------:R-:W-:Y:S05]  /*0a60*/  @!P0 BRA `(.L_x_78) ;  /* 0x0000004000008947 */ /* 0x000fea0003800000 */
.L_x_79:
[----:B------:R-:W-:Y:S02]  /*0a70*/  IADD3 R10, R10, -c[0x0][0x170], RZ ;  /* 0x80005c000a0a7a10 */ /* 0x000fe40007ffe0ff */
[----:B------:R-:W-:Y:S02]  /*0a80*/  IADD3 R19, R19, 0x1, RZ ;  /* 0x0000000113137810 */ /* 0x000fe40007ffe0ff */
[----:B------:R-:W-:-:S13]  /*0a90*/  ISETP.GE.AND P0, PT, R10, c[0x0][0x170], PT ;  /* 0x00005c000a007a0c */ /* 0x000fda0003f06270 */
[----:B------:R-:W-:Y:S05]  /*0aa0*/  @P0 BRA `(.L_x_79) ;  /* 0xffffffc000000947 */ /* 0x000fea000383ffff */
.L_x_78:
[----:B------:R-:W-:Y:S05]  /*0ab0*/  BSYNC B1 ;  /* 0x0000000000017941 */ /* 0x000fea0003800000 */
.L_x_77:
        /* <DEDUP_REMOVED lines=47> */
.L_x_85:
        /* <DEDUP_REMOVED lines=23> */
.L_x_84:
[----:B------:R-:W-:Y:S02]  /*0f20*/  IADD3 R23, R23, -c[0x0][0x178], RZ ;  /* 0x80005e0017177a10 */ /* 0x000fe40007ffe0ff */
[----:B------:R-:W-:Y:S02]  /*0f30*/  IADD3 R24, R24, 0x1, RZ ;  /* 0x0000000118187810 */ /* 0x000fe40007ffe0ff */
[----:B------:R-:W-:-:S13]  /*0f40*/  ISETP.GE.AND P0, PT, R23, c[0x0][0x178], PT ;  /* 0x00005e0017007a0c */ /* 0x000fda0003f06270 */
[----:B------:R-:W-:Y:S05]  /*0f50*/  @P0 BRA `(.L_x_84) ;  /* 0xffffffc000000947 */ /* 0x000fea000383ffff */
.L_x_83:
[----:B------:R-:W-:Y:S05]  /*0f60*/  BSYNC B2 ;  /* 0x0000000000027941 */ /* 0x000fea0003800000 */
.L_x_82:
[----:B------:R-:W-:Y:S01]  /*0f70*/  ISETP.GE.AND P0, PT, R24, c[0x0][0x174], PT ;  /* 0x00005d0018007a0c */ /* 0x000fe20003f06270 */
[----:B------:R-:W-:Y:S02]  /*0f80*/  FFMA.FTZ R20, R27, R29, R20 ;  /* 0x0000001d1b147223 */ /* 0x000fe40000010014 */
[----:B------:R-:W-:-:S10]  /*0f90*/  IMAD.X R25, RZ, RZ, R25, P1 ;  /* 0x000000ffff197224 */ /* 0x000fd400008e0619 */
[----:B------:R-:W-:Y:S05]  /*0fa0*/  @!P0 BRA `(.L_x_85) ;  /* 0xfffffe0000008947 */ /* 0x000fea000383ffff */
.L_x_81:
[----:B------:R-:W-:Y:S05]  /*0fb0*/  BSYNC B1 ;  /* 0x0000000000017941 */ /* 0x000fea0003800000 */
.L_x_80:
[--C-:B------:R-:W-:Y:S02]  /*0fc0*/  IMAD.IADD R6, R6, 0x1, R17.reuse ;  /* 0x0000000106067824 */ /* 0x100fe400078e0211 */
[----:B------:R-:W-:-:S03]  /*0fd0*/  IMAD.IADD R10, R10, 0x1, R17 ;  /* 0x000000010a0a7824 */ /* 0x000fc600078e0211 */
[----:B------:R-:W-:-:S13]  /*0fe0*/  ISETP.GE.AND P0, PT, R6, UR4, PT ;  /* 0x0000000406007c0c */ /* 0x000fda000bf06270 */
[----:B------:R-:W-:Y:S05]  /*0ff0*/  @!P0 BRA `(.L_x_86) ;  /* 0xfffffa4000008947 */ /* 0x000fea000383ffff */
.L_x_76:
[----:B------:R-:W-:Y:S05]  /*1000*/  BSYNC B0 ;  /* 0x0000000000007941 */ /* 0x000fea0003800000 */
.L_x_75:
        /* <DEDUP_REMOVED lines=37> */
.L_x_87:
        /* <DEDUP_REMOVED lines=404> */
.L_x_88:
[----:B0-----:R-:W-:-:S13]  /*2ba0*/  ISETP.NE.AND P0, PT, R16, RZ, PT ;  /* 0x000000ff1000720c */ /* 0x001fda0003f05270 */
[----:B------:R-:W-:Y:S05]  /*2bb0*/  @P0 EXIT ;  /* 0x000000000000094d */ /* 0x000fea0003800000 */
[----:B------:R-:W0:Y:S01]  /*2bc0*/  LDS.U16 R5, [RZ] ;  /* 0x00000000ff057984 */ /* 0x000e220000000400 */
[----:B------:R-:W-:-:S04]  /*2bd0*/  LEA R2, P0, R19, c[0x0][0x1c0], 0x1 ;  /* 0x0000700013027a11 */ /* 0x000fc800078008ff */
[----:B------:R-:W-:-:S05]  /*2be0*/  LEA.HI.X R3, R19, c[0x0][0x1c4], R22, 0x1, P0 ;  /* 0x0000710013037a11 */ /* 0x000fca00000f0c16 */
[----:B0-----:R-:W-:Y:S01]  /*2bf0*/  STG.E.U16 [R2.64], R5 ;  /* 0x0000000502007986 */ /* 0x001fe2000c101524 */
[----:B------:R-:W-:Y:S05]  /*2c00*/  EXIT ;  /* 0x000000000000794d */ /* 0x000fea0003800000 */
.L_x_89:
        /* <DEDUP_REMOVED lines=15> */
.L_x_513:


//--------------------- .text._ZN2at6native51_GLOBAL__N__11011a27_18_DepthwiseConv3d_cu_35e0c7b544conv_depthwise3d_cuda_backward_weight_kernelIffLin1ELin1EEEvNS_27GenericPackedTensorAccessorIKT_Lm5ENS_16DefaultPtrTraitsEiEES7_NS3_IS4_Lm5ES6_iEEiiiiiiiii --------------------------
	.section	.text._ZN2at6native51_GLOBAL__N__11011a27_18_DepthwiseConv3d_cu_35e0c7b544conv_depthwise3d_cuda_backward_weight_kernelIffLin1ELin1EEEvNS_27GenericPackedTensorAccessorIKT_Lm5ENS_16DefaultPtrTraitsEiEES7_NS3_IS4_Lm5ES6_iEEiiiiiiiii,"ax",@progbits
	.sectioninfo	@"SHI_REGISTERS=30"
	.align	128
.text._ZN2at6native51_GLOBAL__N__11011a27_18_DepthwiseConv3d_cu_35e0c7b544conv_depthwise3d_cuda_backward_weight_kernelIffLin1ELin1EEEvNS_27GenericPackedTensorAccessorIKT_Lm5ENS_16DefaultPtrTraitsEiEES7_NS3_IS4_Lm5ES6_iEEiiiiiiiii:
        .type           _ZN2at6native51_GLOBAL__N__11011a27_18_DepthwiseConv3d_cu_35e0c7b544conv_depthwise3d_cuda_backward_weight_kernelIffLin1ELin1EEEvNS_27GenericPackedTensorAccessorIKT_Lm5ENS_16DefaultPtrTraitsEiEES7_NS3_IS4_Lm5ES6_iEEiiiiiiiii,@function
        .size           _ZN2at6native51_GLOBAL__N__11011a27_18_DepthwiseConv3d_cu_35e0c7b544conv_depthwise3d_cuda_backward_weight_kernelIffLin1ELin1EEEvNS_27GenericPackedTensorAccessorIKT_Lm5ENS_16DefaultPtrTraitsEiEES7_NS3_IS4_Lm5ES6_iEEiiiiiiiii,(.L_x_514 - _ZN2at6native51_GLOBAL__N__11011a27_18_DepthwiseConv3d_cu_35e0c7b544conv_depthwise3d_cuda_backward_weight_kernelIffLin1ELin1EEEvNS_27GenericPackedTensorAccessorIKT_Lm5ENS_16DefaultPtrTraitsEiEES7_NS3_IS4_Lm5ES6_iEEiiiiiiiii)
        .other          _ZN2at6native51_GLOBAL__N__11011a27_18_DepthwiseConv3d_cu_35e0c7b544conv_depthwise3d_cuda_backward_weight_kernelIffLin1ELin1EEEvNS_27GenericPackedTensorAccessorIKT_Lm5ENS_16DefaultPtrTraitsEiEES7_NS3_IS4_Lm5ES6_iEEiiiiiiiii,@"STO_CUDA_ENTRY STV_DEFAULT"
_ZN2at6native51_GLOBAL__N__11011a27_18_DepthwiseConv3d_cu_35e0c7b544conv_depthwise3d_cuda_backward_weight_kernelIffLin1ELin1EEEvNS_27GenericPackedTensorAccessorIKT_Lm5ENS_16DefaultPtrTraitsEiEES7_NS3_IS4_Lm5ES6_iEEiiiiiiiii:
        /* <DEDUP_REMOVED lines=8> */
[----:B------:R0:W2:Y:S02]  /*0080*/  F2I.FTZ.U32.TRUNC.NTZ R5, R4 ;  /* 0x0000000400057305 */ /* 0x0000a4000021f000 */
[----:B0-----:R-:W-:Y:S02]  /*0090*/  IMAD.MOV.U32 R4, RZ, RZ, RZ ;  /* 0x000000ffff047224 */ /* 0x001fe400078e00ff */
[----:B--2---:R-:W-:-:S04]  /*00a0*/  IMAD.MOV R7, RZ, RZ, -R5 ;  /* 0x000000ffff077224 */ /* 0x004fc800078e0a05 */
[----:B------:R-:W-:-:S04]  /*00b0*/  IMAD R7, R7, c[0x0][0x1d8], RZ ;  /* 0x0000760007077a24 */ /* 0x000fc800078e02ff */
[----:B------:R-:W-:Y:S01]  /*00c0*/  IMAD.HI.U32 R2, R5, R7, R4 ;  /* 0x0000000705027227 */ /* 0x000fe200078e0004 */
[----:B------:R-:W-:-:S04]  /*00d0*/  IADD3 R4, R6, 0xffffffe, RZ ;  /* 0x0ffffffe06047810 */ /* 0x000fc80007ffe0ff */
[----:B------:R0:W2:Y:S01]  /*00e0*/  F2I.FTZ.U32.TRUNC.NTZ R5, R4 ;  /* 0x0000000400057305 */ /* 0x0000a2000021f000 */
[----:B-1----:R-:W-:-:S04]  /*00f0*/  IMAD.HI.U32 R11, R2, R3, RZ ;  /* 0x00000003020b7227 */ /* 0x002fc800078e00ff */
[----:B------:R-:W-:-:S03]  /*0100*/  IMAD.MOV R0, RZ, RZ, -R11 ;  /* 0x000000ffff007224 */ /* 0x000fc600078e0a0b */
[----:B------:R-:W1:Y:S01]  /*0110*/  I2F.U32.RP R2, c[0x0][0x1d0] ;  /* 0x0000740000027b06 */ /* 0x000e620000209000 */
[----:B------:R-:W-:Y:S02]  /*0120*/  IMAD R0, R0, c[0x0][0x1d8], R3 ;  /* 0x0000760000007a24 */ /* 0x000fe400078e0203 */
[----:B0-----:R-:W-:-:S03]  /*0130*/  IMAD.MOV.U32 R4, RZ, RZ, RZ ;  /* 0x000000ffff047224 */ /* 0x001fc600078e00ff */
[----:B------:R-:W-:Y:S01]  /*0140*/  ISETP.GE.U32.AND P0, PT, R0, c[0x0][0x1d8], PT ;  /* 0x0000760000007a0c */ /* 0x000fe20003f06070 */
[----:B--2---:R-:W-:-:S04]  /*0150*/  IMAD.MOV R7, RZ, RZ, -R5 ;  /* 0x000000ffff077224 */ /* 0x004fc800078e0a05 */
[----:B------:R-:W-:-:S04]  /*0160*/  IMAD R7, R7, c[0x0][0x1d4], RZ ;  /* 0x0000750007077a24 */ /* 0x000fc800078e02ff */
[----:B------:R-:W-:Y:S01]  /*0170*/  IMAD.HI.U32 R4, R5, R7, R4 ;  /* 0x0000000705047227 */ /* 0x000fe200078e0004 */
[----:B-1----:R-:W0:Y:S03]  /*0180*/  MUFU.RCP R2, R2 ;  /* 0x0000000200027308 */ /* 0x002e260000001000 */
[----:B------:R-:W-:Y:S02]  /*0190*/  @P0 IADD3 R0, R0, -c[0x0][0x1d8], RZ ;  /* 0x8000760000000a10 */ /* 0x000fe40007ffe0ff */
[----:B------:R-:W-:Y:S02]  /*01a0*/  @P0 IADD3 R11, R11, 0x1, RZ ;  /* 0x000000010b0b0810 */ /* 0x000fe40007ffe0ff */
[----:B------:R-:W-:Y:S02]  /*01b0*/  ISETP.GE.U32.AND P1, PT, R0, c[0x0][0x1d8], PT ;  /* 0x0000760000007a0c */ /* 0x000fe40003f26070 */
[----:B0-----:R-:W-:-:S11]  /*01c0*/  IADD3 R6, R2, 0xffffffe, RZ ;  /* 0x0ffffffe02067810 */ /* 0x001fd60007ffe0ff */
[----:B------:R-:W-:Y:S01]  /*01d0*/  @P1 IADD3 R11, R11, 0x1, RZ ;  /* 0x000000010b0b1810 */ /* 0x000fe20007ffe0ff */
[----:B------:R0:W1:Y:S01]  /*01e0*/  F2I.FTZ.U32.TRUNC.NTZ R7, R6 ;  /* 0x0000000600077305 */ /* 0x000062000021f000 */
[----:B------:R-:W-:Y:S02]  /*01f0*/  @!P2 LOP3.LUT R11, RZ, c[0x0][0x1d8], RZ, 0x33, !PT ;  /* 0x00007600ff0baa12 */ /* 0x000fe400078e33ff */
[----:B------:R-:W-:-:S03]  /*0200*/  ISETP.NE.U32.AND P2, PT, RZ, c[0x0][0x1d4], PT ;  /* 0x00007500ff007a0c */ /* 0x000fc60003f45070 */
[----:B------:R-:W-:-:S04]  /*0210*/  IMAD.HI.U32 R4, R4, R11, RZ ;  /* 0x0000000b04047227 */ /* 0x000fc800078e00ff */
[----:B------:R-:W-:Y:S02]  /*0220*/  IMAD.MOV R0, RZ, RZ, -R4 ;  /* 0x000000ffff007224 */ /* 0x000fe400078e0a04 */
[----:B0-----:R-:W-:Y:S02]  /*0230*/  IMAD.MOV.U32 R6, RZ, RZ, RZ ;  /* 0x000000ffff067224 */ /* 0x001fe400078e00ff */
[----:B------:R-:W-:Y:S02]  /*0240*/  IMAD R0, R0, c[0x0][0x1d4], R11 ;  /* 0x0000750000007a24 */ /* 0x000fe400078e020b */
[----:B-1----:R-:W-:-:S03]  /*0250*/  IMAD.MOV R5, RZ, RZ, -R7 ;  /* 0x000000ffff057224 */ /* 0x002fc600078e0a07 */
[----:B------:R-:W-:Y:S01]  /*0260*/  ISETP.GE.U32.AND P0, PT, R0, c[0x0][0x1d4], PT ;  /* 0x0000750000007a0c */ /* 0x000fe20003f06070 */
[----:B------:R-:W-:-:S04]  /*0270*/  IMAD R5, R5, c[0x0][0x1d0], RZ ;  /* 0x0000740005057a24 */ /* 0x000fc800078e02ff */
[----:B------:R-:W-:-:S08]  /*0280*/  IMAD.HI.U32 R7, R7, R5, R6 ;  /* 0x0000000507077227 */ /* 0x000fd000078e0006 */
[----:B------:R-:W-:Y:S02]  /*0290*/  @P0 IADD3 R0, R0, -c[0x0][0x1d4], RZ ;  /* 0x8000750000000a10 */ /* 0x000fe40007ffe0ff */
[----:B------:R-:W-:Y:S02]  /*02a0*/  @P0 IADD3 R4, R4, 0x1, RZ ;  /* 0x0000000104040810 */ /* 0x000fe40007ffe0ff */
[----:B------:R-:W-:-:S13]  /*02b0*/  ISETP.GE.U32.AND P1, PT, R0, c[0x0][0x1d4], PT ;  /* 0x0000750000007a0c */ /* 0x000fda0003f26070 */
        /* <DEDUP_REMOVED lines=22> */
[----:B------:R-:W-:Y:S01]  /*0420*/  SHF.R.U32.HI R19, RZ, 0x5, R19 ;  /* 0x00000005ff137819 */ /* 0x000fe20000011613 */
[----:B------:R-:W-:-:S03]  /*0430*/  ULDC.64 UR36, c[0x0][0x118] ;  /* 0x0000460000247ab9 */ /* 0x000fc60000000a00 */
[----:B-1----:R-:W1:Y:S01]  /*0440*/  MUFU.RCP R8, R8 ;  /* 0x0000000800087308 */ /* 0x002e620000001000 */
[----:B0-----:R-:W-:Y:S02]  /*0450*/  SHF.R.U32.HI R0, RZ, 0x5, R18 ;  /* 0x00000005ff007819 */ /* 0x001fe40000011612 */
[----:B-1----:R-:W-:Y:S01]  /*0460*/  IADD3 R6, R8, 0xffffffe, RZ ;  /* 0x0ffffffe08067810 */ /* 0x002fe20007ffe0ff */
[----:B------:R-:W-:-:S04]  /*0470*/  IMAD.MOV R8, RZ, RZ, -R4 ;  /* 0x000000ffff087224 */ /* 0x000fc800078e0a04 */
[----:B------:R0:W1:Y:S02]  /*0480*/  F2I.FTZ.U32.TRUNC.NTZ R7, R6 ;  /* 0x0000000600077305 */ /* 0x000064000021f000 */
[----:B0-----:R-:W-:Y:S02]  /*0490*/  IMAD.MOV.U32 R6, RZ, RZ, RZ ;  /* 0x000000ffff067224 */ /* 0x001fe400078e00ff */
[----:B-1----:R-:W-:-:S04]  /*04a0*/  IMAD.MOV R10, RZ, RZ, -R7 ;  /* 0x000000ffff0a7224 */ /* 0x002fc800078e0a07 */
[----:B------:R-:W-:Y:S01]  /*04b0*/  IMAD R9, R10, R5, RZ ;  /* 0x000000050a097224 */ /* 0x000fe200078e02ff */
[----:B------:R-:W-:-:S03]  /*04c0*/  IABS R10, R0 ;  /* 0x00000000000a7213 */ /* 0x000fc60000000000 */
[----:B------:R-:W-:-:S04]  /*04d0*/  IMAD.HI.U32 R7, R7, R9, R6 ;  /* 0x0000000907077227 */ /* 0x000fc800078e0006 */
[----:B------:R-:W-:Y:S02]  /*04e0*/  IMAD.MOV R6, RZ, RZ, -R11 ;  /* 0x000000ffff067224 */ /* 0x000fe400078e0a0b */
[----:B------:R-:W-:-:S04]  /*04f0*/  IMAD.HI.U32 R9, R7, R10, RZ ;  /* 0x0000000a07097227 */ /* 0x000fc800078e00ff */
[----:B------:R-:W-:Y:S02]  /*0500*/  IMAD.MOV R7, RZ, RZ, -R9 ;  /* 0x000000ffff077224 */ /* 0x000fe400078e0a09 */
[----:B------:R-:W-:Y:S02]  /*0510*/  IMAD R3, R6, c[0x0][0x1d8], R3 ;  /* 0x0000760006037a24 */ /* 0x000fe400078e0203 */
[C---:B------:R-:W-:Y:S02]  /*0520*/  IMAD R10, R5.reuse, R7, R10 ;  /* 0x00000007050a7224 */ /* 0x040fe400078e020a */
[----:B------:R-:W-:Y:S02]  /*0530*/  IMAD.MOV R7, RZ, RZ, -R2 ;  /* 0x000000ffff077224 */ /* 0x000fe400078e0a02 */
[----:B------:R-:W-:Y:S01]  /*0540*/  IMAD R11, R8, c[0x0][0x1d4], R11 ;  /* 0x00007500080b7a24 */ /* 0x000fe200078e020b */
[----:B------:R-:W-:Y:S01]  /*0550*/  ISETP.GT.U32.AND P2, PT, R5, R10, PT ;  /* 0x0000000a0500720c */ /* 0x000fe20003f44070 */
[----:B------:R-:W-:-:S02]  /*0560*/  IMAD R4, R7, c[0x0][0x1d0], R4 ;  /* 0x0000740007047a24 */ /* 0x000fc400078e0204 */
[----:B------:R-:W-:Y:S02]  /*0570*/  IMAD R8, R3, c[0x0][0x1ec], RZ ;  /* 0x00007b0003087a24 */ /* 0x000fe400078e02ff */
[----:B------:R-:W-:Y:S02]  /*0580*/  IMAD R7, R11, c[0x0][0x1e8], RZ ;  /* 0x00007a000b077a24 */ /* 0x000fe400078e02ff */
[----:B------:R-:W-:Y:S01]  /*0590*/  IMAD R6, R4, c[0x0][0x1e4], RZ ;  /* 0x0000790004067a24 */ /* 0x000fe200078e02ff */
[----:B------:R-:W-:-:S04]  /*05a0*/  SHF.R.S32.HI R12, RZ, 0x1f, R8 ;  /* 0x0000001fff0c7819 */ /* 0x000fc80000011408 */
[----:B------:R-:W-:Y:S01]  /*05b0*/  IADD3 R8, P1, P3, R6, R7, R8 ;  /* 0x0000000706087210 */ /* 0x000fe20007b3e008 */
[----:B------:R-:W-:Y:S01]  /*05c0*/  @!P2 IMAD.IADD R10, R10, 0x1, -R5 ;  /* 0x000000010a0aa824 */ /* 0x000fe200078e0a05 */
[----:B------:R-:W-:Y:S02]  /*05d0*/  @!P2 IADD3 R9, R9, 0x1, RZ ;  /* 0x000000010909a810 */ /* 0x000fe40007ffe0ff */
[----:B------:R-:W-:Y:S02]  /*05e0*/  SHF.R.S32.HI R7, RZ, 0x1f, R7 ;  /* 0x0000001fff077819 */ /* 0x000fe40000011407 */
[----:B------:R-:W-:Y:S01]  /*05f0*/  ISETP.GE.U32.AND P0, PT, R10, R5, PT ;  /* 0x000000050a00720c */ /* 0x000fe20003f06070 */
[----:B------:R-:W-:Y:S01]  /*0600*/  IMAD R5, R2, c[0x0][0x1dc], RZ ;  /* 0x0000770002057a24 */ /* 0x000fe200078e02ff */
[----:B------:R-:W-:Y:S02]  /*0610*/  SHF.R.S32.HI R6, RZ, 0x1f, R6 ;  /* 0x0000001fff067819 */ /* 0x000fe40000011406 */
[----:B------:R-:W-:-:S02]  /*0620*/  LOP3.LUT R10, R0, c[0x0][0x170], RZ, 0x3c, !PT ;  /* 0x00005c00000a7a12 */ /* 0x000fc400078e3cff */
[----:B------:R-:W-:Y:S02]  /*0630*/  IADD3.X R12, R6, R7, R12, P1, P3 ;  /* 0x00000007060c7210 */ /* 0x000fe40000fe640c */
[----:B------:R-:W-:Y:S02]  /*0640*/  ISETP.GE.AND P1, PT, R10, RZ, PT ;  /* 0x000000ff0a00720c */ /* 0x000fe40003f26270 */
[----:B------:R-:W-:Y:S02]  /*0650*/  ISETP.NE.AND P2, PT, RZ, c[0x0][0x170], PT ;  /* 0x00005c00ff007a0c */ /* 0x000fe40003f45270 */
[----:B------:R-:W-:Y:S02]  /*0660*/  IADD3 R6, P3, R5, R8, RZ ;  /* 0x0000000805067210 */ /* 0x000fe40007f7e0ff */
[----:B------:R-:W-:Y:S02]  /*0670*/  @P0 IADD3 R9, R9, 0x1, RZ ;  /* 0x0000000109090810 */ /* 0x000fe40007ffe0ff */
[----:B------:R-:W-:-:S02]  /*0680*/  ISETP.GE.AND P0, PT, R0, UR4, PT ;  /* 0x0000000400007c0c */ /* 0x000fc4000bf06270 */
[----:B------:R-:W-:Y:S01]  /*0690*/  LEA.HI.X.SX32 R5, R5, R12, 0x1, P3 ;  /* 0x0000000c05057211 */ /* 0x000fe200018f0eff */
[----:B------:R-:W-:Y:S01]  /*06a0*/  IMAD.MOV.U32 R7, RZ, RZ, R9 ;  /* 0x000000ffff077224 */ /* 0x000fe200078e0009 */
[----:B------:R-:W-:-:S03]  /*06b0*/  LEA R16, P3, R6, c[0x0][0x1c0], 0x2 ;  /* 0x0000700006107a11 */ /* 0x000fc600078610ff */
[----:B------:R-:W-:Y:S01]  /*06c0*/  @!P1 IMAD.MOV R7, RZ, RZ, -R7 ;  /* 0x000000ffff079224 */ /* 0x000fe200078e0a07 */
[----:B------:R-:W-:Y:S01]  /*06d0*/  LEA.HI.X R17, R6, c[0x0][0x1c4], R5, 0x2, P3 ;  /* 0x0000710006117a11 */ /* 0x000fe200018f1405 */
[----:B------:R-:W-:Y:S01]  /*06e0*/  IMAD.MOV.U32 R5, RZ, RZ, RZ ;  /* 0x000000ffff057224 */ /* 0x000fe200078e00ff */
[----:B------:R-:W-:-:S03]  /*06f0*/  @!P2 LOP3.LUT R7, RZ, c[0x0][0x170], RZ, 0x33, !PT ;  /* 0x00005c00ff07aa12 */ /* 0x000fc600078e33ff */
[----:B------:R-:W-:Y:S05]  /*0700*/  @P0 BRA `(.L_x_91) ;  /* 0x000009c000000947 */ /* 0x000fea0003800000 */
[----:B------:R-:W-:Y:S01]  /*0710*/  IABS R13, c[0x0][0x19c] ;  /* 0x00006700000d7a13 */ /* 0x000fe20000000000 */
[----:B------:R-:W-:Y:S01]  /*0720*/  ULDC UR5, c[0x0][0x16c] ;  /* 0x00005b0000057ab9 */ /* 0x000fe20000000800 */
[----:B------:R-:W-:Y:S01]  /*0730*/  IABS R12, R2 ;  /* 0x00000002000c7213 */ /* 0x000fe20000000000 */
[----:B------:R-:W-:Y:S01]  /*0740*/  ULDC UR6, c[0x0][0x19c] ;  /* 0x0000670000067ab9 */ /* 0x000fe20000000800 */
[----:B------:R-:W0:Y:S01]  /*0750*/  I2F.RP R5, R13 ;  /* 0x0000000d00057306 */ /* 0x000e220000209400 */
[----:B------:R-:W-:-:S06]  /*0760*/  ULOP3.LUT UR5, UR5, UR6, URZ, 0x3c, !UPT ;  /* 0x0000000605057292 */ /* 0x000fcc000f8e3c3f */
[----:B------:R-:W-:Y:S01]  /*0770*/  ISETP.LE.AND P2, PT, RZ, UR5, PT ;  /* 0x00000005ff007c0c */ /* 0x000fe2000bf43270 */
[----:B0-----:R-:W0:Y:S02]  /*0780*/  MUFU.RCP R5, R5 ;  /* 0x0000000500057308 */ /* 0x001e240000001000 */
[----:B0-----:R-:W-:-:S06]  /*0790*/  IADD3 R8, R5, 0xffffffe, RZ ;  /* 0x0ffffffe05087810 */ /* 0x001fcc0007ffe0ff */
[----:B------:R0:W1:Y:S02]  /*07a0*/  F2I.FTZ.U32.TRUNC.NTZ R9, R8 ;  /* 0x0000000800097305 */ /* 0x000064000021f000 */
[----:B0-----:R-:W-:Y:S02]  /*07b0*/  IMAD.MOV.U32 R8, RZ, RZ, RZ ;  /* 0x000000ffff087224 */ /* 0x001fe400078e00ff */
[----:B-1----:R-:W-:-:S04]  /*07c0*/  IMAD.MOV R6, RZ, RZ, -R9 ;  /* 0x000000ffff067224 */ /* 0x002fc800078e0a09 */
[----:B------:R-:W-:Y:S01]  /*07d0*/  IMAD R15, R6, R13, RZ ;  /* 0x0000000d060f7224 */ /* 0x000fe200078e02ff */
[----:B------:R-:W-:-:S03]  /*07e0*/  IABS R6, c[0x0][0x16c] ;  /* 0x00005b0000067a13 */ /* 0x000fc60000000000 */
        /* <DEDUP_REMOVED lines=26> */
[----:B------:R-:W-:-:S03]  /*0990*/  IMAD.MOV.U32 R10, RZ, RZ, c[0x0][0x210] ;  /* 0x00008400ff0a7624 */ /* 0x000fc600078e00ff */
[----:B------:R-:W-:Y:S01]  /*09a0*/  ISETP.GT.U32.AND P1, PT, R13, R6, PT ;  /* 0x000000060d00720c */ /* 0x000fe20003f24070 */
[----:B------:R-:W-:Y:S02]  /*09b0*/  IMAD R10, R3, R10, -c[0x0][0x204] ;  /* 0x80008100030a7624 */ /* 0x000fe400078e020a */
[----:B------:R-:W-:-:S10]  /*09c0*/  IMAD.MOV R3, RZ, RZ, -R7 ;  /* 0x000000ffff037224 */ /* 0x000fd400078e0a07 */
[----:B------:R-:W-:Y:S01]  /*09d0*/  @!P1 IMAD.IADD R6, R6, 0x1, -R13 ;  /* 0x0000000106069824 */ /* 0x000fe200078e0a0d */
[----:B------:R-:W-:Y:S02]  /*09e0*/  @!P1 IADD3 R9, R9, 0x1, RZ ;  /* 0x0000000109099810 */ /* 0x000fe40007ffe0ff */
[----:B------:R-:W-:Y:S02]  /*09f0*/  ISETP.NE.AND P1, PT, R5, RZ, PT ;  /* 0x000000ff0500720c */ /* 0x000fe40003f25270 */
[----:B------:R-:W-:Y:S01]  /*0a00*/  ISETP.GE.U32.AND P0, PT, R6, R13, PT ;  /* 0x0000000d0600720c */ /* 0x000fe20003f06070 */
[C---:B------:R-:W-:Y:S01]  /*0a10*/  IMAD R13, R2.reuse, c[0x0][0x180], RZ ;  /* 0x00006000020d7a24 */ /* 0x040fe200078e02ff */
[----:B------:R-:W-:Y:S01]  /*0a20*/  LOP3.LUT R6, R2, R5, RZ, 0x3c, !PT ;  /* 0x0000000502067212 */ /* 0x000fe200078e3cff */
[----:B------:R-:W-:-:S03]  /*0a30*/  IMAD.MOV.U32 R2, RZ, RZ, c[0x0][0x20c] ;  /* 0x00008300ff027624 */ /* 0x000fc600078e00ff */
[----:B------:R-:W-:Y:S01]  /*0a40*/  ISETP.GE.AND P2, PT, R6, RZ, PT ;  /* 0x000000ff0600720c */ /* 0x000fe20003f46270 */
[----:B------:R-:W-:Y:S01]  /*0a50*/  IMAD R11, R11, R2, -c[0x0][0x200] ;  /* 0x800080000b0b7624 */ /* 0x000fe200078e0202 */
[----:B------:R-:W-:-:S05]  /*0a60*/  LOP3.LUT R6, R18, 0x1f, RZ, 0xc0, !PT ;  /* 0x0000001f12067812 */ /* 0x000fca00078ec0ff */
[----:B------:R-:W-:-:S05]  /*0a70*/  @P0 IADD3 R9, R9, 0x1, RZ ;  /* 0x0000000109090810 */ /* 0x000fca0007ffe0ff */
[----:B------:R-:W-:Y:S02]  /*0a80*/  IMAD.MOV.U32 R8, RZ, RZ, R9 ;  /* 0x000000ffff087224 */ /* 0x000fe400078e0009 */
[----:B------:R-:W-:Y:S02]  /*0a90*/  IMAD.MOV.U32 R9, RZ, RZ, c[0x0][0x208] ;  /* 0x00008200ff097624 */ /* 0x000fe400078e00ff */
[----:B------:R-:W-:Y:S01]  /*0aa0*/  @!P2 IMAD.MOV R8, RZ, RZ, -R8 ;  /* 0x000000ffff08a224 */ /* 0x000fe200078e0a08 */
[----:B------:R-:W-:Y:S01]  /*0ab0*/  @!P1 LOP3.LUT R8, RZ, R5, RZ, 0x33, !PT ;  /* 0x00000005ff089212 */ /* 0x000fe200078e33ff */
[----:B------:R-:W-:Y:S01]  /*0ac0*/  IMAD R4, R4, R9, -c[0x0][0x1fc] ;  /* 0x80007f0004047624 */ /* 0x000fe200078e0209 */
[----:B------:R-:W-:Y:S01]  /*0ad0*/  IADD3 R9, P0, R6, R13, RZ ;  /* 0x0000000d06097210 */ /* 0x000fe20007f1e0ff */
[----:B------:R-:W-:Y:S02]  /*0ae0*/  IMAD.MOV.U32 R5, RZ, RZ, RZ ;  /* 0x000000ffff057224 */ /* 0x000fe400078e00ff */
[----:B------:R-:W-:Y:S01]  /*0af0*/  IMAD R8, R8, c[0x0][0x1b0], RZ ;  /* 0x00006c0008087a24 */ /* 0x000fe200078e02ff */
[----:B------:R-:W-:Y:S01]  /*0b00*/  LEA.HI.X.SX32 R12, R13, RZ, 0x1, P0 ;  /* 0x000000ff0d0c7211 */ /* 0x000fe200000f0eff */
[----:B------:R-:W-:-:S03]  /*0b10*/  IMAD R13, R3, c[0x0][0x170], R0 ;  /* 0x00005c00030d7a24 */ /* 0x000fc600078e0200 */
[----:B------:R-:W-:Y:S02]  /*0b20*/  SHF.R.S32.HI R14, RZ, 0x1f, R8 ;  /* 0x0000001fff0e7819 */ /* 0x000fe40000011408 */
.L_x_101:
[----:B------:R-:W-:Y:S01]  /*0b30*/  ISETP.GE.AND P0, PT, R13, c[0x0][0x170], PT ;  /* 0x00005c000d007a0c */ /* 0x000fe20003f06270 */
[----:B------:R-:W-:-:S12]  /*0b40*/  BSSY B1, `(.L_x_92) ;  /* 0x0000006000017945 */ /* 0x000fd80003800000 */
[----:B------:R-:W-:Y:S05]  /*0b50*/  @!P0 BRA `(.L_x_93) ;  /* 0x0000004000008947 */ /* 0x000fea0003800000 */
.L_x_94:
[----:B------:R-:W-:Y:S02]  /*0b60*/  IADD3 R13, R13, -c[0x0][0x170], RZ ;  /* 0x80005c000d0d7a10 */ /* 0x000fe40007ffe0ff */
[----:B------:R-:W-:Y:S02]  /*0b70*/  IADD3 R7, R7, 0x1, RZ ;  /* 0x0000000107077810 */ /* 0x000fe40007ffe0ff */
[----:B------:R-:W-:-:S13]  /*0b80*/  ISETP.GE.AND P0, PT, R13, c[0x0][0x170], PT ;  /* 0x00005c000d007a0c */ /* 0x000fda0003f06270 */
[----:B------:R-:W-:Y:S05]  /*0b90*/  @P0 BRA `(.L_x_94) ;  /* 0xffffffc000000947 */ /* 0x000fea000383ffff */
.L_x_93:
[----:B------:R-:W-:Y:S05]  /*0ba0*/  BSYNC B1 ;  /* 0x0000000000017941 */ /* 0x000fea0003800000 */
.L_x_92:
        /* <DEDUP_REMOVED lines=15> */
[----:B------:R-:W-:-:S04]  /*0ca0*/  LOP3.LUT R2, R6, c[0x0][0x178], RZ, 0x3c, !PT ;  /* 0x00005e0006027a12 */ /* 0x000fc800078e3cff */
[----:B------:R-:W-:Y:S01]  /*0cb0*/  ISETP.GE.AND P2, PT, R2, RZ, PT ;  /* 0x000000ff0200720c */ /* 0x000fe20003f46270 */
        /* <DEDUP_REMOVED lines=14> */
[----:B------:R-:W-:Y:S02]  /*0da0*/  IMAD R21, R13, c[0x0][0x184], RZ ;  /* 0x000061000d157a24 */ /* 0x000fe400078e02ff */
[----:B------:R-:W-:Y:S01]  /*0db0*/  IMAD R15, R15, c[0x0][0x1b4], RZ ;  /* 0x00006d000f0f7a24 */ /* 0x000fe200078e02ff */
[--C-:B------:R-:W-:Y:S01]  /*0dc0*/  SHF.R.S32.HI R23, RZ, 0x1f, R22.reuse ;  /* 0x0000001fff177819 */ /* 0x100fe20000011416 */
[----:B------:R-:W-:Y:S01]  /*0dd0*/  IMAD R2, R7, c[0x0][0x1ac], RZ ;  /* 0x00006b0007027a24 */ /* 0x000fe200078e02ff */
[----:B------:R-:W-:Y:S01]  /*0de0*/  IADD3 R24, P2, P3, R21, R9, R22 ;  /* 0x0000000915187210 */ /* 0x000fe20007b5e016 */
[----:B------:R-:W-:Y:S01]  /*0df0*/  IMAD.MOV.U32 R20, RZ, RZ, R3 ;  /* 0x000000ffff147224 */ /* 0x000fe200078e0003 */
[----:B------:R-:W-:Y:S02]  /*0e00*/  SHF.R.S32.HI R22, RZ, 0x1f, R21 ;  /* 0x0000001fff167819 */ /* 0x000fe40000011415 */
[----:B------:R-:W-:Y:S01]  /*0e10*/  SHF.R.S32.HI R3, RZ, 0x1f, R15 ;  /* 0x0000001fff037819 */ /* 0x000fe2000001140f */
[----:B------:R-:W-:Y:S01]  /*0e20*/  IMAD.MOV R27, RZ, RZ, -R20 ;  /* 0x000000ffff1b7224 */ /* 0x000fe200078e0a14 */
[----:B------:R-:W-:-:S02]  /*0e30*/  IADD3 R15, P0, P1, R15, R2, R8 ;  /* 0x000000020f0f7210 */ /* 0x000fc4000791e008 */
[----:B------:R-:W-:Y:S02]  /*0e40*/  SHF.R.S32.HI R2, RZ, 0x1f, R2 ;  /* 0x0000001fff027819 */ /* 0x000fe40000011402 */
[----:B------:R-:W-:Y:S02]  /*0e50*/  LEA R21, P4, R24, c[0x0][0x160], 0x2 ;  /* 0x0000580018157a11 */ /* 0x000fe400078810ff */
[----:B------:R-:W-:Y:S01]  /*0e60*/  IADD3.X R25, R22, R12, R23, P2, P3 ;  /* 0x0000000c16197210 */ /* 0x000fe200017e6417 */
[----:B------:R-:W-:Y:S01]  /*0e70*/  IMAD R23, R27, c[0x0][0x178], R6 ;  /* 0x00005e001b177a24 */ /* 0x000fe200078e0206 */
[----:B------:R-:W-:Y:S02]  /*0e80*/  IADD3.X R22, R3, R2, R14, P0, P1 ;  /* 0x0000000203167210 */ /* 0x000fe400007e240e */
[----:B------:R-:W-:Y:S02]  /*0e90*/  LEA.HI.X R24, R24, c[0x0][0x164], R25, 0x2, P4 ;  /* 0x0000590018187a11 */ /* 0x000fe400020f1419 */
.L_x_100:
        /* <DEDUP_REMOVED lines=10> */
[----:B------:R-:W-:Y:S01]  /*0f40*/  @!P0 LEA.HI.X R3, R3, c[0x0][0x194], R26, 0x2, P1 ;  /* 0x0000650003038a11 */ /* 0x000fe200008f141a */
[----:B------:R-:W-:-:S06]  /*0f50*/  IMAD.MOV.U32 R26, RZ, RZ, RZ ;  /* 0x000000ffff1a7224 */ /* 0x000fcc00078e00ff */
[----:B------:R0:W5:Y:S02]  /*0f60*/  @!P0 LDG.E R26, [R2.64] ;  /* 0x00000024021a8981 */ /* 0x000164000c1e1900 */
[----:B0-----:R-:W-:Y:S02]  /*0f70*/  IMAD.MOV.U32 R2, RZ, RZ, R21 ;  /* 0x000000ffff027224 */ /* 0x001fe400078e0015 */
[----:B------:R-:W-:-:S05]  /*0f80*/  IMAD.MOV.U32 R3, RZ, RZ, R24 ;  /* 0x000000ffff037224 */ /* 0x000fca00078e0018 */
[----:B------:R0:W5:Y:S01]  /*0f90*/  LDG.E R25, [R2.64] ;  /* 0x0000002402197981 */ /* 0x000162000c1e1900 */
[----:B------:R-:W-:Y:S01]  /*0fa0*/  IADD3 R23, R23, 0x20, RZ ;  /* 0x0000002017177810 */ /* 0x000fe20007ffe0ff */
[----:B------:R-:W-:Y:S01]  /*0fb0*/  BSSY B2, `(.L_x_97) ;  /* 0x0000008000027945 */ /* 0x000fe20003800000 */
[----:B------:R-:W-:Y:S02]  /*0fc0*/  IADD3 R21, P1, R21, 0x80, RZ ;  /* 0x0000008015157810 */ /* 0x000fe40007f3e0ff */
[----:B------:R-:W-:-:S13]  /*0fd0*/  ISETP.GE.AND P0, PT, R23, c[0x0][0x178], PT ;  /* 0x00005e0017007a0c */ /* 0x000fda0003f06270 */
[----:B0-----:R-:W-:Y:S05]  /*0fe0*/  @!P0 BRA `(.L_x_98) ;  /* 0x0000004000008947 */ /* 0x001fea0003800000 */
.L_x_99:
[----:B------:R-:W-:Y:S02]  /*0ff0*/  IADD3 R23, R23, -c[0x0][0x178], RZ ;  /* 0x80005e0017177a10 */ /* 0x000fe40007ffe0ff */
[----:B------:R-:W-:Y:S02]  /*1000*/  IADD3 R20, R20, 0x1, RZ ;  /* 0x0000000114147810 */ /* 0x000fe40007ffe0ff */
[----:B------:R-:W-:-:S13]  /*1010*/  ISETP.GE.AND P0, PT, R23, c[0x0][0x178], PT ;  /* 0x00005e0017007a0c */ /* 0x000fda0003f06270 */
[----:B------:R-:W-:Y:S05]  /*1020*/  @P0 BRA `(.L_x_99) ;  /* 0xffffffc000000947 */ /* 0x000fea000383ffff */
.L_x_98:
[----:B------:R-:W-:Y:S05]  /*1030*/  BSYNC B2 ;  /* 0x0000000000027941 */ /* 0x000fea0003800000 */
.L_x_97:
[----:B------:R-:W-:Y:S01]  /*1040*/  ISETP.GE.AND P0, PT, R20, c[0x0][0x174], PT ;  /* 0x00005d0014007a0c */ /* 0x000fe20003f06270 */
[----:B------:R-:W-:Y:S02]  /*1050*/  IMAD.X R24, RZ, RZ, R24, P1 ;  /* 0x000000ffff187224 */ /* 0x000fe400008e0618 */
[----:B-----5:R-:W-:-:S10]  /*1060*/  FFMA.FTZ R5, R25, R26, R5 ;  /* 0x0000001a19057223 */ /* 0x020fd40000010005 */
[----:B------:R-:W-:Y:S05]  /*1070*/  @!P0 BRA `(.L_x_100) ;  /* 0xfffffe2000008947 */ /* 0x000fea000383ffff */
.L_x_96:
[----:B------:R-:W-:Y:S05]  /*1080*/  BSYNC B1 ;  /* 0x0000000000017941 */ /* 0x000fea0003800000 */
.L_x_95:
[--C-:B------:R-:W-:Y:S02]  /*1090*/  IMAD.IADD R0, R0, 0x1, R19.reuse ;  /* 0x0000000100007824 */ /* 0x100fe400078e0213 */
[----:B------:R-:W-:-:S03]  /*10a0*/  IMAD.IADD R13, R13, 0x1, R19 ;  /* 0x000000010d0d7824 */ /* 0x000fc600078e0213 */
[----:B------:R-:W-:-:S13]  /*10b0*/  ISETP.GE.AND P0, PT, R0, UR4, PT ;  /* 0x0000000400007c0c */ /* 0x000fda000bf06270 */
[----:B------:R-:W-:Y:S05]  /*10c0*/  @!P0 BRA `(.L_x_101) ;  /* 0xfffffa6000008947 */ /* 0x000fea000383ffff */
.L_x_91:
[----:B------:R-:W-:Y:S05]  /*10d0*/  BSYNC B0 ;  /* 0x0000000000007941 */ /* 0x000fea0003800000 */
.L_x_90:
[----:B------:R-:W0:Y:S01]  /*10e0*/  POPC R0, c[0x0][0x0] ;  /* 0x0000000000007b09 */ /* 0x000e220000000000 */
[----:B------:R1:W-:Y:S01]  /*10f0*/  STS [R18.X4], R5 ;  /* 0x0000000512007388 */ /* 0x0003e20000004800 */
[----:B------:R-:W-:-:S03]  /*1100*/  IMAD.SHL.U32 R22, R18, 0x4, RZ ;  /* 0x0000000412167824 */ /* 0x000fc600078e00ff */
[----:B------:R-:W-:Y:S01]  /*1110*/  BAR.SYNC.DEFER_BLOCKING 0x0 ;  /* 0x0000000000007b1d */ /* 0x000fe20000010000 */
[----:B0-----:R-:W-:-:S13]  /*1120*/  ISETP.NE.AND P0, PT, R0, 0x1, PT ;  /* 0x000000010000780c */ /* 0x001fda0003f05270 */
        /* <DEDUP_REMOVED lines=20> */
.L_x_102:
        /* <DEDUP_REMOVED lines=8> */
[----:B------:R-:W-:Y:S05]  /*12f0*/  @!P0 LDS R2, [R18.X4] ;  /* 0x0000000012028984 */ /* 0x000fea0000004800 */
[----:B------:R-:W0:Y:S02]  /*1300*/  @!P0 LDS R3, [R3] ;  /* 0x0000000003038984 */ /* 0x000e240000000800 */
[----:B0-----:R-:W-:-:S05]  /*1310*/  @!P0 FADD.FTZ R5, R2, R3 ;  /* 0x0000000302058221 */ /* 0x001fca0000010000 */
[----:B------:R0:W-:Y:S04]  /*1320*/  @!P0 STS [R18.X4], R5 ;  /* 0x0000000512008388 */ /* 0x0001e80000004800 */
[----:B------:R-:W-:Y:S01]  /*1330*/  BAR.SYNC.DEFER_BLOCKING 0x0 ;  /* 0x0000000000007b1d */ /* 0x000fe20000010000 */
[----:B------:R-:W-:-:S13]  /*1340*/  ISETP.NE.AND P0, PT, R7, RZ, PT ;  /* 0x000000ff0700720c */ /* 0x000fda0003f05270 */
[----:B------:R-:W-:Y:S05]  /*1350*/  @!P0 BRA `(.L_x_103) ;  /* 0x0000128000008947 */ /* 0x000fea0003800000 */
[----:B0-----:R-:W-:Y:S02]  /*1360*/  ISETP.GE.U32.AND P0, PT, R18, R7, PT ;  /* 0x000000071200720c */ /* 0x001fe40003f06070 */
        /* <DEDUP_REMOVED lines=19> */
[----:B0-----:R-:W-:-:S13]  /*14a0*/  ISETP.GE.U32.AND P0, PT, R18, R7, PT ;  /* 0x000000071200720c */ /* 0x001fda0003f06070 */
        /* <DEDUP_REMOVED lines=274> */
[----:B------:R-:W-:Y:S06]  /*25d0*/  BAR.SYNC.DEFER_BLOCKING 0x0 ;  /* 0x0000000000007b1d */ /* 0x000fec0000010000 */
.L_x_103:
[----:B0-----:R-:W-:-:S13]  /*25e0*/  ISETP.NE.AND P0, PT, R18, RZ, PT ;  /* 0x000000ff1200720c */ /* 0x001fda0003f05270 */
[----:B------:R-:W-:Y:S05]  /*25f0*/  @P0 EXIT ;  /* 0x000000000000094d */ /* 0x000fea0003800000 */
[----:B------:R-:W0:Y:S04]  /*2600*/  LDS R3, [RZ] ;  /* 0x00000000ff037984 */ /* 0x000e280000000800 */
[----:B0-----:R-:W-:Y:S01]  /*2610*/  STG.E [R16.64], R3 ;  /* 0x0000000310007986 */ /* 0x001fe2000c101924 */
[----:B------:R-:W-:Y:S05]  /*2620*/  EXIT ;  /* 0x000000000000794d */ /* 0x000fea0003800000 */
.L_x_104:
        /* <DEDUP_REMOVED lines=13> */
.L_x_514:


//--------------------- .text._ZN2at6native51_GLOBAL__N__11011a27_18_DepthwiseConv3d_cu_35e0c7b544conv_depthwise3d_cuda_backward_weight_kernelIffLi2ELi2EEEvNS_27GenericPackedTensorAccessorIKT_Lm5ENS_16DefaultPtrTraitsEiEES7_NS3_IS4_Lm5ES6_iEEiiiiiiiii --------------------------
	.section	.text._ZN2at6native51_GLOBAL__N__11011a27_18_DepthwiseConv3d_cu_35e0c7b544conv_depthwise3d_cuda_backward_weight_kernelIffLi2ELi2EEEvNS_27GenericPackedTensorAccessorIKT_Lm5ENS_16DefaultPtrTraitsEiEES7_NS3_IS4_Lm5ES6_iEEiiiiiiiii,"ax",@progbits
	.sectioninfo	@"SHI_REGISTERS=30"
	.align	128
.text._ZN2at6native51_GLOBAL__N__11011a27_18_DepthwiseConv3d_cu_35e0c7b544conv_depthwise3d_cuda_backward_weight_kernelIffLi2ELi2EEEvNS_27GenericPackedTensorAccessorIKT_Lm5ENS_16DefaultPtrTraitsEiEES7_NS3_IS4_Lm5ES6_iEEiiiiiiiii:
        .type           _ZN2at6native51_GLOBAL__N__11011a27_18_DepthwiseConv3d_cu_35e0c7b544conv_depthwise3d_cuda_backward_weight_kernelIffLi2ELi2EEEvNS_27GenericPackedTensorAccessorIKT_Lm5ENS_16DefaultPtrTraitsEiEES7_NS3_IS4_Lm5ES6_iEEiiiiiiiii,@function
        .size           _ZN2at6native51_GLOBAL__N__11011a27_18_DepthwiseConv3d_cu_35e0c7b544conv_depthwise3d_cuda_backward_weight_kernelIffLi2ELi2EEEvNS_27GenericPackedTensorAccessorIKT_Lm5ENS_16DefaultPtrTraitsEiEES7_NS3_IS4_Lm5ES6_iEEiiiiiiiii,(.L_x_515 - _ZN2at6native51_GLOBAL__N__11011a27_18_DepthwiseConv3d_cu_35e0c7b544conv_depthwise3d_cuda_backward_weight_kernelIffLi2ELi2EEEvNS_27GenericPackedTensorAccessorIKT_Lm5ENS_16DefaultPtrTraitsEiEES7_NS3_IS4_Lm5ES6_iEEiiiiiiiii)
        .other          _ZN2at6native51_GLOBAL__N__11011a27_18_DepthwiseConv3d_cu_35e0c7b544conv_depthwise3d_cuda_backward_weight_kernelIffLi2ELi2EEEvNS_27GenericPackedTensorAccessorIKT_Lm5ENS_16DefaultPtrTraitsEiEES7_NS3_IS4_Lm5ES6_iEEiiiiiiiii,@"STO_CUDA_ENTRY STV_DEFAULT"
_ZN2at6native51_GLOBAL__N__11011a27_18_DepthwiseConv3d_cu_35e0c7b544conv_depthwise3d_cuda_backward_weight_kernelIffLi2ELi2EEEvNS_27GenericPackedTensorAccessorIKT_Lm5ENS_16DefaultPtrTraitsEiEES7_NS3_IS4_Lm5ES6_iEEiiiiiiiii:
        /* <DEDUP_REMOVED lines=179> */
.L_x_116:
[----:B------:R-:W-:Y:S01]  /*0b30*/  ISETP.GE.AND P0, PT, R13, c[0x0][0x170], PT ;  /* 0x00005c000d007a0c */ /* 0x000fe20003f06270 */
[----:B------:R-:W-:-:S12]  /*0b40*/  BSSY B1, `(.L_x_107) ;  /* 0x0000006000017945 */ /* 0x000fd80003800000 */
[----:B------:R-:W-:Y:S05]  /*0b50*/  @!P0 BRA `(.L_x_108) ;  /* 0x0000004000008947 */ /* 0x000fea0003800000 */
.L_x_109:
[----:B------:R-:W-:Y:S02]  /*0b60*/  IADD3 R13, R13, -c[0x0][0x170], RZ ;  /* 0x80005c000d0d7a10 */ /* 0x000fe40007ffe0ff */
[----:B------:R-:W-:Y:S02]  /*0b70*/  IADD3 R7, R7, 0x1, RZ ;  /* 0x0000000107077810 */ /* 0x000fe40007ffe0ff */
[----:B------:R-:W-:-:S13]  /*0b80*/  ISETP.GE.AND P0, PT, R13, c[0x0][0x170], PT ;  /* 0x00005c000d007a0c */ /* 0x000fda0003f06270 */
[----:B------:R-:W-:Y:S05]  /*0b90*/  @P0 BRA `(.L_x_109) ;  /* 0xffffffc000000947 */ /* 0x000fea000383ffff */
.L_x_108:
[----:B------:R-:W-:Y:S05]  /*0ba0*/  BSYNC B1 ;  /* 0x0000000000017941 */ /* 0x000fea0003800000 */
.L_x_107:
        /* <DEDUP_REMOVED lines=47> */
.L_x_115:
        /* <DEDUP_REMOVED lines=21> */
.L_x_114:
[----:B------:R-:W-:Y:S02]  /*0ff0*/  IADD3 R23, R23, -c[0x0][0x178], RZ ;  /* 0x80005e0017177a10 */ /* 0x000fe40007ffe0ff */
[----:B------:R-:W-:Y:S02]  /*1000*/  IADD3 R20, R20, 0x1, RZ ;  /* 0x0000000114147810 */ /* 0x000fe40007ffe0ff */
[----:B------:R-:W-:-:S13]  /*1010*/  ISETP.GE.AND P0, PT, R23, c[0x0][0x178], PT ;  /* 0x00005e0017007a0c */ /* 0x000fda0003f06270 */
[----:B------:R-:W-:Y:S05]  /*1020*/  @P0 BRA `(.L_x_114) ;  /* 0xffffffc000000947 */ /* 0x000fea000383ffff */
.L_x_113:
[----:B------:R-:W-:Y:S05]  /*1030*/  BSYNC B2 ;  /* 0x0000000000027941 */ /* 0x000fea0003800000 */
.L_x_112:
[----:B------:R-:W-:Y:S01]  /*1040*/  ISETP.GE.AND P0, PT, R20, c[0x0][0x174], PT ;  /* 0x00005d0014007a0c */ /* 0x000fe20003f06270 */
[----:B------:R-:W-:Y:S02]  /*1050*/  IMAD.X R24, RZ, RZ, R24, P1 ;  /* 0x000000ffff187224 */ /* 0x000fe400008e0618 */
[----:B-----5:R-:W-:-:S10]  /*1060*/  FFMA.FTZ R5, R25, R26, R5 ;  /* 0x0000001a19057223 */ /* 0x020fd40000010005 */
[----:B------:R-:W-:Y:S05]  /*1070*/  @!P0 BRA `(.L_x_115) ;  /* 0xfffffe2000008947 */ /* 0x000fea000383ffff */
.L_x_111:
[----:B------:R-:W-:Y:S05]  /*1080*/  BSYNC B1 ;  /* 0x0000000000017941 */ /* 0x000fea0003800000 */
.L_x_110:
[--C-:B------:R-:W-:Y:S02]  /*1090*/  IMAD.IADD R0, R0, 0x1, R19.reuse ;  /* 0x0000000100007824 */ /* 0x100fe400078e0213 */
[----:B------:R-:W-:-:S03]  /*10a0*/  IMAD.IADD R13, R13, 0x1, R19 ;  /* 0x000000010d0d7824 */ /* 0x000fc600078e0213 */
[----:B------:R-:W-:-:S13]  /*10b0*/  ISETP.GE.AND P0, PT, R0, UR4, PT ;  /* 0x0000000400007c0c */ /* 0x000fda000bf06270 */
[----:B------:R-:W-:Y:S05]  /*10c0*/  @!P0 BRA `(.L_x_116) ;  /* 0xfffffa6000008947 */ /* 0x000fea000383ffff */
.L_x_106:
[----:B------:R-:W-:Y:S05]  /*10d0*/  BSYNC B0 ;  /* 0x0000000000007941 */ /* 0x000fea0003800000 */
.L_x_105:
        /* <DEDUP_REMOVED lines=25> */
.L_x_117:
        /* <DEDUP_REMOVED lines=311> */
.L_x_118:
[----:B0-----:R-:W-:-:S13]  /*25e0*/  ISETP.NE.AND P0, PT, R18, RZ, PT ;  /* 0x000000ff1200720c */ /* 0x001fda0003f05270 */
[----:B------:R-:W-:Y:S05]  /*25f0*/  @P0 EXIT ;  /* 0x000000000000094d */ /* 0x000fea0003800000 */
[----:B------:R-:W0:Y:S04]  /*2600*/  LDS R3, [RZ] ;  /* 0x00000000ff037984 */ /* 0x000e280000000800 */
[----:B0-----:R-:W-:Y:S01]  /*2610*/  STG.E [R16.64], R3 ;  /* 0x0000000310007986 */ /* 0x001fe2000c101924 */
[----:B------:R-:W-:Y:S05]  /*2620*/  EXIT ;  /* 0x000000000000794d */ /* 0x000fea0003800000 */
.L_x_119:
        /* <DEDUP_REMOVED lines=13> */
.L_x_515:


//--------------------- .text._ZN2at6native51_GLOBAL__N__11011a27_18_DepthwiseConv3d_cu_35e0c7b544conv_depthwise3d_cuda_backward_weight_kernelIffLi1ELi1EEEvNS_27GenericPackedTensorAccessorIKT_Lm5ENS_16DefaultPtrTraitsEiEES7_NS3_IS4_Lm5ES6_iEEiiiiiiiii --------------------------
	.section	.text._ZN2at6native51_GLOBAL__N__11011a27_18_DepthwiseConv3d_cu_35e0c7b544conv_depthwise3d_cuda_backward_weight_kernelIffLi1ELi1EEEvNS_27GenericPackedTensorAccessorIKT_Lm5ENS_16DefaultPtrTraitsEiEES7_NS3_IS4_Lm5ES6_iEEiiiiiiiii,"ax",@progbits
	.sectioninfo	@"SHI_REGISTERS=30"
	.align	128
.text._ZN2at6native51_GLOBAL__N__11011a27_18_DepthwiseConv3d_cu_35e0c7b544conv_depthwise3d_cuda_backward_weight_kernelIffLi1ELi1EEEvNS_27GenericPackedTensorAccessorIKT_Lm5ENS_16DefaultPtrTraitsEiEES7_NS3_IS4_Lm5ES6_iEEiiiiiiiii:
        .type           _ZN2at6native51_GLOBAL__N__11011a27_18_DepthwiseConv3d_cu_35e0c7b544conv_depthwise3d_cuda_backward_weight_kernelIffLi1ELi1EEEvNS_27GenericPackedTensorAccessorIKT_Lm5ENS_16DefaultPtrTraitsEiEES7_NS3_IS4_Lm5ES6_iEEiiiiiiiii,@function
        .size           _ZN2at6native51_GLOBAL__N__11011a27_18_DepthwiseConv3d_cu_35e0c7b544conv_depthwise3d_cuda_backward_weight_kernelIffLi1ELi1EEEvNS_27GenericPackedTensorAccessorIKT_Lm5ENS_16DefaultPtrTraitsEiEES7_NS3_IS4_Lm5ES6_iEEiiiiiiiii,(.L_x_516 - _ZN2at6native51_GLOBAL__N__11011a27_18_DepthwiseConv3d_cu_35e0c7b544conv_depthwise3d_cuda_backward_weight_kernelIffLi1ELi1EEEvNS_27GenericPackedTensorAccessorIKT_Lm5ENS_16DefaultPtrTraitsEiEES7_NS3_IS4_Lm5ES6_iEEiiiiiiiii)
        .other          _ZN2at6native51_GLOBAL__N__11011a27_18_DepthwiseConv3d_cu_35e0c7b544conv_depthwise3d_cuda_backward_weight_kernelIffLi1ELi1EEEvNS_27GenericPackedTensorAccessorIKT_Lm5ENS_16DefaultPtrTraitsEiEES7_NS3_IS4_Lm5ES6_iEEiiiiiiiii,@"STO_CUDA_ENTRY STV_DEFAULT"
_ZN2at6native51_GLOBAL__N__11011a27_18_DepthwiseConv3d_cu_35e0c7b544conv_depthwise3d_cuda_backward_weight_kernelIffLi1ELi1EEEvNS_27GenericPackedTensorAccessorIKT_Lm5ENS_16DefaultPtrTraitsEiEES7_NS3_IS4_Lm5ES6_iEEiiiiiiiii:
        /* <DEDUP_REMOVED lines=179> */
.L_x_131:
[----:B------:R-:W-:Y:S01]  /*0b30*/  ISETP.GE.AND P0, PT, R13, c[0x0][0x170], PT ;  /* 0x00005c000d007a0c */ /* 0x000fe20003f06270 */
[----:B------:R-:W-:-:S12]  /*0b40*/  BSSY B1, `(.L_x_122) ;  /* 0x0000006000017945 */ /* 0x000fd80003800000 */
[----:B------:R-:W-:Y:S05]  /*0b50*/  @!P0 BRA `(.L_x_123) ;  /* 0x0000004000008947 */ /* 0x000fea0003800000 */
.L_x_124:
[----:B------:R-:W-:Y:S02]  /*0b60*/  IADD3 R13, R13, -c[0x0][0x170], RZ ;  /* 0x80005c000d0d7a10 */ /* 0x000fe40007ffe0ff */
[----:B------:R-:W-:Y:S02]  /*0b70*/  IADD3 R7, R7, 0x1, RZ ;  /* 0x0000000107077810 */ /* 0x000fe40007ffe0ff */
[----:B------:R-:W-:-:S13]  /*0b80*/  ISETP.GE.AND P0, PT, R13, c[0x0][0x170], PT ;  /* 0x00005c000d007a0c */ /* 0x000fda0003f06270 */
[----:B------:R-:W-:Y:S05]  /*0b90*/  @P0 BRA `(.L_x_124) ;  /* 0xffffffc000000947 */ /* 0x000fea000383ffff */
.L_x_123:
[----:B------:R-:W-:Y:S05]  /*0ba0*/  BSYNC B1 ;  /* 0x0000000000017941 */ /* 0x000fea0003800000 */
.L_x_122:
        /* <DEDUP_REMOVED lines=47> */
.L_x_130:
        /* <DEDUP_REMOVED lines=21> */
.L_x_129:
[----:B------:R-:W-:Y:S02]  /*0ff0*/  IADD3 R23, R23, -c[0x0][0x178], RZ ;  /* 0x80005e0017177a10 */ /* 0x000fe40007ffe0ff */
[----:B------:R-:W-:Y:S02]  /*1000*/  IADD3 R20, R20, 0x1, RZ ;  /* 0x0000000114147810 */ /* 0x000fe40007ffe0ff */
[----:B------:R-:W-:-:S13]  /*1010*/  ISETP.GE.AND P0, PT, R23, c[0x0][0x178], PT ;  /* 0x00005e0017007a0c */ /* 0x000fda0003f06270 */
[----:B------:R-:W-:Y:S05]  /*1020*/  @P0 BRA `(.L_x_129) ;  /* 0xffffffc000000947 */ /* 0x000fea000383ffff */
.L_x_128:
[----:B------:R-:W-:Y:S05]  /*1030*/  BSYNC B2 ;  /* 0x0000000000027941 */ /* 0x000fea0003800000 */
.L_x_127:
[----:B------:R-:W-:Y:S01]  /*1040*/  ISETP.GE.AND P0, PT, R20, c[0x0][0x174], PT ;  /* 0x00005d0014007a0c */ /* 0x000fe20003f06270 */
[----:B------:R-:W-:Y:S02]  /*1050*/  IMAD.X R24, RZ, RZ, R24, P1 ;  /* 0x000000ffff187224 */ /* 0x000fe400008e0618 */
[----:B-----5:R-:W-:-:S10]  /*1060*/  FFMA.FTZ R5, R25, R26, R5 ;  /* 0x0000001a19057223 */ /* 0x020fd40000010005 */
[----:B------:R-:W-:Y:S05]  /*1070*/  @!P0 BRA `(.L_x_130) ;  /* 0xfffffe2000008947 */ /* 0x000fea000383ffff */
.L_x_126:
[----:B------:R-:W-:Y:S05]  /*1080*/  BSYNC B1 ;  /* 0x0000000000017941 */ /* 0x000fea0003800000 */
.L_x_125:
[--C-:B------:R-:W-:Y:S02]  /*1090*/  IMAD.IADD R0, R0, 0x1, R19.reuse ;  /* 0x0000000100007824 */ /* 0x100fe400078e0213 */
[----:B------:R-:W-:-:S03]  /*10a0*/  IMAD.IADD R13, R13, 0x1, R19 ;  /* 0x000000010d0d7824 */ /* 0x000fc600078e0213 */
[----:B------:R-:W-:-:S13]  /*10b0*/  ISETP.GE.AND P0, PT, R0, UR4, PT ;  /* 0x0000000400007c0c */ /* 0x000fda000bf06270 */
[----:B------:R-:W-:Y:S05]  /*10c0*/  @!P0 BRA `(.L_x_131) ;  /* 0xfffffa6000008947 */ /* 0x000fea000383ffff */
.L_x_121:
[----:B------:R-:W-:Y:S05]  /*10d0*/  BSYNC B0 ;  /* 0x0000000000007941 */ /* 0x000fea0003800000 */
.L_x_120:
        /* <DEDUP_REMOVED lines=25> */
.L_x_132:
        /* <DEDUP_REMOVED lines=311> */
.L_x_133:
[----:B0-----:R-:W-:-:S13]  /*25e0*/  ISETP.NE.AND P0, PT, R18, RZ, PT ;  /* 0x000000ff1200720c */ /* 0x001fda0003f05270 */
[----:B------:R-:W-:Y:S05]  /*25f0*/  @P0 EXIT ;  /* 0x000000000000094d */ /* 0x000fea0003800000 */
[----:B------:R-:W0:Y:S04]  /*2600*/  LDS R3, [RZ] ;  /* 0x00000000ff037984 */ /* 0x000e280000000800 */
[----:B0-----:R-:W-:Y:S01]  /*2610*/  STG.E [R16.64], R3 ;  /* 0x0000000310007986 */ /* 0x001fe2000c101924 */
[----:B------:R-:W-:Y:S05]  /*2620*/  EXIT ;  /* 0x000000000000794d */ /* 0x000fea0003800000 */
.L_x_134:
        /* <DEDUP_REMOVED lines=13> */
.L_x_516:


//--------------------- .text._ZN2at6native51_GLOBAL__N__11011a27_18_DepthwiseConv3d_cu_35e0c7b544conv_depthwise3d_cuda_backward_weight_kernelIddLin1ELin1EEEvNS_27GenericPackedTensorAccessorIKT_Lm5ENS_16DefaultPtrTraitsEiEES7_NS3_IS4_Lm5ES6_iEEiiiiiiiii --------------------------
	.section	.text._ZN2at6native51_GLOBAL__N__11011a27_18_DepthwiseConv3d_cu_35e0c7b544conv_depthwise3d_cuda_backward_weight_kernelIddLin1ELin1EEEvNS_27GenericPackedTensorAccessorIKT_Lm5ENS_16DefaultPtrTraitsEiEES7_NS3_IS4_Lm5ES6_iEEiiiiiiiii,"ax",@progbits
	.sectioninfo	@"SHI_REGISTERS=32"
	.align	128
.text._ZN2at6native51_GLOBAL__N__11011a27_18_DepthwiseConv3d_cu_35e0c7b544conv_depthwise3d_cuda_backward_weight_kernelIddLin1ELin1EEEvNS_27GenericPackedTensorAccessorIKT_Lm5ENS_16DefaultPtrTraitsEiEES7_NS3_IS4_Lm5ES6_iEEiiiiiiiii:
        .type           _ZN2at6native51_GLOBAL__N__11011a27_18_DepthwiseConv3d_cu_35e0c7b544conv_depthwise3d_cuda_backward_weight_kernelIddLin1ELin1EEEvNS_27GenericPackedTensorAccessorIKT_Lm5ENS_16DefaultPtrTraitsEiEES7_NS3_IS4_Lm5ES6_iEEiiiiiiiii,@function
        .size           _ZN2at6native51_GLOBAL__N__11011a27_18_DepthwiseConv3d_cu_35e0c7b544conv_depthwise3d_cuda_backward_weight_kernelIddLin1ELin1EEEvNS_27GenericPackedTensorAccessorIKT_Lm5ENS_16DefaultPtrTraitsEiEES7_NS3_IS4_Lm5ES6_iEEiiiiiiiii,(.L_x_517 - _ZN2at6native51_GLOBAL__N__11011a27_18_DepthwiseConv3d_cu_35e0c7b544conv_depthwise3d_cuda_backward_weight_kernelIddLin1ELin1EEEvNS_27GenericPackedTensorAccessorIKT_Lm5ENS_16DefaultPtrTraitsEiEES7_NS3_IS4_Lm5ES6_iEEiiiiiiiii)
        .other          _ZN2at6native51_GLOBAL__N__11011a27_18_DepthwiseConv3d_cu_35e0c7b544conv_depthwise3d_cuda_backward_weight_kernelIddLin1ELin1EEEvNS_27GenericPackedTensorAccessorIKT_Lm5ENS_16DefaultPtrTraitsEiEES7_NS3_IS4_Lm5ES6_iEEiiiiiiiii,@"STO_CUDA_ENTRY STV_DEFAULT"
_ZN2at6native51_GLOBAL__N__11011a27_18_DepthwiseConv3d_cu_35e0c7b544conv_depthwise3d_cuda_backward_weight_kernelIddLin1ELin1EEEvNS_27GenericPackedTensorAccessorIKT_Lm5ENS_16DefaultPtrTraitsEiEES7_NS3_IS4_Lm5ES6_iEEiiiiiiiii:
        /* <DEDUP_REMOVED lines=27> */
[----:B------:R-:W-:Y:S01]  /*01b0*/  IMAD.HI.U32 R3, R3, R5, R2 ;  /* 0x0000000503037227 */ /* 0x000fe200078e0002 */
[----:B------:R-:W-:-:S07]  /*01c0*/  IADD3 R2, R6, 0xffffffe, RZ ;  /* 0x0ffffffe06027810 */ /* 0x000fce0007ffe0ff */
[----:B------:R-:W-:Y:S02]  /*01d0*/  @P1 IADD3 R18, R18, 0x1, RZ ;  /* 0x0000000112121810 */ /* 0x000fe40007ffe0ff */
[----:B------:R-:W-:Y:S02]  /*01e0*/  @!P2 LOP3.LUT R18, RZ, c[0x0][0x1d8], RZ, 0x33, !PT ;  /* 0x00007600ff12aa12 */ /* 0x000fe400078e33ff */
[----:B------:R-:W-:-:S03]  /*01f0*/  ISETP.NE.U32.AND P2, PT, RZ, c[0x0][0x1d4], PT ;  /* 0x00007500ff007a0c */ /* 0x000fc60003f45070 */
[----:B------:R-:W-:-:S04]  /*0200*/  IMAD.HI.U32 R5, R3, R18, RZ ;  /* 0x0000001203057227 */ /* 0x000fc800078e00ff */
        /* <DEDUP_REMOVED lines=27> */
[----:B------:R-:W-:Y:S01]  /*03c0*/  IMAD.MOV R13, RZ, RZ, -R5 ;  /* 0x000000ffff0d7224 */ /* 0x000fe200078e0a05 */
[----:B------:R-:W-:Y:S01]  /*03d0*/  ULDC UR4, c[0x0][0x198] ;  /* 0x0000660000047ab9 */ /* 0x000fe20000000800 */
[----:B------:R-:W1:Y:S01]  /*03e0*/  I2F.RP R7, R6 ;  /* 0x0000000600077306 */ /* 0x000e620000209400 */
[----:B------:R-:W-:Y:S01]  /*03f0*/  ULDC UR5, c[0x0][0x170] ;  /* 0x00005c0000057ab9 */ /* 0x000fe20000000800 */
[----:B------:R-:W-:Y:S01]  /*0400*/  IMAD.MOV.U32 R19, RZ, RZ, c[0x0][0x0] ;  /* 0x00000000ff137624 */ /* 0x000fe200078e00ff */
[----:B------:R-:W-:Y:S01]  /*0410*/  UIMAD UR4, UR4, UR5, URZ ;  /* 0x00000005040472a4 */ /* 0x000fe2000f8e023f */
[----:B------:R-:W-:Y:S01]  /*0420*/  BSSY B0, `(.L_x_135) ;  /* 0x00000cb000007945 */ /* 0x000fe20003800000 */
[----:B------:R-:W-:Y:S02]  /*0430*/  ULDC.64 UR36, c[0x0][0x118] ;  /* 0x0000460000247ab9 */ /* 0x000fe40000000a00 */
[----:B------:R-:W-:Y:S01]  /*0440*/  SHF.R.U32.HI R19, RZ, 0x5, R19 ;  /* 0x00000005ff137819 */ /* 0x000fe20000011613 */
[----:B-1----:R-:W1:Y:S01]  /*0450*/  MUFU.RCP R7, R7 ;  /* 0x0000000700077308 */ /* 0x002e620000001000 */
[----:B0-----:R-:W-:-:S04]  /*0460*/  SHF.R.U32.HI R0, RZ, 0x5, R2 ;  /* 0x00000005ff007819 */ /* 0x001fc80000011602 */
[----:B------:R-:W-:Y:S02]  /*0470*/  IABS R10, R0 ;  /* 0x00000000000a7213 */ /* 0x000fe40000000000 */
[----:B-1----:R-:W-:-:S04]  /*0480*/  IADD3 R8, R7, 0xffffffe, RZ ;  /* 0x0ffffffe07087810 */ /* 0x002fc80007ffe0ff */
[----:B------:R0:W1:Y:S02]  /*0490*/  F2I.FTZ.U32.TRUNC.NTZ R9, R8 ;  /* 0x0000000800097305 */ /* 0x000064000021f000 */
[----:B0-----:R-:W-:Y:S02]  /*04a0*/  IMAD.MOV.U32 R8, RZ, RZ, RZ ;  /* 0x000000ffff087224 */ /* 0x001fe400078e00ff */
[----:B-1----:R-:W-:-:S04]  /*04b0*/  IMAD.MOV R11, RZ, RZ, -R9 ;  /* 0x000000ffff0b7224 */ /* 0x002fc800078e0a09 */
[----:B------:R-:W-:-:S04]  /*04c0*/  IMAD R11, R11, R6, RZ ;  /* 0x000000060b0b7224 */ /* 0x000fc800078e02ff */
[----:B------:R-:W-:-:S04]  /*04d0*/  IMAD.HI.U32 R9, R9, R11, R8 ;  /* 0x0000000b09097227 */ /* 0x000fc800078e0008 */
[----:B------:R-:W-:Y:S02]  /*04e0*/  IMAD.MOV.U32 R11, RZ, RZ, R10 ;  /* 0x000000ffff0b7224 */ /* 0x000fe400078e000a */
[----:B------:R-:W-:Y:S02]  /*04f0*/  IMAD.MOV R10, RZ, RZ, -R3 ;  /* 0x000000ffff0a7224 */ /* 0x000fe400078e0a03 */
[----:B------:R-:W-:-:S04]  /*0500*/  IMAD.HI.U32 R9, R9, R11, RZ ;  /* 0x0000000b09097227 */ /* 0x000fc800078e00ff */
[----:B------:R-:W-:-:S04]  /*0510*/  IMAD.MOV R7, RZ, RZ, -R9 ;  /* 0x000000ffff077224 */ /* 0x000fc800078e0a09 */
[C---:B------:R-:W-:Y:S02]  /*0520*/  IMAD R11, R6.reuse, R7, R11 ;  /* 0x00000007060b7224 */ /* 0x040fe400078e020b */
[--C-:B------:R-:W-:Y:S02]  /*0530*/  IMAD.MOV R7, RZ, RZ, -R18.reuse ;  /* 0x000000ffff077224 */ /* 0x100fe400078e0a12 */
[----:B------:R-:W-:Y:S01]  /*0540*/  IMAD R18, R13, c[0x0][0x1d4], R18 ;  /* 0x000075000d127a24 */ /* 0x000fe200078e0212 */
[----:B------:R-:W-:Y:S01]  /*0550*/  ISETP.GT.U32.AND P3, PT, R6, R11, PT ;  /* 0x0000000b0600720c */ /* 0x000fe20003f64070 */
[----:B------:R-:W-:Y:S02]  /*0560*/  IMAD R8, R7, c[0x0][0x1d8], R4 ;  /* 0x0000760007087a24 */ /* 0x000fe400078e0204 */
[----:B------:R-:W-:Y:S02]  /*0570*/  IMAD R4, R10, c[0x0][0x1d0], R5 ;  /* 0x000074000a047a24 */ /* 0x000fe400078e0205 */
[----:B------:R-:W-:-:S02]  /*0580*/  IMAD R5, R8, c[0x0][0x1ec], RZ ;  /* 0x00007b0008057a24 */ /* 0x000fc400078e02ff */
[----:B------:R-:W-:Y:S02]  /*0590*/  IMAD R10, R18, c[0x0][0x1e8], RZ ;  /* 0x00007a00120a7a24 */ /* 0x000fe400078e02ff */
[----:B------:R-:W-:Y:S01]  /*05a0*/  IMAD R7, R4, c[0x0][0x1e4], RZ ;  /* 0x0000790004077a24 */ /* 0x000fe200078e02ff */
[----:B------:R-:W-:-:S03]  /*05b0*/  SHF.R.S32.HI R12, RZ, 0x1f, R5 ;  /* 0x0000001fff0c7819 */ /* 0x000fc60000011405 */
[----:B------:R-:W-:Y:S01]  /*05c0*/  @!P3 IMAD.IADD R11, R11, 0x1, -R6 ;  /* 0x000000010b0bb824 */ /* 0x000fe200078e0a06 */
[----:B------:R-:W-:Y:S01]  /*05d0*/  IADD3 R14, P1, P2, R7, R10, R5 ;  /* 0x0000000a070e7210 */ /* 0x000fe20007a3e005 */
[----:B------:R-:W-:Y:S01]  /*05e0*/  IMAD R5, R3, c[0x0][0x1dc], RZ ;  /* 0x0000770003057a24 */ /* 0x000fe200078e02ff */
[----:B------:R-:W-:Y:S02]  /*05f0*/  @!P3 IADD3 R9, R9, 0x1, RZ ;  /* 0x000000010909b810 */ /* 0x000fe40007ffe0ff */
[----:B------:R-:W-:Y:S02]  /*0600*/  ISETP.GE.U32.AND P0, PT, R11, R6, PT ;  /* 0x000000060b00720c */ /* 0x000fe40003f06070 */
[----:B------:R-:W-:Y:S02]  /*0610*/  SHF.R.S32.HI R10, RZ, 0x1f, R10 ;  /* 0x0000001fff0a7819 */ /* 0x000fe4000001140a */
[----:B------:R-:W-:Y:S02]  /*0620*/  SHF.R.S32.HI R7, RZ, 0x1f, R7 ;  /* 0x0000001fff077819 */ /* 0x000fe40000011407 */
[----:B------:R-:W-:-:S02]  /*0630*/  LOP3.LUT R6, R0, c[0x0][0x170], RZ, 0x3c, !PT ;  /* 0x00005c0000067a12 */ /* 0x000fc400078e3cff */
[----:B------:R-:W-:Y:S02]  /*0640*/  IADD3.X R10, R7, R10, R12, P1, P2 ;  /* 0x0000000a070a7210 */ /* 0x000fe40000fe440c */
[----:B------:R-:W-:Y:S01]  /*0650*/  ISETP.GE.AND P1, PT, R6, RZ, PT ;  /* 0x000000ff0600720c */ /* 0x000fe20003f26270 */
[----:B------:R-:W-:Y:S01]  /*0660*/  CS2R R12, SRZ ;  /* 0x00000000000c7805 */ /* 0x000fe2000001ff00 */
[----:B------:R-:W-:Y:S02]  /*0670*/  ISETP.NE.AND P3, PT, RZ, c[0x0][0x170], PT ;  /* 0x00005c00ff007a0c */ /* 0x000fe40003f65270 */
[----:B------:R-:W-:Y:S02]  /*0680*/  @P0 IADD3 R9, R9, 0x1, RZ ;  /* 0x0000000109090810 */ /* 0x000fe40007ffe0ff */
[----:B------:R-:W-:Y:S02]  /*0690*/  ISETP.GE.AND P0, PT, R0, UR4, PT ;  /* 0x0000000400007c0c */ /* 0x000fe4000bf06270 */
[----:B------:R-:W-:Y:S01]  /*06a0*/  IADD3 R7, P2, R5, R14, RZ ;  /* 0x0000000e05077210 */ /* 0x000fe20007f5e0ff */
[----:B------:R-:W-:-:S03]  /*06b0*/  IMAD.MOV.U32 R6, RZ, RZ, R9 ;  /* 0x000000ffff067224 */ /* 0x000fc600078e0009 */
[----:B------:R-:W-:Y:S01]  /*06c0*/  LEA.HI.X.SX32 R10, R5, R10, 0x1, P2 ;  /* 0x0000000a050a7211 */ /* 0x000fe200010f0eff */
[----:B------:R-:W-:Y:S01]  /*06d0*/  @!P1 IMAD.MOV R6, RZ, RZ, -R6 ;  /* 0x000000ffff069224 */ /* 0x000fe200078e0a06 */
[C---:B------:R-:W-:Y:S02]  /*06e0*/  LEA R16, P2, R7.reuse, c[0x0][0x1c0], 0x3 ;  /* 0x0000700007107a11 */ /* 0x040fe400078418ff */
[----:B------:R-:W-:Y:S02]  /*06f0*/  @!P3 LOP3.LUT R6, RZ, c[0x0][0x170], RZ, 0x33, !PT ;  /* 0x00005c00ff06ba12 */ /* 0x000fe400078e33ff */
[----:B------:R-:W-:Y:S01]  /*0700*/  LEA.HI.X R17, R7, c[0x0][0x1c4], R10, 0x3, P2 ;  /* 0x0000710007117a11 */ /* 0x000fe200010f1c0a */
        /* <DEDUP_REMOVED lines=8> */
[----:B------:R-:W-:-:S02]  /*0790*/  IMAD R22, R3, c[0x0][0x180], RZ ;  /* 0x0000600003167a24 */ /* 0x000fc400078e02ff */
[----:B------:R-:W-:Y:S02]  /*07a0*/  IMAD.MOV R23, RZ, RZ, -R6 ;  /* 0x000000ffff177224 */ /* 0x000fe400078e0a06 */
[----:B------:R-:W-:Y:S02]  /*07b0*/  ISETP.LE.AND P2, PT, RZ, UR5, PT ;  /* 0x00000005ff007c0c */ /* 0x000fe4000bf43270 */
[----:B------:R-:W-:Y:S01]  /*07c0*/  IMAD R23, R23, c[0x0][0x170], R0 ;  /* 0x00005c0017177a24 */ /* 0x000fe200078e0200 */
[----:B0-----:R-:W0:Y:S02]  /*07d0*/  MUFU.RCP R5, R5 ;  /* 0x0000000500057308 */ /* 0x001e240000001000 */
[----:B0-----:R-:W-:-:S06]  /*07e0*/  IADD3 R10, R5, 0xffffffe, RZ ;  /* 0x0ffffffe050a7810 */ /* 0x001fcc0007ffe0ff */
[----:B------:R0:W1:Y:S02]  /*07f0*/  F2I.FTZ.U32.TRUNC.NTZ R11, R10 ;  /* 0x0000000a000b7305 */ /* 0x000064000021f000 */
[----:B0-----:R-:W-:Y:S02]  /*0800*/  IMAD.MOV.U32 R10, RZ, RZ, RZ ;  /* 0x000000ffff0a7224 */ /* 0x001fe400078e00ff */
[----:B-1----:R-:W-:-:S04]  /*0810*/  IMAD.MOV R7, RZ, RZ, -R11 ;  /* 0x000000ffff077224 */ /* 0x002fc800078e0a0b */
[----:B------:R-:W-:-:S04]  /*0820*/  IMAD R7, R7, R14, RZ ;  /* 0x0000000e07077224 */ /* 0x000fc800078e02ff */
[----:B------:R-:W-:-:S04]  /*0830*/  IMAD.HI.U32 R11, R11, R7, R10 ;  /* 0x000000070b0b7227 */ /* 0x000fc800078e000a */
[----:B------:R-:W-:-:S04]  /*0840*/  IMAD.MOV.U32 R7, RZ, RZ, R9 ;  /* 0x000000ffff077224 */ /* 0x000fc800078e0009 */
        /* <DEDUP_REMOVED lines=20> */
[----:B------:R-:W-:-:S04]  /*0990*/  IMAD R7, R7, R14, RZ ;  /* 0x0000000e07077224 */ /* 0x000fc800078e02ff */
[----:B------:R-:W-:-:S04]  /*09a0*/  IMAD.HI.U32 R11, R11, R7, R10 ;  /* 0x000000070b0b7227 */ /* 0x000fc800078e000a */
[----:B------:R-:W-:Y:S02]  /*09b0*/  IMAD.MOV.U32 R7, RZ, RZ, c[0x0][0x210] ;  /* 0x00008400ff077624 */ /* 0x000fe400078e00ff */
[----:B------:R-:W-:-:S04]  /*09c0*/  IMAD.HI.U32 R11, R11, R20, RZ ;  /* 0x000000140b0b7227 */ /* 0x000fc800078e00ff */
[----:B------:R-:W-:Y:S02]  /*09d0*/  IMAD R5, R11, R5, R20 ;  /* 0x000000050b057224 */ /* 0x000fe400078e0214 */
[----:B------:R-:W-:-:S03]  /*09e0*/  IMAD R8, R8, R7, -c[0x0][0x204] ;  /* 0x8000810008087624 */ /* 0x000fc600078e0207 */
[----:B------:R-:W-:-:S13]  /*09f0*/  ISETP.GT.U32.AND P1, PT, R14, R5, PT ;  /* 0x000000050e00720c */ /* 0x000fda0003f24070 */
[----:B------:R-:W-:Y:S01]  /*0a00*/  @!P1 IMAD.IADD R5, R5, 0x1, -R14 ;  /* 0x0000000105059824 */ /* 0x000fe200078e0a0e */
[----:B------:R-:W-:Y:S02]  /*0a10*/  @!P1 IADD3 R11, R11, 0x1, RZ ;  /* 0x000000010b0b9810 */ /* 0x000fe40007ffe0ff */
[----:B------:R-:W-:Y:S02]  /*0a20*/  ISETP.NE.AND P1, PT, R12, RZ, PT ;  /* 0x000000ff0c00720c */ /* 0x000fe40003f25270 */
[----:B------:R-:W-:Y:S02]  /*0a30*/  ISETP.GE.U32.AND P0, PT, R5, R14, PT ;  /* 0x0000000e0500720c */ /* 0x000fe40003f06070 */
[----:B------:R-:W-:Y:S01]  /*0a40*/  LOP3.LUT R5, R3, R12, RZ, 0x3c, !PT ;  /* 0x0000000c03057212 */ /* 0x000fe200078e3cff */
[----:B------:R-:W-:-:S03]  /*0a50*/  IMAD.MOV.U32 R3, RZ, RZ, c[0x0][0x20c] ;  /* 0x00008300ff037624 */ /* 0x000fc600078e00ff */
[----:B------:R-:W-:Y:S01]  /*0a60*/  ISETP.GE.AND P2, PT, R5, RZ, PT ;  /* 0x000000ff0500720c */ /* 0x000fe20003f46270 */
[----:B------:R-:W-:Y:S02]  /*0a70*/  IMAD.MOV.U32 R5, RZ, RZ, c[0x0][0x208] ;  /* 0x00008200ff057624 */ /* 0x000fe400078e00ff */
[----:B------:R-:W-:Y:S02]  /*0a80*/  IMAD R18, R18, R3, -c[0x0][0x200] ;  /* 0x8000800012127624 */ /* 0x000fe400078e0203 */
[----:B------:R-:W-:Y:S01]  /*0a90*/  IMAD R4, R4, R5, -c[0x0][0x1fc] ;  /* 0x80007f0004047624 */ /* 0x000fe200078e0205 */
[----:B------:R-:W-:Y:S02]  /*0aa0*/  LOP3.LUT R5, R2, 0x1f, RZ, 0xc0, !PT ;  /* 0x0000001f02057812 */ /* 0x000fe400078ec0ff */
[----:B------:R-:W-:Y:S02]  /*0ab0*/  @P0 IADD3 R11, R11, 0x1, RZ ;  /* 0x000000010b0b0810 */ /* 0x000fe40007ffe0ff */
[----:B------:R-:W-:-:S03]  /*0ac0*/  IADD3 R7, P0, R5, R22, RZ ;  /* 0x0000001605077210 */ /* 0x000fc60007f1e0ff */
[----:B------:R-:W-:Y:S01]  /*0ad0*/  @!P2 IMAD.MOV R11, RZ, RZ, -R11 ;  /* 0x000000ffff0ba224 */ /* 0x000fe200078e0a0b */
[----:B------:R-:W-:Y:S02]  /*0ae0*/  @!P1 LOP3.LUT R11, RZ, R12, RZ, 0x33, !PT ;  /* 0x0000000cff0b9212 */ /* 0x000fe400078e33ff */
[----:B------:R-:W-:Y:S01]  /*0af0*/  CS2R R12, SRZ ;  /* 0x00000000000c7805 */ /* 0x000fe2000001ff00 */
[----:B------:R-:W-:Y:S02]  /*0b00*/  LEA.HI.X.SX32 R22, R22, RZ, 0x1, P0 ;  /* 0x000000ff16167211 */ /* 0x000fe400000f0eff */
[----:B------:R-:W-:-:S05]  /*0b10*/  IMAD R9, R11, c[0x0][0x1b0], RZ ;  /* 0x00006c000b097a24 */ /* 0x000fca00078e02ff */
[----:B------:R-:W-:Y:S02]  /*0b20*/  SHF.R.S32.HI R24, RZ, 0x1f, R9 ;  /* 0x0000001fff187819 */ /* 0x000fe40000011409 */
.L_x_146:
[----:B------:R-:W-:Y:S01]  /*0b30*/  ISETP.GE.AND P0, PT, R23, c[0x0][0x170], PT ;  /* 0x00005c0017007a0c */ /* 0x000fe20003f06270 */
[----:B------:R-:W-:-:S12]  /*0b40*/  BSSY B1, `(.L_x_137) ;  /* 0x0000006000017945 */ /* 0x000fd80003800000 */
[----:B01----:R-:W-:Y:S05]  /*0b50*/  @!P0 BRA `(.L_x_138) ;  /* 0x0000004000008947 */ /* 0x003fea0003800000 */
.L_x_139:
[----:B------:R-:W-:Y:S02]  /*0b60*/  IADD3 R23, R23, -c[0x0][0x170], RZ ;  /* 0x80005c0017177a10 */ /* 0x000fe40007ffe0ff */
[----:B------:R-:W-:Y:S02]  /*0b70*/  IADD3 R6, R6, 0x1, RZ ;  /* 0x0000000106067810 */ /* 0x000fe40007ffe0ff */
[----:B------:R-:W-:-:S13]  /*0b80*/  ISETP.GE.AND P0, PT, R23, c[0x0][0x170], PT ;  /* 0x00005c0017007a0c */ /* 0x000fda0003f06270 */
[----:B------:R-:W-:Y:S05]  /*0b90*/  @P0 BRA `(.L_x_139) ;  /* 0xffffffc000000947 */ /* 0x000fea000383ffff */
.L_x_138:
[----:B------:R-:W-:Y:S05]  /*0ba0*/  BSYNC B1 ;  /* 0x0000000000017941 */ /* 0x000fea0003800000 */
.L_x_137:
        /* <DEDUP_REMOVED lines=30> */
[C---:B------:R-:W-:Y:S02]  /*0d90*/  IMAD R10, R6.reuse, c[0x0][0x17c], RZ ;  /* 0x00005f00060a7a24 */ /* 0x040fe400078e02ff */
        /* <DEDUP_REMOVED lines=9> */
[----:B------:R-:W-:-:S02]  /*0e30*/  IADD3.X R10, R10, R22, R15, P0, P1 ;  /* 0x000000160a0a7210 */ /* 0x000fc400007e240f */
[----:B------:R-:W-:Y:S02]  /*0e40*/  IADD3 R26, P0, P1, R26, R3, R9 ;  /* 0x000000031a1a7210 */ /* 0x000fe4000791e009 */
[----:B------:R-:W-:Y:S01]  /*0e50*/  SHF.R.S32.HI R28, RZ, 0x1f, R3 ;  /* 0x0000001fff1c7819 */ /* 0x000fe20000011403 */
[----:B------:R-:W-:Y:S01]  /*0e60*/  IMAD R3, R14, c[0x0][0x178], R5 ;  /* 0x00005e000e037a24 */ /* 0x000fe200078e0205 */
[----:B------:R-:W-:Y:S02]  /*0e70*/  LEA R29, P2, R27, c[0x0][0x160], 0x3 ;  /* 0x000058001b1d7a11 */ /* 0x000fe400078418ff */
[----:B------:R-:W-:Y:S02]  /*0e80*/  IADD3.X R28, R11, R28, R24, P0, P1 ;  /* 0x0000001c0b1c7210 */ /* 0x000fe400007e2418 */
[----:B------:R-:W-:Y:S02]  /*0e90*/  LEA.HI.X R27, R27, c[0x0][0x164], R10, 0x3, P2 ;  /* 0x000059001b1b7a11 */ /* 0x000fe400010f1c0a */
.L_x_145:
[----:B0-----:R-:W-:Y:S02]  /*0ea0*/  IMAD R10, R3, c[0x0][0x1f8], R8 ;  /* 0x00007e00030a7a24 */ /* 0x001fe400078e0208 */
[----:B------:R-:W-:-:S05]  /*0eb0*/  IMAD R11, R25, c[0x0][0x1f4], R18 ;  /* 0x00007d00190b7a24 */ /* 0x000fca00078e0212 */
        /* <DEDUP_REMOVED lines=8> */
[----:B------:R-:W-:Y:S02]  /*0f40*/  @!P0 LEA.HI.X R15, R10, c[0x0][0x194], R11, 0x3, P1 ;  /* 0x000065000a0f8a11 */ /* 0x000fe400008f1c0b */
[----:B------:R-:W-:-:S06]  /*0f50*/  CS2R R10, SRZ ;  /* 0x00000000000a7805 */ /* 0x000fcc000001ff00 */
[----:B------:R0:W2:Y:S02]  /*0f60*/  @!P0 LDG.E.64 R10, [R14.64] ;  /* 0x000000240e0a8981 */ /* 0x0000a4000c1e1b00 */
[----:B0-----:R-:W-:Y:S02]  /*0f70*/  IMAD.MOV.U32 R14, RZ, RZ, R29 ;  /* 0x000000ffff0e7224 */ /* 0x001fe400078e001d */
[----:B------:R-:W-:-:S05]  /*0f80*/  IMAD.MOV.U32 R15, RZ, RZ, R27 ;  /* 0x000000ffff0f7224 */ /* 0x000fca00078e001b */
[----:B------:R-:W2:Y:S01]  /*0f90*/  LDG.E.64 R20, [R14.64] ;  /* 0x000000240e147981 */ /* 0x000ea2000c1e1b00 */
[----:B------:R-:W-:Y:S01]  /*0fa0*/  IADD3 R3, R3, 0x20, RZ ;  /* 0x0000002003037810 */ /* 0x000fe20007ffe0ff */
[----:B------:R-:W-:Y:S01]  /*0fb0*/  BSSY B2, `(.L_x_142) ;  /* 0x0000009000027945 */ /* 0x000fe20003800000 */
[----:B------:R-:W-:Y:S02]  /*0fc0*/  IADD3 R29, P1, R29, 0x100, RZ ;  /* 0x000001001d1d7810 */ /* 0x000fe40007f3e0ff */
[----:B------:R-:W-:Y:S01]  /*0fd0*/  ISETP.GE.AND P0, PT, R3, c[0x0][0x178], PT ;  /* 0x00005e0003007a0c */ /* 0x000fe20003f06270 */
[----:B-12---:R0:W1:-:S12]  /*0fe0*/  DFMA R12, R20, R10, R12 ;  /* 0x0000000a140c722b */ /* 0x006058000000000c */
[----:B------:R-:W-:Y:S05]  /*0ff0*/  @!P0 BRA `(.L_x_143) ;  /* 0x0000004000008947 */ /* 0x000fea0003800000 */
.L_x_144:
[----:B------:R-:W-:Y:S02]  /*1000*/  IADD3 R3, R3, -c[0x0][0x178], RZ ;  /* 0x80005e0003037a10 */ /* 0x000fe40007ffe0ff */
[----:B------:R-:W-:Y:S02]  /*1010*/  IADD3 R25, R25, 0x1, RZ ;  /* 0x0000000119197810 */ /* 0x000fe40007ffe0ff */
[----:B------:R-:W-:-:S13]  /*1020*/  ISETP.GE.AND P0, PT, R3, c[0x0][0x178], PT ;  /* 0x00005e0003007a0c */ /* 0x000fda0003f06270 */
[----:B------:R-:W-:Y:S05]  /*1030*/  @P0 BRA `(.L_x_144) ;  /* 0xffffffc000000947 */ /* 0x000fea000383ffff */
.L_x_143:
[----:B------:R-:W-:Y:S05]  /*1040*/  BSYNC B2 ;  /* 0x0000000000027941 */ /* 0x000fea0003800000 */
.L_x_142:
[----:B------:R-:W-:Y:S01]  /*1050*/  ISETP.GE.AND P0, PT, R25, c[0x0][0x174], PT ;  /* 0x00005d0019007a0c */ /* 0x000fe20003f06270 */
[----:B------:R-:W-:-:S12]  /*1060*/  IMAD.X R27, RZ, RZ, R27, P1 ;  /* 0x000000ffff1b7224 */ /* 0x000fd800008e061b */
[----:B------:R-:W-:Y:S05]  /*1070*/  @!P0 BRA `(.L_x_145) ;  /* 0xfffffe2000008947 */ /* 0x000fea000383ffff */
.L_x_141:
[----:B------:R-:W-:Y:S05]  /*1080*/  BSYNC B1 ;  /* 0x0000000000017941 */ /* 0x000fea0003800000 */
.L_x_140:
[--C-:B------:R-:W-:Y:S02]  /*1090*/  IMAD.IADD R0, R0, 0x1, R19.reuse ;  /* 0x0000000100007824 */ /* 0x100fe400078e0213 */
[----:B------:R-:W-:-:S03]  /*10a0*/  IMAD.IADD R23, R23, 0x1, R19 ;  /* 0x0000000117177824 */ /* 0x000fc600078e0213 */
[----:B------:R-:W-:-:S13]  /*10b0*/  ISETP.GE.AND P0, PT, R0, UR4, PT ;  /* 0x0000000400007c0c */ /* 0x000fda000bf06270 */
[----:B------:R-:W-:Y:S05]  /*10c0*/  @!P0 BRA `(.L_x_146) ;  /* 0xfffffa6000008947 */ /* 0x000fea000383ffff */
.L_x_136:
[----:B------:R-:W-:Y:S05]  /*10d0*/  BSYNC B0 ;  /* 0x0000000000007941 */ /* 0x000fea0003800000 */
.L_x_135:
[----:B------:R-:W2:Y:S01]  /*10e0*/  POPC R0, c[0x0][0x0] ;  /* 0x0000000000007b09 */ /* 0x000ea20000000000 */
[----:B-1----:R1:W-:Y:S01]  /*10f0*/  STS.64 [R2.X8], R12 ;  /* 0x0000000c02007388 */ /* 0x0023e20000008a00 */
[----:B------:R-:W-:-:S03]  /*1100*/  IMAD.SHL.U32 R18, R2, 0x8, RZ ;  /* 0x0000000802127824 */ /* 0x000fc600078e00ff */
[----:B------:R-:W-:Y:S01]  /*1110*/  BAR.SYNC.DEFER_BLOCKING 0x0 ;  /* 0x0000000000007b1d */ /* 0x000fe20000010000 */
[----:B--2---:R-:W-:-:S13]  /*1120*/  ISETP.NE.AND P0, PT, R0, 0x1, PT ;  /* 0x000000010000780c */ /* 0x004fda0003f05270 */
[----:B------:R-:W-:Y:S05]  /*1130*/  @!P0 BRA `(.L_x_147) ;  /* 0x0000013000008947 */ /* 0x000fea0003800000 */
[----:B-1----:R-:W-:Y:S01]  /*1140*/  MOV R14, 0x0 ;  /* 0x00000000000e7802 */ /* 0x002fe20000000f00 */
[----:B------:R-:W-:Y:S02]  /*1150*/  IMAD.MOV.U32 R4, RZ, RZ, c[0x4][0x148] ;  /* 0x01005200ff047624 */ /* 0x000fe400078e00ff */
[----:B------:R-:W-:Y:S02]  /*1160*/  IMAD.MOV.U32 R5, RZ, RZ, c[0x4][0x14c] ;  /* 0x01005300ff057624 */ /* 0x000fe400078e00ff */
[----:B------:R-:W-:Y:S01]  /*1170*/  IMAD.MOV.U32 R6, RZ, RZ, c[0x4][0x150] ;  /* 0x01005400ff067624 */ /* 0x000fe200078e00ff */
[----:B------:R-:W1:Y:S01]  /*1180*/  LDC.64 R14, c[0x4][R14] ;  /* 0x010000000e0e7b82 */ /* 0x000e620000000a00 */
[----:B------:R-:W-:Y:S02]  /*1190*/  IMAD.MOV.U32 R7, RZ, RZ, c[0x4][0x154] ;  /* 0x01005500ff077624 */ /* 0x000fe400078e00ff */
[----:B------:R-:W-:Y:S02]  /*11a0*/  IMAD.MOV.U32 R8, RZ, RZ, 0x10b ;  /* 0x0000010bff087424 */ /* 0x000fe400078e00ff */
[----:B0-----:R-:W-:-:S02]  /*11b0*/  IMAD.MOV.U32 R10, RZ, RZ, c[0x4][0x18] ;  /* 0x01000600ff0a7624 */ /* 0x001fc400078e00ff */
        /* <DEDUP_REMOVED lines=10> */
[----:B-1----:R-:W-:Y:S05]  /*1260*/  CALL.ABS.NOINC R14 ;  /* 0x000000000e007343 */ /* 0x002fea0003c00000 */
.L_x_147:
[----:B-1----:R-:W-:-:S05]  /*1270*/  IMAD.MOV.U32 R0, RZ, RZ, c[0x0][0x0] ;  /* 0x00000000ff007624 */ /* 0x002fca00078e00ff */
[----:B------:R-:W-:-:S04]  /*1280*/  SHF.R.U32.HI R3, RZ, 0x1, R0 ;  /* 0x00000001ff037819 */ /* 0x000fc80000011600 */
[----:B------:R-:W-:-:S13]  /*1290*/  ISETP.NE.AND P0, PT, R3, RZ, PT ;  /* 0x000000ff0300720c */ /* 0x000fda0003f05270 */
[----:B------:R-:W-:Y:S05]  /*12a0*/  @!P0 BRA `(.L_x_148) ;  /* 0x0000133000008947 */ /* 0x000fea0003800000 */
[----:B------:R-:W-:Y:S01]  /*12b0*/  ISETP.GE.U32.AND P0, PT, R2, R3, PT ;  /* 0x000000030200720c */ /* 0x000fe20003f06070 */
[----:B------:R-:W-:-:S12]  /*12c0*/  WARPSYNC 0xffffffff ;  /* 0xffffffff00007948 */ /* 0x000fd80003800000 */
[----:B------:R-:W-:Y:S01]  /*12d0*/  @!P0 IMAD R6, R3, 0x8, R18 ;  /* 0x0000000803068824 */ /* 0x000fe200078e0212 */
[----:B------:R-:W-:Y:S01]  /*12e0*/  @!P0 LDS.64 R4, [R2.X8] ;  /* 0x0000000002048984 */ /* 0x000fe20000008a00 */
[----:B------:R-:W-:-:S04]  /*12f0*/  SHF.R.U32.HI R3, RZ, 0x2, R0 ;  /* 0x00000002ff037819 */ /* 0x000fc80000011600 */
[----:B------:R-:W1:Y:S02]  /*1300*/  @!P0 LDS.64 R6, [R6] ;  /* 0x0000000006068984 */ /* 0x000e640000000a00 */
[----:B-1----:R-:W1:-:S07]  /*1310*/  @!P0 DADD R4, R4, R6 ;  /* 0x0000000004048229 */ /* 0x002e4e0000000006 */
[----:B-1----:R1:W-:Y:S04]  /*1320*/  @!P0 STS.64 [R2.X8], R4 ;  /* 0x0000000402008388 */ /* 0x0023e80000008a00 */
[----:B------:R-:W-:Y:S01]  /*1330*/  BAR.SYNC.DEFER_BLOCKING 0x0 ;  /* 0x0000000000007b1d */ /* 0x000fe20000010000 */
[----:B------:R-:W-:-:S13]  /*1340*/  ISETP.NE.AND P0, PT, R3, RZ, PT ;  /* 0x000000ff0300720c */ /* 0x000fda0003f05270 */
[----:B------:R-:W-:Y:S05]  /*1350*/  @!P0 BRA `(.L_x_148) ;  /* 0x0000128000008947 */ /* 0x000fea0003800000 */
[----:B-1----:R-:W-:-:S13]  /*1360*/  ISETP.GE.U32.AND P0, PT, R2, R3, PT ;  /* 0x000000030200720c */ /* 0x002fda0003f06070 */
        /* <DEDUP_REMOVED lines=21> */
[----:B------:R-:W-:Y:S05]  /*14c0*/  @!P0 LDS.64 R4, [R2.X8] ;  /* 0x0000000002048984 */ /* 0x000fea0000008a00 */
[----:B------:R-:W1:Y:S02]  /*14d0*/  @!P0 LDS.64 R6, [R6] ;  /* 0x0000000006068984 */ /* 0x000e640000000a00 */
[----:B-1----:R-:W1:-:S07]  /*14e0*/  @!P0 DADD R4, R4, R6 ;  /* 0x0000000004048229 */ /* 0x002e4e0000000006 */
[----:B-1----:R1:W-:Y:S04]  /*14f0*/  @!P0 STS.64 [R2.X8], R4 ;  /* 0x0000000402008388 */ /* 0x0023e80000008a00 */
[----:B------:R-:W-:Y:S01]  /*1500*/  BAR.SYNC.DEFER_BLOCKING 0x0 ;  /* 0x0000000000007b1d */ /* 0x000fe20000010000 */
[----:B------:R-:W-:-:S13]  /*1510*/  ISETP.NE.AND P0, PT, R19, RZ, PT ;  /* 0x000000ff1300720c */ /* 0x000fda0003f05270 */
[----:B------:R-:W-:Y:S05]  /*1520*/  @!P0 BRA `(.L_x_148) ;  /* 0x000010b000008947 */ /* 0x000fea0003800000 */
[----:B-1----:R-:W-:Y:S02]  /*1530*/  ISETP.GE.U32.AND P0, PT, R2, R19, PT ;  /* 0x000000130200720c */ /* 0x002fe40003f06070 */
[----:B------:R-:W-:-:S11]  /*1540*/  SHF.R.U32.HI R3, RZ, 0x6, R0 ;  /* 0x00000006ff037819 */ /* 0x000fd60000011600 */
        /* <DEDUP_REMOVED lines=264> */
[----:B------:R-:W-:Y:S06]  /*25d0*/  BAR.SYNC.DEFER_BLOCKING 0x0 ;  /* 0x0000000000007b1d */ /* 0x000fec0000010000 */
.L_x_148:
[----:B-1----:R-:W-:-:S13]  /*25e0*/  ISETP.NE.AND P0, PT, R2, RZ, PT ;  /* 0x000000ff0200720c */ /* 0x002fda0003f05270 */
[----:B------:R-:W-:Y:S05]  /*25f0*/  @P0 EXIT ;  /* 0x000000000000094d */ /* 0x000fea0003800000 */
[----:B------:R-:W1:Y:S04]  /*2600*/  LDS.64 R2, [RZ] ;  /* 0x00000000ff027984 */ /* 0x000e680000000a00 */
[----:B-1----:R-:W-:Y:S01]  /*2610*/  STG.E.64 [R16.64], R2 ;  /* 0x0000000210007986 */ /* 0x002fe2000c101b24 */
[----:B------:R-:W-:Y:S05]  /*2620*/  EXIT ;  /* 0x000000000000794d */ /* 0x000fea0003800000 */
.L_x_149:
        /* <DEDUP_REMOVED lines=13> */
.L_x_517:


//--------------------- .text._ZN2at6native51_GLOBAL__N__11011a27_18_DepthwiseConv3d_cu_35e0c7b544conv_depthwise3d_cuda_backward_weight_kernelIddLi2ELi2EEEvNS_27GenericPackedTensorAccessorIKT_Lm5ENS_16DefaultPtrTraitsEiEES7_NS3_IS4_Lm5ES6_iEEiiiiiiiii --------------------------
	.section	.text._ZN2at6native51_GLOBAL__N__11011a27_18_DepthwiseConv3d_cu_35e0c7b544conv_depthwise3d_cuda_backward_weight_kernelIddLi2ELi2EEEvNS_27GenericPackedTensorAccessorIKT_Lm5ENS_16DefaultPtrTraitsEiEES7_NS3_IS4_Lm5ES6_iEEiiiiiiiii,"ax",@progbits
	.sectioninfo	@"SHI_REGISTERS=32"
	.align	128
.text._ZN2at6native51_GLOBAL__N__11011a27_18_DepthwiseConv3d_cu_35e0c7b544conv_depthwise3d_cuda_backward_weight_kernelIddLi2ELi2EEEvNS_27GenericPackedTensorAccessorIKT_Lm5ENS_16DefaultPtrTraitsEiEES7_NS3_IS4_Lm5ES6_iEEiiiiiiiii:
        .type           _ZN2at6native51_GLOBAL__N__11011a27_18_DepthwiseConv3d_cu_35e0c7b544conv_depthwise3d_cuda_backward_weight_kernelIddLi2ELi2EEEvNS_27GenericPackedTensorAccessorIKT_Lm5ENS_16DefaultPtrTraitsEiEES7_NS3_IS4_Lm5ES6_iEEiiiiiiiii,@function
        .size           _ZN2at6native51_GLOBAL__N__11011a27_18_DepthwiseConv3d_cu_35e0c7b544conv_depthwise3d_cuda_backward_weight_kernelIddLi2ELi2EEEvNS_27GenericPackedTensorAccessorIKT_Lm5ENS_16DefaultPtrTraitsEiEES7_NS3_IS4_Lm5ES6_iEEiiiiiiiii,(.L_x_518 - _ZN2at6native51_GLOBAL__N__11011a27_18_DepthwiseConv3d_cu_35e0c7b544conv_depthwise3d_cuda_backward_weight_kernelIddLi2ELi2EEEvNS_27GenericPackedTensorAccessorIKT_Lm5ENS_16DefaultPtrTraitsEiEES7_NS3_IS4_Lm5ES6_iEEiiiiiiiii)
        .other          _ZN2at6native51_GLOBAL__N__11011a27_18_DepthwiseConv3d_cu_35e0c7b544conv_depthwise3d_cuda_backward_weight_kernelIddLi2ELi2EEEvNS_27GenericPackedTensorAccessorIKT_Lm5ENS_16DefaultPtrTraitsEiEES7_NS3_IS4_Lm5ES6_iEEiiiiiiiii,@"STO_CUDA_ENTRY STV_DEFAULT"
_ZN2at6native51_GLOBAL__N__11011a27_18_DepthwiseConv3d_cu_35e0c7b544conv_depthwise3d_cuda_backward_weight_kernelIddLi2ELi2EEEvNS_27GenericPackedTensorAccessorIKT_Lm5ENS_16DefaultPtrTraitsEiEES7_NS3_IS4_Lm5ES6_iEEiiiiiiiii:
        /* <DEDUP_REMOVED lines=179> */
.L_x_161:
[----:B------:R-:W-:Y:S01]  /*0b30*/  ISETP.GE.AND P0, PT, R23, c[0x0][0x170], PT ;  /* 0x00005c0017007a0c */ /* 0x000fe20003f06270 */
[----:B------:R-:W-:-:S12]  /*0b40*/  BSSY B1, `(.L_x_152) ;  /* 0x0000006000017945 */ /* 0x000fd80003800000 */
[----:B01----:R-:W-:Y:S05]  /*0b50*/  @!P0 BRA `(.L_x_153) ;  /* 0x0000004000008947 */ /* 0x003fea0003800000 */
.L_x_154:
[----:B------:R-:W-:Y:S02]  /*0b60*/  IADD3 R23, R23, -c[0x0][0x170], RZ ;  /* 0x80005c0017177a10 */ /* 0x000fe40007ffe0ff */
[----:B------:R-:W-:Y:S02]  /*0b70*/  IADD3 R6, R6, 0x1, RZ ;  /* 0x0000000106067810 */ /* 0x000fe40007ffe0ff */
[----:B------:R-:W-:-:S13]  /*0b80*/  ISETP.GE.AND P0, PT, R23, c[0x0][0x170], PT ;  /* 0x00005c0017007a0c */ /* 0x000fda0003f06270 */
[----:B------:R-:W-:Y:S05]  /*0b90*/  @P0 BRA `(.L_x_154) ;  /* 0xffffffc000000947 */ /* 0x000fea000383ffff */
.L_x_153:
[----:B------:R-:W-:Y:S05]  /*0ba0*/  BSYNC B1 ;  /* 0x0000000000017941 */ /* 0x000fea0003800000 */
.L_x_152:
        /* <DEDUP_REMOVED lines=47> */
.L_x_160:
[----:B0-----:R-:W-:Y:S02]  /*0ea0*/  IMAD R10, R3, 0x2, R8 ;  /* 0x00000002030a7824 */ /* 0x001fe400078e0208 */
[----:B------:R-:W-:-:S05]  /*0eb0*/  IMAD R11, R25, 0x2, R18 ;  /* 0x00000002190b7824 */ /* 0x000fca00078e0212 */
        /* <DEDUP_REMOVED lines=20> */
.L_x_159:
[----:B------:R-:W-:Y:S02]  /*1000*/  IADD3 R3, R3, -c[0x0][0x178], RZ ;  /* 0x80005e0003037a10 */ /* 0x000fe40007ffe0ff */
[----:B------:R-:W-:Y:S02]  /*1010*/  IADD3 R25, R25, 0x1, RZ ;  /* 0x0000000119197810 */ /* 0x000fe40007ffe0ff */
[----:B------:R-:W-:-:S13]  /*1020*/  ISETP.GE.AND P0, PT, R3, c[0x0][0x178], PT ;  /* 0x00005e0003007a0c */ /* 0x000fda0003f06270 */
[----:B------:R-:W-:Y:S05]  /*1030*/  @P0 BRA `(.L_x_159) ;  /* 0xffffffc000000947 */ /* 0x000fea000383ffff */
.L_x_158:
[----:B------:R-:W-:Y:S05]  /*1040*/  BSYNC B2 ;  /* 0x0000000000027941 */ /* 0x000fea0003800000 */
.L_x_157:
[----:B------:R-:W-:Y:S01]  /*1050*/  ISETP.GE.AND P0, PT, R25, c[0x0][0x174], PT ;  /* 0x00005d0019007a0c */ /* 0x000fe20003f06270 */
[----:B------:R-:W-:-:S12]  /*1060*/  IMAD.X R27, RZ, RZ, R27, P1 ;  /* 0x000000ffff1b7224 */ /* 0x000fd800008e061b */
[----:B------:R-:W-:Y:S05]  /*1070*/  @!P0 BRA `(.L_x_160) ;  /* 0xfffffe2000008947 */ /* 0x000fea000383ffff */
.L_x_156:
[----:B------:R-:W-:Y:S05]  /*1080*/  BSYNC B1 ;  /* 0x0000000000017941 */ /* 0x000fea0003800000 */
.L_x_155:
[--C-:B------:R-:W-:Y:S02]  /*1090*/  IMAD.IADD R0, R0, 0x1, R19.reuse ;  /* 0x0000000100007824 */ /* 0x100fe400078e0213 */
[----:B------:R-:W-:-:S03]  /*10a0*/  IMAD.IADD R23, R23, 0x1, R19 ;  /* 0x0000000117177824 */ /* 0x000fc600078e0213 */
[----:B------:R-:W-:-:S13]  /*10b0*/  ISETP.GE.AND P0, PT, R0, UR4, PT ;  /* 0x0000000400007c0c */ /* 0x000fda000bf06270 */
[----:B------:R-:W-:Y:S05]  /*10c0*/  @!P0 BRA `(.L_x_161) ;  /* 0xfffffa6000008947 */ /* 0x000fea000383ffff */
.L_x_151:
[----:B------:R-:W-:Y:S05]  /*10d0*/  BSYNC B0 ;  /* 0x0000000000007941 */ /* 0x000fea0003800000 */
.L_x_150:
        /* <DEDUP_REMOVED lines=25> */
.L_x_162:
        /* <DEDUP_REMOVED lines=311> */
.L_x_163:
[----:B-1----:R-:W-:-:S13]  /*25e0*/  ISETP.NE.AND P0, PT, R2, RZ, PT ;  /* 0x000000ff0200720c */ /* 0x002fda0003f05270 */
[----:B------:R-:W-:Y:S05]  /*25f0*/  @P0 EXIT ;  /* 0x000000000000094d */ /* 0x000fea0003800000 */
[----:B------:R-:W1:Y:S04]  /*2600*/  LDS.64 R2, [RZ] ;  /* 0x00000000ff027984 */ /* 0x000e680000000a00 */
[----:B-1----:R-:W-:Y:S01]  /*2610*/  STG.E.64 [R16.64], R2 ;  /* 0x0000000210007986 */ /* 0x002fe2000c101b24 */
[----:B------:R-:W-:Y:S05]  /*2620*/  EXIT ;  /* 0x000000000000794d */ /* 0x000fea0003800000 */
.L_x_164:
        /* <DEDUP_REMOVED lines=13> */
.L_x_518:


//--------------------- .text._ZN2at6native51_GLOBAL__N__11011a27_18_DepthwiseConv3d_cu_35e0c7b544conv_depthwise3d_cuda_backward_weight_kernelIddLi1ELi1EEEvNS_27GenericPackedTensorAccessorIKT_Lm5ENS_16DefaultPtrTraitsEiEES7_NS3_IS4_Lm5ES6_iEEiiiiiiiii --------------------------
	.section	.text._ZN2at6native51_GLOBAL__N__11011a27_18_DepthwiseConv3d_cu_35e0c7b544conv_depthwise3d_cuda_backward_weight_kernelIddLi1ELi1EEEvNS_27GenericPackedTensorAccessorIKT_Lm5ENS_16DefaultPtrTraitsEiEES7_NS3_IS4_Lm5ES6_iEEiiiiiiiii,"ax",@progbits
	.sectioninfo	@"SHI_REGISTERS=32"
	.align	128
.text._ZN2at6native51_GLOBAL__N__11011a27_18_DepthwiseConv3d_cu_35e0c7b544conv_depthwise3d_cuda_backward_weight_kernelIddLi1ELi1EEEvNS_27GenericPackedTensorAccessorIKT_Lm5ENS_16DefaultPtrTraitsEiEES7_NS3_IS4_Lm5ES6_iEEiiiiiiiii:
        .type           _ZN2at6native51_GLOBAL__N__11011a27_18_DepthwiseConv3d_cu_35e0c7b544conv_depthwise3d_cuda_backward_weight_kernelIddLi1ELi1EEEvNS_27GenericPackedTensorAccessorIKT_Lm5ENS_16DefaultPtrTraitsEiEES7_NS3_IS4_Lm5ES6_iEEiiiiiiiii,@function
        .size           _ZN2at6native51_GLOBAL__N__11011a27_18_DepthwiseConv3d_cu_35e0c7b544conv_depthwise3d_cuda_backward_weight_kernelIddLi1ELi1EEEvNS_27GenericPackedTensorAccessorIKT_Lm5ENS_16DefaultPtrTraitsEiEES7_NS3_IS4_Lm5ES6_iEEiiiiiiiii,(.L_x_519 - _ZN2at6native51_GLOBAL__N__11011a27_18_DepthwiseConv3d_cu_35e0c7b544conv_depthwise3d_cuda_backward_weight_kernelIddLi1ELi1EEEvNS_27GenericPackedTensorAccessorIKT_Lm5ENS_16DefaultPtrTraitsEiEES7_NS3_IS4_Lm5ES6_iEEiiiiiiiii)
        .other          _ZN2at6native51_GLOBAL__N__11011a27_18_DepthwiseConv3d_cu_35e0c7b544conv_depthwise3d_cuda_backward_weight_kernelIddLi1ELi1EEEvNS_27GenericPackedTensorAccessorIKT_Lm5ENS_16DefaultPtrTraitsEiEES7_NS3_IS4_Lm5ES6_iEEiiiiiiiii,@"STO_CUDA_ENTRY STV_DEFAULT"
_ZN2at6native51_GLOBAL__N__11011a27_18_DepthwiseConv3d_cu_35e0c7b544conv_depthwise3d_cuda_backward_weight_kernelIddLi1ELi1EEEvNS_27GenericPackedTensorAccessorIKT_Lm5ENS_16DefaultPtrTraitsEiEES7_NS3_IS4_Lm5ES6_iEEiiiiiiiii:
        /* <DEDUP_REMOVED lines=179> */
.L_x_176:
[----:B------:R-:W-:Y:S01]  /*0b30*/  ISETP.GE.AND P0, PT, R23, c[0x0][0x170], PT ;  /* 0x00005c0017007a0c */ /* 0x000fe20003f06270 */
[----:B------:R-:W-:-:S12]  /*0b40*/  BSSY B1, `(.L_x_167) ;  /* 0x0000006000017945 */ /* 0x000fd80003800000 */
[----:B01----:R-:W-:Y:S05]  /*0b50*/  @!P0 BRA `(.L_x_168) ;  /* 0x0000004000008947 */ /* 0x003fea0003800000 */
.L_x_169:
[----:B------:R-:W-:Y:S02]  /*0b60*/  IADD3 R23, R23, -c[0x0][0x170], RZ ;  /* 0x80005c0017177a10 */ /* 0x000fe40007ffe0ff */
[----:B------:R-:W-:Y:S02]  /*0b70*/  IADD3 R6, R6, 0x1, RZ ;  /* 0x0000000106067810 */ /* 0x000fe40007ffe0ff */
[----:B------:R-:W-:-:S13]  /*0b80*/  ISETP.GE.AND P0, PT, R23, c[0x0][0x170], PT ;  /* 0x00005c0017007a0c */ /* 0x000fda0003f06270 */
[----:B------:R-:W-:Y:S05]  /*0b90*/  @P0 BRA `(.L_x_169) ;  /* 0xffffffc000000947 */ /* 0x000fea000383ffff */
.L_x_168:
[----:B------:R-:W-:Y:S05]  /*0ba0*/  BSYNC B1 ;  /* 0x0000000000017941 */ /* 0x000fea0003800000 */
.L_x_167:
        /* <DEDUP_REMOVED lines=47> */
.L_x_175:
[----:B0-----:R-:W-:Y:S02]  /*0ea0*/  IMAD.IADD R11, R8, 0x1, R3 ;  /* 0x00000001080b7824 */ /* 0x001fe400078e0203 */
[----:B------:R-:W-:-:S05]  /*0eb0*/  IMAD.IADD R10, R18, 0x1, R25 ;  /* 0x00000001120a7824 */ /* 0x000fca00078e0219 */
        /* <DEDUP_REMOVED lines=20> */
.L_x_174:
[----:B------:R-:W-:Y:S02]  /*1000*/  IADD3 R3, R3, -c[0x0][0x178], RZ ;  /* 0x80005e0003037a10 */ /* 0x000fe40007ffe0ff */
[----:B------:R-:W-:Y:S02]  /*1010*/  IADD3 R25, R25, 0x1, RZ ;  /* 0x0000000119197810 */ /* 0x000fe40007ffe0ff */
[----:B------:R-:W-:-:S13]  /*1020*/  ISETP.GE.AND P0, PT, R3, c[0x0][0x178], PT ;  /* 0x00005e0003007a0c */ /* 0x000fda0003f06270 */
[----:B------:R-:W-:Y:S05]  /*1030*/  @P0 BRA `(.L_x_174) ;  /* 0xffffffc000000947 */ /* 0x000fea000383ffff */
.L_x_173:
[----:B------:R-:W-:Y:S05]  /*1040*/  BSYNC B2 ;  /* 0x0000000000027941 */ /* 0x000fea0003800000 */
.L_x_172:
[----:B------:R-:W-:Y:S01]  /*1050*/  ISETP.GE.AND P0, PT, R25, c[0x0][0x174], PT ;  /* 0x00005d0019007a0c */ /* 0x000fe20003f06270 */
[----:B------:R-:W-:-:S12]  /*1060*/  IMAD.X R27, RZ, RZ, R27, P1 ;  /* 0x000000ffff1b7224 */ /* 0x000fd800008e061b */
[----:B------:R-:W-:Y:S05]  /*1070*/  @!P0 BRA `(.L_x_175) ;  /* 0xfffffe2000008947 */ /* 0x000fea000383ffff */
.L_x_171:
[----:B------:R-:W-:Y:S05]  /*1080*/  BSYNC B1 ;  /* 0x0000000000017941 */ /* 0x000fea0003800000 */
.L_x_170:
[--C-:B------:R-:W-:Y:S02]  /*1090*/  IMAD.IADD R0, R0, 0x1, R19.reuse ;  /* 0x0000000100007824 */ /* 0x100fe400078e0213 */
[----:B------:R-:W-:-:S03]  /*10a0*/  IMAD.IADD R23, R23, 0x1, R19 ;  /* 0x0000000117177824 */ /* 0x000fc600078e0213 */
[----:B------:R-:W-:-:S13]  /*10b0*/  ISETP.GE.AND P0, PT, R0, UR4, PT ;  /* 0x0000000400007c0c */ /* 0x000fda000bf06270 */
[----:B------:R-:W-:Y:S05]  /*10c0*/  @!P0 BRA `(.L_x_176) ;  /* 0xfffffa6000008947 */ /* 0x000fea000383ffff */
.L_x_166:
[----:B------:R-:W-:Y:S05]  /*10d0*/  BSYNC B0 ;  /* 0x0000000000007941 */ /* 0x000fea0003800000 */
.L_x_165:
        /* <DEDUP_REMOVED lines=25> */
.L_x_177:
        /* <DEDUP_REMOVED lines=311> */
.L_x_178:
[----:B-1----:R-:W-:-:S13]  /*25e0*/  ISETP.NE.AND P0, PT, R2, RZ, PT ;  /* 0x000000ff0200720c */ /* 0x002fda0003f05270 */
[----:B------:R-:W-:Y:S05]  /*25f0*/  @P0 EXIT ;  /* 0x000000000000094d */ /* 0x000fea0003800000 */
[----:B------:R-:W1:Y:S04]  /*2600*/  LDS.64 R2, [RZ] ;  /* 0x00000000ff027984 */ /* 0x000e680000000a00 */
[----:B-1----:R-:W-:Y:S01]  /*2610*/  STG.E.64 [R16.64], R2 ;  /* 0x0000000210007986 */ /* 0x002fe2000c101b24 */
[----:B------:R-:W-:Y:S05]  /*2620*/  EXIT ;  /* 0x000000000000794d */ /* 0x000fea0003800000 */
.L_x_179:
        /* <DEDUP_REMOVED lines=13> */
.L_x_519:


//--------------------- .text._ZN2at6native51_GLOBAL__N__11011a27_18_DepthwiseConv3d_cu_35e0c7b543conv_depthwise3d_cuda_backward_input_kernelIN3c108BFloat16EfLin1ELin1ELin1ELin1ELin1ELin1ELin1ELin1ELin1EEEvNS_27GenericPackedTensorAccessorIKT_Lm5ENS_16DefaultPtrTraitsEiEENS5_IS6_Lm5ES8_iEES9_iiiiiiiii --------------------------
	.section	.text._ZN2at6native51_GLOBAL__N__11011a27_18_DepthwiseConv3d_cu_35e0c7b543conv_depthwise3d_cuda_backward_input_kernelIN3c108BFloat16EfLin1ELin1ELin1ELin1ELin1ELin1ELin1ELin1ELin1EEEvNS_27GenericPackedTensorAccessorIKT_Lm5ENS_16DefaultPtrTraitsEiEENS5_IS6_Lm5ES8_iEES9_iiiiiiiii,"ax",@progbits
	.sectioninfo	@"SHI_REGISTERS=47"
	.align	128
.text._ZN2at6native51_GLOBAL__N__11011a27_18_DepthwiseConv3d_cu_35e0c7b543conv_depthwise3d_cuda_backward_input_kernelIN3c108BFloat16EfLin1ELin1ELin1ELin1ELin1ELin1ELin1ELin1ELin1EEEvNS_27GenericPackedTensorAccessorIKT_Lm5ENS_16DefaultPtrTraitsEiEENS5_IS6_Lm5ES8_iEES9_iiiiiiiii:
        .type           _ZN2at6native51_GLOBAL__N__11011a27_18_DepthwiseConv3d_cu_35e0c7b543conv_depthwise3d_cuda_backward_input_kernelIN3c108BFloat16EfLin1ELin1ELin1ELin1ELin1ELin1ELin1ELin1ELin1EEEvNS_27GenericPackedTensorAccessorIKT_Lm5ENS_16DefaultPtrTraitsEiEENS5_IS6_Lm5ES8_iEES9_iiiiiiiii,@function
        .size           _ZN2at6native51_GLOBAL__N__11011a27_18_DepthwiseConv3d_cu_35e0c7b543conv_depthwise3d_cuda_backward_input_kernelIN3c108BFloat16EfLin1ELin1ELin1ELin1ELin1ELin1ELin1ELin1ELin1EEEvNS_27GenericPackedTensorAccessorIKT_Lm5ENS_16DefaultPtrTraitsEiEENS5_IS6_Lm5ES8_iEES9_iiiiiiiii,(.L_x_520 - _ZN2at6native51_GLOBAL__N__11011a27_18_DepthwiseConv3d_cu_35e0c7b543conv_depthwise3d_cuda_backward_input_kernelIN3c108BFloat16EfLin1ELin1ELin1ELin1ELin1ELin1ELin1ELin1ELin1EEEvNS_27GenericPackedTensorAccessorIKT_Lm5ENS_16DefaultPtrTraitsEiEENS5_IS6_Lm5ES8_iEES9_iiiiiiiii)
        .other          _ZN2at6native51_GLOBAL__N__11011a27_18_DepthwiseConv3d_cu_35e0c7b543conv_depthwise3d_cuda_backward_input_kernelIN3c108BFloat16EfLin1ELin1ELin1ELin1ELin1ELin1ELin1ELin1ELin1EEEvNS_27GenericPackedTensorAccessorIKT_Lm5ENS_16DefaultPtrTraitsEiEENS5_IS6_Lm5ES8_iEES9_iiiiiiiii,@"STO_CUDA_ENTRY STV_DEFAULT"
_ZN2at6native51_GLOBAL__N__11011a27_18_DepthwiseConv3d_cu_35e0c7b543conv_depthwise3d_cuda_backward_input_kernelIN3c108BFloat16EfLin1ELin1ELin1ELin1ELin1ELin1ELin1ELin1ELin1EEEvNS_27GenericPackedTensorAccessorIKT_Lm5ENS_16DefaultPtrTraitsEiEENS5_IS6_Lm5ES8_iEES9_iiiiiiiii:
[----:B------:R-:W-:Y:S02]  /*0000*/  IMAD.MOV.U32 R1, RZ, RZ, c[0x0][0x28] ;  /* 0x00000a00ff017624 */ /* 0x000fe400078e00ff */
[----:B------:R-:W0:Y:S01]  /*0010*/  S2R R2, SR_TID.X ;  /* 0x0000000000027919 */ /* 0x000e220000002100 */
[----:B------:R-:W-:Y:S01]  /*0020*/  IMAD.MOV.U32 R3, RZ, RZ, RZ ;  /* 0x000000ffff037224 */ /* 0x000fe200078e00ff */
[----:B------:R-:W-:Y:S02]  /*0030*/  ULDC UR4, c[0x0][0x198] ;  /* 0x0000660000047ab9 */ /* 0x000fe40000000800 */
[----:B------:R-:W0:Y:S01]  /*0040*/  S2R R5, SR_CTAID.X ;  /* 0x0000000000057919 */ /* 0x000e220000002500 */
[----:B------:R-:W-:Y:S02]  /*0050*/  ULDC UR5, c[0x0][0x1ac] ;  /* 0x00006b0000057ab9 */ /* 0x000fe40000000800 */
[----:B------:R-:W-:-:S04]  /*0060*/  UIMAD UR4, UR4, UR5, URZ ;  /* 0x00000005040472a4 */ /* 0x000fc8000f8e023f */
[----:B------:R-:W-:Y:S01]  /*0070*/  USHF.R.S32.HI UR10, URZ, 0x1f, UR4 ;  /* 0x0000001f3f0a7899 */ /* 0x000fe20008011404 */
[----:B0-----:R-:W-:-:S05]  /*0080*/  IMAD.WIDE.U32 R4, R5, c[0x0][0x0], R2 ;  /* 0x0000000005047a25 */ /* 0x001fca00078e0002 */
[----:B------:R-:W-:-:S04]  /*0090*/  ISETP.GE.U32.AND P0, PT, R4, UR4, PT ;  /* 0x0000000404007c0c */ /* 0x000fc8000bf06070 */
[----:B------:R-:W-:-:S13]  /*00a0*/  ISETP.GE.AND.EX P0, PT, R5, UR10, PT, P0 ;  /* 0x0000000a05007c0c */ /* 0x000fda000bf06300 */
[----:B------:R-:W-:Y:S05]  /*00b0*/  @P0 EXIT ;  /* 0x000000000000094d */ /* 0x000fea0003800000 */
[----:B------:R-:W-:Y:S01]  /*00c0*/  IABS R6, c[0x0][0x19c] ;  /* 0x0000670000067a13 */ /* 0x000fe20000000000 */
[----:B------:R-:W-:Y:S01]  /*00d0*/  ULDC UR5, c[0x0][0x16c] ;  /* 0x00005b0000057ab9 */ /* 0x000fe20000000800 */
[----:B------:R-:W-:Y:S01]  /*00e0*/  IABS R8, c[0x0][0x16c] ;  /* 0x00005b0000087a13 */ /* 0x000fe20000000000 */
[----:B------:R-:W-:Y:S01]  /*00f0*/  ULDC UR6, c[0x0][0x19c] ;  /* 0x0000670000067ab9 */ /* 0x000fe20000000800 */
[----:B------:R-:W0:Y:S01]  /*0100*/  I2F.RP R0, R6 ;  /* 0x0000000600007306 */ /* 0x000e220000209400 */
[----:B------:R-:W-:Y:S01]  /*0110*/  ULOP3.LUT UR5, UR5, UR6, URZ, 0x3c, !UPT ;  /* 0x0000000605057292 */ /* 0x000fe2000f8e3c3f */
[----:B------:R-:W-:Y:S01]  /*0120*/  IMAD.MOV.U32 R20, RZ, RZ, c[0x0][0x0] ;  /* 0x00000000ff147624 */ /* 0x000fe200078e00ff */
[----:B------:R-:W-:-:S04]  /*0130*/  ULDC.64 UR8, c[0x0][0x118] ;  /* 0x0000460000087ab9 */ /* 0x000fc80000000a00 */
[----:B------:R-:W-:Y:S01]  /*0140*/  ISETP.LE.AND P2, PT, RZ, UR5, PT ;  /* 0x00000005ff007c0c */ /* 0x000fe2000bf43270 */
[----:B0-----:R-:W0:Y:S02]  /*0150*/  MUFU.RCP R0, R0 ;  /* 0x0000000000007308 */ /* 0x001e240000001000 */
[----:B0-----:R-:W-:-:S06]  /*0160*/  IADD3 R2, R0, 0xffffffe, RZ ;  /* 0x0ffffffe00027810 */ /* 0x001fcc0007ffe0ff */
[----:B------:R0:W1:Y:S02]  /*0170*/  F2I.FTZ.U32.TRUNC.NTZ R3, R2 ;  /* 0x0000000200037305 */ /* 0x000064000021f000 */
[----:B0-----:R-:W-:Y:S02]  /*0180*/  IMAD.MOV.U32 R2, RZ, RZ, RZ ;  /* 0x000000ffff027224 */ /* 0x001fe400078e00ff */
[----:B-1----:R-:W-:-:S04]  /*0190*/  IMAD.MOV R7, RZ, RZ, -R3 ;  /* 0x000000ffff077224 */ /* 0x002fc800078e0a03 */
[----:B------:R-:W-:-:S04]  /*01a0*/  IMAD R7, R7, R6, RZ ;  /* 0x0000000607077224 */ /* 0x000fc800078e02ff */
[----:B------:R-:W-:-:S04]  /*01b0*/  IMAD.HI.U32 R3, R3, R7, R2 ;  /* 0x0000000703037227 */ /* 0x000fc800078e0002 */
[----:B------:R-:W-:Y:S02]  /*01c0*/  IMAD.MOV.U32 R7, RZ, RZ, R8 ;  /* 0x000000ffff077224 */ /* 0x000fe400078e0008 */
[----:B------:R-:W-:Y:S02]  /*01d0*/  IMAD.MOV.U32 R2, RZ, RZ, 0x1 ;  /* 0x00000001ff027424 */ /* 0x000fe400078e00ff */
[----:B------:R-:W-:-:S04]  /*01e0*/  IMAD.HI.U32 R0, R3, R7, RZ ;  /* 0x0000000703007227 */ /* 0x000fc800078e00ff */
[----:B------:R-:W-:-:S04]  /*01f0*/  IMAD.MOV R3, RZ, RZ, -R0 ;  /* 0x000000ffff037224 */ /* 0x000fc800078e0a00 */
[----:B------:R-:W-:-:S05]  /*0200*/  IMAD R3, R6, R3, R7 ;  /* 0x0000000306037224 */ /* 0x000fca00078e0207 */
[----:B------:R-:W-:-:S13]  /*0210*/  ISETP.GT.U32.AND P1, PT, R6, R3, PT ;  /* 0x000000030600720c */ /* 0x000fda0003f24070 */
[----:B------:R-:W-:Y:S01]  /*0220*/  @!P1 IMAD.IADD R3, R3, 0x1, -R6 ;  /* 0x0000000103039824 */ /* 0x000fe200078e0a06 */
[----:B------:R-:W-:Y:S02]  /*0230*/  @!P1 IADD3 R0, R0, 0x1, RZ ;  /* 0x0000000100009810 */ /* 0x000fe40007ffe0ff */
[----:B------:R-:W-:Y:S02]  /*0240*/  ISETP.NE.AND P1, PT, RZ, c[0x0][0x19c], PT ;  /* 0x00006700ff007a0c */ /* 0x000fe40003f25270 */
[----:B------:R-:W-:Y:S01]  /*0250*/  ISETP.GE.U32.AND P0, PT, R3, R6, PT ;  /* 0x000000060300720c */ /* 0x000fe20003f06070 */
[----:B------:R-:W-:-:S05]  /*0260*/  IMAD.MOV.U32 R3, RZ, RZ, c[0x0][0x1d8] ;  /* 0x00007600ff037624 */ /* 0x000fca00078e00ff */
[----:B------:R-:W-:-:S07]  /*0270*/  LOP3.LUT R3, R3, 0x3, RZ, 0xc0, !PT ;  /* 0x0000000303037812 */ /* 0x000fce00078ec0ff */
[----:B------:R-:W-:Y:S02]  /*0280*/  @P0 IADD3 R0, R0, 0x1, RZ ;  /* 0x0000000100000810 */ /* 0x000fe40007ffe0ff */
[----:B------:R-:W-:-:S03]  /*0290*/  ISETP.LE.AND P0, PT, R2, c[0x0][0x1d4], PT ;  /* 0x0000750002007a0c */ /* 0x000fc60003f03270 */
[----:B------:R-:W-:Y:S01]  /*02a0*/  @!P2 IMAD.MOV R0, RZ, RZ, -R0 ;  /* 0x000000ffff00a224 */ /* 0x000fe200078e0a00 */
[----:B------:R-:W-:Y:S01]  /*02b0*/  ISETP.GT.OR P0, PT, R2, c[0x0][0x1d0], !P0 ;  /* 0x0000740002007a0c */ /* 0x000fe20004704670 */
[----:B------:R-:W-:Y:S01]  /*02c0*/  IMAD.MOV.U32 R2, RZ, RZ, R4 ;  /* 0x000000ffff027224 */ /* 0x000fe200078e0004 */
[----:B------:R-:W-:Y:S02]  /*02d0*/  IADD3 R4, R3, -c[0x0][0x1d8], RZ ;  /* 0x8000760003047a10 */ /* 0x000fe40007ffe0ff */
[----:B------:R-:W-:Y:S02]  /*02e0*/  @!P1 LOP3.LUT R0, RZ, c[0x0][0x19c], RZ, 0x33, !PT ;  /* 0x00006700ff009a12 */ /* 0x000fe400078e33ff */
.L_x_191:
[----:B------:R-:W-:Y:S01]  /*02f0*/  IABS R11, c[0x0][0x1a8] ;  /* 0x00006a00000b7a13 */ /* 0x000fe20000000000 */
[----:B------:R-:W-:Y:S01]  /*0300*/  BSSY B0, `(.L_x_180) ;  /* 0x0000203000007945 */ /* 0x000fe20003800000 */
[----:B------:R-:W-:Y:S01]  /*0310*/  IABS R13, c[0x0][0x1a4] ;  /* 0x00006900000d7a13 */ /* 0x000fe20000000000 */
[----:B------:R-:W-:Y:S01]  /*0320*/  IMAD.MOV.U32 R26, RZ, RZ, RZ ;  /* 0x000000ffff1a7224 */ /* 0x000fe200078e00ff */
[----:B------:R-:W0:Y:S01]  /*0330*/  I2F.RP R8, R11 ;  /* 0x0000000b00087306 */ /* 0x000e220000209400 */
[----:B------:R-:W-:-:S02]  /*0340*/  IABS R12, c[0x0][0x1a0] ;  /* 0x00006800000c7a13 */ /* 0x000fc40000000000 */
[----:B------:R-:W-:-:S05]  /*0350*/  IABS R14, c[0x0][0x19c] ;  /* 0x00006700000e7a13 */ /* 0x000fca0000000000 */
[----:B0-----:R-:W0:Y:S02]  /*0360*/  MUFU.RCP R8, R8 ;  /* 0x0000000800087308 */ /* 0x001e240000001000 */
[----:B0-----:R-:W-:-:S06]  /*0370*/  IADD3 R6, R8, 0xffffffe, RZ ;  /* 0x0ffffffe08067810 */ /* 0x001fcc0007ffe0ff */
[----:B------:R0:W1:Y:S02]  /*0380*/  F2I.FTZ.U32.TRUNC.NTZ R7, R6 ;  /* 0x0000000600077305 */ /* 0x000064000021f000 */
[----:B0-----:R-:W-:Y:S02]  /*0390*/  IMAD.MOV.U32 R6, RZ, RZ, RZ ;  /* 0x000000ffff067224 */ /* 0x001fe400078e00ff */
[----:B-1----:R-:W-:-:S04]  /*03a0*/  IMAD.MOV R10, RZ, RZ, -R7 ;  /* 0x000000ffff0a7224 */ /* 0x002fc800078e0a07 */
[----:B------:R-:W-:Y:S01]  /*03b0*/  IMAD R9, R10, R11, RZ ;  /* 0x0000000b0a097224 */ /* 0x000fe200078e02ff */
[----:B------:R-:W-:-:S03]  /*03c0*/  IABS R10, R2 ;  /* 0x00000002000a7213 */ /* 0x000fc60000000000 */
[----:B------:R-:W-:Y:S02]  /*03d0*/  IMAD.HI.U32 R7, R7, R9, R6 ;  /* 0x0000000907077227 */ /* 0x000fe400078e0006 */
[----:B------:R-:W0:Y:S04]  /*03e0*/  I2F.RP R9, R13 ;  /* 0x0000000d00097306 */ /* 0x000e280000209400 */
[----:B------:R-:W-:-:S04]  /*03f0*/  IMAD.HI.U32 R8, R7, R10, RZ ;  /* 0x0000000a07087227 */ /* 0x000fc800078e00ff */
[----:B------:R-:W-:-:S04]  /*0400*/  IMAD.MOV R6, RZ, RZ, -R8 ;  /* 0x000000ffff067224 */ /* 0x000fc800078e0a08 */
[C---:B------:R-:W-:Y:S01]  /*0410*/  IMAD R6, R11.reuse, R6, R10 ;  /* 0x000000060b067224 */ /* 0x040fe200078e020a */
[----:B0-----:R-:W0:Y:S04]  /*0420*/  MUFU.RCP R9, R9 ;  /* 0x0000000900097308 */ /* 0x001e280000001000 */
[----:B------:R-:W-:-:S13]  /*0430*/  ISETP.GT.U32.AND P2, PT, R11, R6, PT ;  /* 0x000000060b00720c */ /* 0x000fda0003f44070 */
[----:B------:R-:W-:Y:S01]  /*0440*/  @!P2 IMAD.IADD R6, R6, 0x1, -R11 ;  /* 0x000000010606a824 */ /* 0x000fe200078e0a0b */
[----:B------:R-:W-:Y:S02]  /*0450*/  @!P2 IADD3 R8, R8, 0x1, RZ ;  /* 0x000000010808a810 */ /* 0x000fe40007ffe0ff */
[----:B0-----:R-:W-:Y:S02]  /*0460*/  IADD3 R7, R9, 0xffffffe, RZ ;  /* 0x0ffffffe09077810 */ /* 0x001fe40007ffe0ff */
[----:B------:R-:W-:Y:S02]  /*0470*/  ISETP.GE.U32.AND P1, PT, R6, R11, PT ;  /* 0x0000000b0600720c */ /* 0x000fe40003f26070 */
[----:B------:R-:W-:Y:S02]  /*0480*/  LOP3.LUT R6, R2, c[0x0][0x1a8], RZ, 0x3c, !PT ;  /* 0x00006a0002067a12 */ /* 0x000fe400078e3cff */
[----:B------:R-:W0:Y:S01]  /*0490*/  F2I.FTZ.U32.TRUNC.NTZ R7, R7 ;  /* 0x0000000700077305 */ /* 0x000e22000021f000 */
[----:B------:R-:W-:-:S02]  /*04a0*/  ISETP.NE.AND P2, PT, RZ, c[0x0][0x1a8], PT ;  /* 0x00006a00ff007a0c */ /* 0x000fc40003f45270 */
[----:B------:R-:W-:-:S06]  /*04b0*/  ISETP.GE.AND P3, PT, R6, RZ, PT ;  /* 0x000000ff0600720c */ /* 0x000fcc0003f66270 */
[----:B------:R-:W-:Y:S01]  /*04c0*/  @P1 IADD3 R8, R8, 0x1, RZ ;  /* 0x0000000108081810 */ /* 0x000fe20007ffe0ff */
[----:B0-----:R-:W-:-:S06]  /*04d0*/  IMAD.MOV R6, RZ, RZ, -R7 ;  /* 0x000000ffff067224 */ /* 0x001fcc00078e0a07 */
[----:B------:R-:W-:Y:S01]  /*04e0*/  @!P3 IMAD.MOV R8, RZ, RZ, -R8 ;  /* 0x000000ffff08b224 */ /* 0x000fe200078e0a08 */
[----:B------:R-:W-:Y:S01]  /*04f0*/  @!P2 LOP3.LUT R8, RZ, c[0x0][0x1a8], RZ, 0x33, !PT ;  /* 0x00006a00ff08aa12 */ /* 0x000fe200078e33ff */
[----:B------:R-:W-:Y:S02]  /*0500*/  IMAD R9, R6, R13, RZ ;  /* 0x0000000d06097224 */ /* 0x000fe400078e02ff */
[----:B------:R-:W-:Y:S01]  /*0510*/  IMAD.MOV.U32 R6, RZ, RZ, RZ ;  /* 0x000000ffff067224 */ /* 0x000fe200078e00ff */
[----:B------:R-:W-:-:S03]  /*0520*/  IABS R10, R8 ;  /* 0x00000008000a7213 */ /* 0x000fc60000000000 */
[----:B------:R-:W-:Y:S02]  /*0530*/  IMAD.HI.U32 R6, R7, R9, R6 ;  /* 0x0000000907067227 */ /* 0x000fe400078e0006 */
[----:B------:R-:W0:Y:S02]  /*0540*/  I2F.RP R9, R12 ;  /* 0x0000000c00097306 */ /* 0x000e240000209400 */
[----:B------:R-:W-:-:S04]  /*0550*/  IMAD.MOV.U32 R7, RZ, RZ, R10 ;  /* 0x000000ffff077224 */ /* 0x000fc800078e000a */
[----:B------:R-:W-:-:S04]  /*0560*/  IMAD.HI.U32 R10, R6, R7, RZ ;  /* 0x00000007060a7227 */ /* 0x000fc800078e00ff */
[----:B------:R-:W-:-:S04]  /*0570*/  IMAD.MOV R6, RZ, RZ, -R10 ;  /* 0x000000ffff067224 */ /* 0x000fc800078e0a0a */
[C---:B------:R-:W-:Y:S01]  /*0580*/  IMAD R6, R13.reuse, R6, R7 ;  /* 0x000000060d067224 */ /* 0x040fe200078e0207 */
[----:B0-----:R-:W0:Y:S04]  /*0590*/  MUFU.RCP R9, R9 ;  /* 0x0000000900097308 */ /* 0x001e280000001000 */
[----:B------:R-:W-:-:S13]  /*05a0*/  ISETP.GT.U32.AND P2, PT, R13, R6, PT ;  /* 0x000000060d00720c */ /* 0x000fda0003f44070 */
[----:B------:R-:W-:Y:S01]  /*05b0*/  @!P2 IMAD.IADD R6, R6, 0x1, -R13 ;  /* 0x000000010606a824 */ /* 0x000fe200078e0a0d */
[----:B0-----:R-:W-:Y:S02]  /*05c0*/  IADD3 R7, R9, 0xffffffe, RZ ;  /* 0x0ffffffe09077810 */ /* 0x001fe40007ffe0ff */
[----:B------:R-:W-:Y:S02]  /*05d0*/  @!P2 IADD3 R10, R10, 0x1, RZ ;  /* 0x000000010a0aa810 */ /* 0x000fe40007ffe0ff */
[----:B------:R-:W-:Y:S02]  /*05e0*/  ISETP.GE.U32.AND P1, PT, R6, R13, PT ;  /* 0x0000000d0600720c */ /* 0x000fe40003f26070 */
[----:B------:R-:W-:Y:S01]  /*05f0*/  LOP3.LUT R6, R8, c[0x0][0x1a4], RZ, 0x3c, !PT ;  /* 0x0000690008067a12 */ /* 0x000fe200078e3cff */
[----:B------:R-:W0:Y:S01]  /*0600*/  F2I.FTZ.U32.TRUNC.NTZ R7, R7 ;  /* 0x0000000700077305 */ /* 0x000e22000021f000 */
[----:B------:R-:W-:Y:S02]  /*0610*/  ISETP.NE.AND P2, PT, RZ, c[0x0][0x1a4], PT ;  /* 0x00006900ff007a0c */ /* 0x000fe40003f45270 */
[----:B------:R-:W-:Y:S01]  /*0620*/  ISETP.GE.AND P3, PT, R6, RZ, PT ;  /* 0x000000ff0600720c */ /* 0x000fe20003f66270 */
[----:B------:R-:W-:-:S06]  /*0630*/  IMAD.MOV.U32 R6, RZ, RZ, RZ ;  /* 0x000000ffff067224 */ /* 0x000fcc00078e00ff */
[----:B------:R-:W-:-:S06]  /*0640*/  @P1 IADD3 R10, R10, 0x1, RZ ;  /* 0x000000010a0a1810 */ /* 0x000fcc0007ffe0ff */
[----:B------:R-:W-:Y:S01]  /*0650*/  @!P3 IMAD.MOV R10, RZ, RZ, -R10 ;  /* 0x000000ffff0ab224 */ /* 0x000fe200078e0a0a */
[----:B------:R-:W-:Y:S01]  /*0660*/  @!P2 LOP3.LUT R10, RZ, c[0x0][0x1a4], RZ, 0x33, !PT ;  /* 0x00006900ff0aaa12 */ /* 0x000fe200078e33ff */
[----:B0-----:R-:W-:-:S03]  /*0670*/  IMAD.MOV R9, RZ, RZ, -R7 ;  /* 0x000000ffff097224 */ /* 0x001fc600078e0a07 */
[----:B------:R-:W-:Y:S01]  /*0680*/  IABS R11, R10 ;  /* 0x0000000a000b7213 */ /* 0x000fe20000000000 */
[----:B------:R-:W-:-:S04]  /*0690*/  IMAD R9, R9, R12, RZ ;  /* 0x0000000c09097224 */ /* 0x000fc800078e02ff */
[----:B------:R-:W-:-:S04]  /*06a0*/  IMAD.HI.U32 R6, R7, R9, R6 ;  /* 0x0000000907067227 */ /* 0x000fc800078e0006 */
[----:B------:R-:W-:Y:S02]  /*06b0*/  IMAD.MOV.U32 R7, RZ, RZ, R11 ;  /* 0x000000ffff077224 */ /* 0x000fe400078e000b */
[----:B------:R-:W0:Y:S02]  /*06c0*/  I2F.RP R11, R14 ;  /* 0x0000000e000b7306 */ /* 0x000e240000209400 */
[----:B------:R-:W-:-:S04]  /*06d0*/  IMAD.HI.U32 R6, R6, R7, RZ ;  /* 0x0000000706067227 */ /* 0x000fc800078e00ff */
[----:B------:R-:W-:-:S04]  /*06e0*/  IMAD.MOV R9, RZ, RZ, -R6 ;  /* 0x000000ffff097224 */ /* 0x000fc800078e0a06 */
[----:B------:R-:W-:-:S05]  /*06f0*/  IMAD R7, R12, R9, R7 ;  /* 0x000000090c077224 */ /* 0x000fca00078e0207 */
[----:B------:R-:W-:Y:S01]  /*0700*/  ISETP.GT.U32.AND P2, PT, R12, R7, PT ;  /* 0x000000070c00720c */ /* 0x000fe20003f44070 */
[----:B0-----:R-:W0:-:S12]  /*0710*/  MUFU.RCP R11, R11 ;  /* 0x0000000b000b7308 */ /* 0x001e180000001000 */
[----:B------:R-:W-:Y:S01]  /*0720*/  @!P2 IMAD.IADD R7, R7, 0x1, -R12 ;  /* 0x000000010707a824 */ /* 0x000fe200078e0a0c */
[----:B------:R-:W-:Y:S02]  /*0730*/  @!P2 IADD3 R6, R6, 0x1, RZ ;  /* 0x000000010606a810 */ /* 0x000fe40007ffe0ff */
[----:B------:R-:W-:Y:S02]  /*0740*/  ISETP.NE.AND P2, PT, RZ, c[0x0][0x1a0], PT ;  /* 0x00006800ff007a0c */ /* 0x000fe40003f45270 */
[----:B0-----:R-:W-:Y:S02]  /*0750*/  IADD3 R13, R11, 0xffffffe, RZ ;  /* 0x0ffffffe0b0d7810 */ /* 0x001fe40007ffe0ff */
[----:B------:R-:W-:Y:S01]  /*0760*/  ISETP.GE.U32.AND P1, PT, R7, R12, PT ;  /* 0x0000000c0700720c */ /* 0x000fe20003f26070 */
[----:B------:R-:W-:Y:S01]  /*0770*/  IMAD.MOV.U32 R12, RZ, RZ, RZ ;  /* 0x000000ffff0c7224 */ /* 0x000fe200078e00ff */
[----:B------:R-:W-:Y:S02]  /*0780*/  LOP3.LUT R7, R10, c[0x0][0x1a0], RZ, 0x3c, !PT ;  /* 0x000068000a077a12 */ /* 0x000fe400078e3cff */
[----:B------:R-:W0:Y:S02]  /*0790*/  F2I.FTZ.U32.TRUNC.NTZ R13, R13 ;  /* 0x0000000d000d7305 */ /* 0x000e24000021f000 */
[----:B------:R-:W-:-:S07]  /*07a0*/  ISETP.GE.AND P3, PT, R7, RZ, PT ;  /* 0x000000ff0700720c */ /* 0x000fce0003f66270 */
[----:B------:R-:W-:-:S06]  /*07b0*/  @P1 IADD3 R6, R6, 0x1, RZ ;  /* 0x0000000106061810 */ /* 0x000fcc0007ffe0ff */
[----:B------:R-:W-:Y:S01]  /*07c0*/  @!P3 IMAD.MOV R6, RZ, RZ, -R6 ;  /* 0x000000ffff06b224 */ /* 0x000fe200078e0a06 */
[----:B------:R-:W-:Y:S01]  /*07d0*/  @!P2 LOP3.LUT R6, RZ, c[0x0][0x1a0], RZ, 0x33, !PT ;  /* 0x00006800ff06aa12 */ /* 0x000fe200078e33ff */
[----:B0-----:R-:W-:-:S03]  /*07e0*/  IMAD.MOV R7, RZ, RZ, -R13 ;  /* 0x000000ffff077224 */ /* 0x001fc600078e0a0d */
[----:B------:R-:W-:Y:S01]  /*07f0*/  IABS R9, R6 ;  /* 0x0000000600097213 */ /* 0x000fe20000000000 */
[----:B------:R-:W-:Y:S02]  /*0800*/  IMAD R7, R7, R14, RZ ;  /* 0x0000000e07077224 */ /* 0x000fe400078e02ff */
[----:B------:R-:W-:Y:S02]  /*0810*/  IMAD.MOV R15, RZ, RZ, -R6 ;  /* 0x000000ffff0f7224 */ /* 0x000fe400078e0a06 */
[----:B------:R-:W-:-:S04]  /*0820*/  IMAD.HI.U32 R12, R13, R7, R12 ;  /* 0x000000070d0c7227 */ /* 0x000fc800078e000c */
[----:B------:R-:W-:Y:S02]  /*0830*/  IMAD.MOV R13, RZ, RZ, -R10 ;  /* 0x000000ffff0d7224 */ /* 0x000fe400078e0a0a */
[----:B------:R-:W-:-:S04]  /*0840*/  IMAD.HI.U32 R7, R12, R9, RZ ;  /* 0x000000090c077227 */ /* 0x000fc800078e00ff */
[----:B------:R-:W-:Y:S02]  /*0850*/  IMAD.MOV R12, RZ, RZ, -R7 ;  /* 0x000000ffff0c7224 */ /* 0x000fe400078e0a07 */
[----:B------:R-:W-:Y:S02]  /*0860*/  IMAD R10, R15, c[0x0][0x1a0], R10 ;  /* 0x000068000f0a7a24 */ /* 0x000fe400078e020a */
[----:B------:R-:W-:-:S05]  /*0870*/  IMAD R9, R14, R12, R9 ;  /* 0x0000000c0e097224 */ /* 0x000fca00078e0209 */
[----:B------:R-:W-:-:S13]  /*0880*/  ISETP.GT.U32.AND P2, PT, R14, R9, PT ;  /* 0x000000090e00720c */ /* 0x000fda0003f44070 */
[----:B------:R-:W-:Y:S01]  /*0890*/  @!P2 IMAD.IADD R9, R9, 0x1, -R14 ;  /* 0x000000010909a824 */ /* 0x000fe200078e0a0e */
[----:B------:R-:W-:Y:S02]  /*08a0*/  @!P2 IADD3 R7, R7, 0x1, RZ ;  /* 0x000000010707a810 */ /* 0x000fe40007ffe0ff */
[----:B------:R-:W-:Y:S02]  /*08b0*/  ISETP.NE.AND P2, PT, RZ, c[0x0][0x19c], PT ;  /* 0x00006700ff007a0c */ /* 0x000fe40003f45270 */
[----:B------:R-:W-:Y:S02]  /*08c0*/  ISETP.GE.U32.AND P1, PT, R9, R14, PT ;  /* 0x0000000e0900720c */ /* 0x000fe40003f26070 */
[----:B------:R-:W-:-:S04]  /*08d0*/  LOP3.LUT R9, R6, c[0x0][0x19c], RZ, 0x3c, !PT ;  /* 0x0000670006097a12 */ /* 0x000fc800078e3cff */
[----:B------:R-:W-:-:S07]  /*08e0*/  ISETP.GE.AND P3, PT, R9, RZ, PT ;  /* 0x000000ff0900720c */ /* 0x000fce0003f66270 */
[----:B------:R-:W-:-:S06]  /*08f0*/  @P1 IADD3 R7, R7, 0x1, RZ ;  /* 0x0000000107071810 */ /* 0x000fcc0007ffe0ff */
[----:B------:R-:W-:Y:S01]  /*0900*/  @!P3 IMAD.MOV R7, RZ, RZ, -R7 ;  /* 0x000000ffff07b224 */ /* 0x000fe200078e0a07 */
[----:B------:R-:W-:-:S05]  /*0910*/  @!P2 LOP3.LUT R7, RZ, c[0x0][0x19c], RZ, 0x33, !PT ;  /* 0x00006700ff07aa12 */ /* 0x000fca00078e33ff */
[----:B------:R-:W-:-:S04]  /*0920*/  IMAD.MOV R9, RZ, RZ, -R7 ;  /* 0x000000ffff097224 */ /* 0x000fc800078e0a07 */
[----:B------:R-:W-:-:S04]  /*0930*/  IMAD R9, R9, c[0x0][0x19c], R6 ;  /* 0x0000670009097a24 */ /* 0x000fc800078e0206 */
[----:B------:R-:W-:-:S04]  /*0940*/  IMAD R12, R0, R9, RZ ;  /* 0x00000009000c7224 */ /* 0x000fc800078e02ff */
[----:B------:R-:W-:-:S05]  /*0950*/  IMAD.IADD R11, R0, 0x1, R12 ;  /* 0x00000001000b7824 */ /* 0x000fca00078e020c */
[----:B------:R-:W-:Y:S01]  /*0960*/  ISETP.GE.AND P1, PT, R12, R11, PT ;  /* 0x0000000b0c00720c */ /* 0x000fe20003f26270 */
[--C-:B------:R-:W-:Y:S02]  /*0970*/  IMAD.MOV R11, RZ, RZ, -R8.reuse ;  /* 0x000000ffff0b7224 */ /* 0x100fe400078e0a08 */
[----:B------:R-:W-:Y:S02]  /*0980*/  IMAD R8, R13, c[0x0][0x1a4], R8 ;  /* 0x000069000d087a24 */ /* 0x000fe400078e0208 */
[----:B------:R-:W-:-:S08]  /*0990*/  IMAD R11, R11, c[0x0][0x1a8], R2 ;  /* 0x00006a000b0b7a24 */ /* 0x000fd000078e0202 */
[----:B------:R-:W-:Y:S05]  /*09a0*/  @P1 BRA `(.L_x_181) ;  /* 0x0000198000001947 */ /* 0x000fea0003800000 */
[----:B------:R-:W-:Y:S02]  /*09b0*/  IMAD.MOV.U32 R27, RZ, RZ, 0x2 ;  /* 0x00000002ff1b7424 */ /* 0x000fe400078e00ff */
[----:B------:R-:W-:Y:S02]  /*09c0*/  IMAD R26, R12, c[0x0][0x1dc], RZ ;  /* 0x000077000c1a7a24 */ /* 0x000fe400078e02ff */
[----:B------:R-:W-:Y:S02]  /*09d0*/  IMAD.MOV.U32 R14, RZ, RZ, c[0x0][0x210] ;  /* 0x00008400ff0e7624 */ /* 0x000fe400078e00ff */
[----:B------:R-:W-:-:S03]  /*09e0*/  IMAD.WIDE R26, R26, R27, c[0x0][0x1c0] ;  /* 0x000070001a1a7625 */ /* 0x000fc600078e021b */
[----:B------:R-:W-:Y:S01]  /*09f0*/  IADD3 R13, R11, c[0x0][0x204], -R14 ;  /* 0x000081000b0d7a10 */ /* 0x000fe20007ffe80e */
[----:B------:R-:W-:Y:S02]  /*0a00*/  IMAD.MOV.U32 R39, RZ, RZ, R26 ;  /* 0x000000ffff277224 */ /* 0x000fe400078e001a */
[----:B------:R-:W-:Y:S02]  /*0a10*/  IMAD.MOV.U32 R26, RZ, RZ, RZ ;  /* 0x000000ffff1a7224 */ /* 0x000fe400078e00ff */
.L_x_189:
[----:B------:R-:W-:Y:S05]  /*0a20*/  @P0 BRA `(.L_x_182) ;  /* 0x0000189000000947 */ /* 0x000fea0003800000 */
[----:B------:R-:W-:Y:S02]  /*0a30*/  IMAD R15, R7, c[0x0][0x17c], RZ ;  /* 0x00005f00070f7a24 */ /* 0x000fe400078e02ff */
[----:B------:R-:W-:Y:S02]  /*0a40*/  IMAD R16, R12, c[0x0][0x180], RZ ;  /* 0x000060000c107a24 */ /* 0x000fe400078e02ff */
[----:B------:R-:W-:-:S03]  /*0a50*/  IMAD.MOV.U32 R21, RZ, RZ, RZ ;  /* 0x000000ffff157224 */ /* 0x000fc600078e00ff */
[----:B------:R-:W-:Y:S02]  /*0a60*/  IADD3 R14, P1, R15, R16, RZ ;  /* 0x000000100f0e7210 */ /* 0x000fe40007f3e0ff */
[----:B------:R-:W-:-:S04]  /*0a70*/  SHF.R.S32.HI R16, RZ, 0x1f, R16 ;  /* 0x0000001fff107819 */ /* 0x000fc80000011410 */
[----:B------:R-:W-:Y:S02]  /*0a80*/  LEA.HI.X.SX32 R15, R15, R16, 0x1, P1 ;  /* 0x000000100f0f7211 */ /* 0x000fe400008f0eff */
.L_x_188:
[----:B------:R-:W-:Y:S01]  /*0a90*/  IABS R23, c[0x0][0x1f0] ;  /* 0x00007c0000177a13 */ /* 0x000fe20000000000 */
[----:B------:R-:W-:Y:S01]  /*0aa0*/  IMAD.MOV R17, RZ, RZ, -R21 ;  /* 0x000000ffff117224 */ /* 0x000fe200078e0a15 */
[----:B------:R-:W-:Y:S02]  /*0ab0*/  IADD3 R16, R10, c[0x0][0x1fc], RZ ;  /* 0x00007f000a107a10 */ /* 0x000fe40007ffe0ff */
[----:B------:R-:W0:Y:S03]  /*0ac0*/  I2F.RP R22, R23 ;  /* 0x0000001700167306 */ /* 0x000e260000209400 */
[----:B------:R-:W-:-:S05]  /*0ad0*/  IMAD R17, R17, c[0x0][0x208], R16 ;  /* 0x0000820011117a24 */ /* 0x000fca00078e0210 */
[----:B0-----:R-:W0:Y:S02]  /*0ae0*/  MUFU.RCP R22, R22 ;  /* 0x0000001600167308 */ /* 0x001e240000001000 */
[----:B0-----:R-:W-:Y:S02]  /*0af0*/  IADD3 R18, R22, 0xffffffe, RZ ;  /* 0x0ffffffe16127810 */ /* 0x001fe40007ffe0ff */
[----:B------:R-:W-:-:S04]  /*0b00*/  IABS R22, R17 ;  /* 0x0000001100167213 */ /* 0x000fc80000000000 */
[----:B------:R0:W1:Y:S01]  /*0b10*/  F2I.FTZ.U32.TRUNC.NTZ R19, R18 ;  /* 0x0000001200137305 */ /* 0x000062000021f000 */
[----:B------:R-:W-:-:S04]  /*0b20*/  LOP3.LUT R17, R17, c[0x0][0x1f0], RZ, 0x3c, !PT ;  /* 0x00007c0011117a12 */ /* 0x000fc800078e3cff */
[----:B------:R-:W-:Y:S01]  /*0b30*/  ISETP.GE.AND P3, PT, R17, RZ, PT ;  /* 0x000000ff1100720c */ /* 0x000fe20003f66270 */
        /* <DEDUP_REMOVED lines=12> */
[----:B------:R-:W-:-:S12]  /*0c00*/  IMAD.MOV.U32 R18, RZ, RZ, c[0x0][0x1d8] ;  /* 0x00007600ff127624 */ /* 0x000fd800078e00ff */
[----:B------:R-:W-:Y:S02]  /*0c10*/  @P1 IADD3 R19, R19, 0x1, RZ ;  /* 0x0000000113131810 */ /* 0x000fe40007ffe0ff */
[----:B------:R-:W-:-:S03]  /*0c20*/  ISETP.GE.AND P1, PT, R18, 0x1, PT ;  /* 0x000000011200780c */ /* 0x000fc60003f26270 */
[----:B------:R-:W-:-:S04]  /*0c30*/  IMAD.MOV.U32 R17, RZ, RZ, R19 ;  /* 0x000000ffff117224 */ /* 0x000fc800078e0013 */
[----:B------:R-:W-:Y:S01]  /*0c40*/  @!P3 IMAD.MOV R17, RZ, RZ, -R17 ;  /* 0x000000ffff11b224 */ /* 0x000fe200078e0a11 */
[----:B------:R-:W-:-:S05]  /*0c50*/  @!P2 LOP3.LUT R17, RZ, c[0x0][0x1f0], RZ, 0x33, !PT ;  /* 0x00007c00ff11aa12 */ /* 0x000fca00078e33ff */
[----:B------:R-:W-:Y:S05]  /*0c60*/  @!P1 BRA `(.L_x_183) ;  /* 0x0000160000009947 */ /* 0x000fea0003800000 */
[----:B------:R-:W-:-:S03]  /*0c70*/  IMAD.MOV.U32 R28, RZ, RZ, RZ ;  /* 0x000000ffff1c7224 */ /* 0x000fc600078e00ff */
.L_x_187:
[----:B------:R-:W-:Y:S01]  /*0c80*/  IABS R24, c[0x0][0x1f4] ;  /* 0x00007d0000187a13 */ /* 0x000fe20000000000 */
[----:B------:R-:W-:Y:S01]  /*0c90*/  IMAD.MOV R23, RZ, RZ, -R28 ;  /* 0x000000ffff177224 */ /* 0x000fe200078e0a1c */
[----:B------:R-:W-:Y:S02]  /*0ca0*/  IADD3 R18, R8, c[0x0][0x200], RZ ;  /* 0x0000800008127a10 */ /* 0x000fe40007ffe0ff */
[----:B------:R-:W0:Y:S01]  /*0cb0*/  I2F.RP R22, R24 ;  /* 0x0000001800167306 */ /* 0x000e220000209400 */
[----:B------:R-:W-:Y:S02]  /*0cc0*/  IADD3 R28, R28, 0x1, RZ ;  /* 0x000000011c1c7810 */ /* 0x000fe40007ffe0ff */
[----:B------:R-:W-:Y:S02]  /*0cd0*/  IMAD R25, R23, c[0x0][0x20c], R18 ;  /* 0x0000830017197a24 */ /* 0x000fe400078e0212 */
[----:B------:R-:W-:Y:S01]  /*0ce0*/  IMAD.MOV.U32 R18, RZ, RZ, RZ ;  /* 0x000000ffff127224 */ /* 0x000fe200078e00ff */
[----:B------:R-:W-:-:S02]  /*0cf0*/  ISETP.GE.AND P4, PT, R28, c[0x0][0x1d4], PT ;  /* 0x000075001c007a0c */ /* 0x000fc40003f86270 */
[----:B0-----:R-:W0:Y:S02]  /*0d00*/  MUFU.RCP R22, R22 ;  /* 0x0000001600167308 */ /* 0x001e240000001000 */
[----:B0-----:R-:W-:-:S06]  /*0d10*/  IADD3 R19, R22, 0xffffffe, RZ ;  /* 0x0ffffffe16137810 */ /* 0x001fcc0007ffe0ff */
[----:B------:R-:W0:Y:S02]  /*0d20*/  F2I.FTZ.U32.TRUNC.NTZ R19, R19 ;  /* 0x0000001300137305 */ /* 0x000e24000021f000 */
[----:B0-----:R-:W-:-:S04]  /*0d30*/  IMAD.MOV R29, RZ, RZ, -R19 ;  /* 0x000000ffff1d7224 */ /* 0x001fc800078e0a13 */
[----:B------:R-:W-:Y:S01]  /*0d40*/  IMAD R23, R29, R24, RZ ;  /* 0x000000181d177224 */ /* 0x000fe200078e02ff */
[----:B------:R-:W-:-:S03]  /*0d50*/  IABS R29, R25 ;  /* 0x00000019001d7213 */ /* 0x000fc60000000000 */
[----:B------:R-:W-:-:S04]  /*0d60*/  IMAD.HI.U32 R18, R19, R23, R18 ;  /* 0x0000001713127227 */ /* 0x000fc800078e0012 */
[----:B------:R-:W-:Y:S02]  /*0d70*/  IMAD.MOV.U32 R23, RZ, RZ, R29 ;  /* 0x000000ffff177224 */ /* 0x000fe400078e001d */
[----:B------:R-:W-:Y:S02]  /*0d80*/  IMAD.MOV R29, RZ, RZ, -R21 ;  /* 0x000000ffff1d7224 */ /* 0x000fe400078e0a15 */
[----:B------:R-:W-:-:S04]  /*0d90*/  IMAD.HI.U32 R18, R18, R23, RZ ;  /* 0x0000001712127227 */ /* 0x000fc800078e00ff */
[----:B------:R-:W-:-:S04]  /*0da0*/  IMAD.MOV R19, RZ, RZ, -R18 ;  /* 0x000000ffff137224 */ /* 0x000fc800078e0a12 */
[----:B------:R-:W-:Y:S02]  /*0db0*/  IMAD R19, R24, R19, R23 ;  /* 0x0000001318137224 */ /* 0x000fe400078e0217 */
[----:B------:R-:W-:-:S03]  /*0dc0*/  IMAD R23, R17, c[0x0][0x1f0], RZ ;  /* 0x00007c0011177a24 */ /* 0x000fc600078e02ff */
[----:B------:R-:W-:-:S13]  /*0dd0*/  ISETP.GT.U32.AND P2, PT, R24, R19, PT ;  /* 0x000000131800720c */ /* 0x000fda0003f44070 */
[----:B------:R-:W-:Y:S01]  /*0de0*/  @!P2 IMAD.IADD R19, R19, 0x1, -R24 ;  /* 0x000000011313a824 */ /* 0x000fe200078e0a18 */
[----:B------:R-:W-:Y:S02]  /*0df0*/  @!P2 IADD3 R18, R18, 0x1, RZ ;  /* 0x000000011212a810 */ /* 0x000fe40007ffe0ff */
[----:B------:R-:W-:Y:S02]  /*0e00*/  ISETP.NE.AND P2, PT, RZ, c[0x0][0x1f4], PT ;  /* 0x00007d00ff007a0c */ /* 0x000fe40003f45270 */
[----:B------:R-:W-:Y:S01]  /*0e10*/  ISETP.GE.U32.AND P1, PT, R19, R24, PT ;  /* 0x000000181300720c */ /* 0x000fe20003f26070 */
[----:B------:R-:W-:Y:S01]  /*0e20*/  IMAD R24, R29, c[0x0][0x208], R16 ;  /* 0x000082001d187a24 */ /* 0x000fe200078e0210 */
[----:B------:R-:W-:Y:S01]  /*0e30*/  LOP3.LUT R19, R25, c[0x0][0x1f4], RZ, 0x3c, !PT ;  /* 0x00007d0019137a12 */ /* 0x000fe200078e3cff */
[----:B------:R-:W-:-:S03]  /*0e40*/  IMAD.MOV.U32 R29, RZ, RZ, RZ ;  /* 0x000000ffff1d7224 */ /* 0x000fc600078e00ff */
[----:B------:R-:W-:Y:S01]  /*0e50*/  ISETP.GE.AND P3, PT, R19, RZ, PT ;  /* 0x000000ff1300720c */ /* 0x000fe20003f66270 */
[----:B------:R-:W-:-:S05]  /*0e60*/  IMAD.MOV.U32 R19, RZ, RZ, c[0x0][0x1d8] ;  /* 0x00007600ff137624 */ /* 0x000fca00078e00ff */
[----:B------:R-:W-:Y:S02]  /*0e70*/  IADD3 R19, R19, -0x1, RZ ;  /* 0xffffffff13137810 */ /* 0x000fe40007ffe0ff */
[----:B------:R-:W-:-:S05]  /*0e80*/  @P1 IADD3 R18, R18, 0x1, RZ ;  /* 0x0000000112121810 */ /* 0x000fca0007ffe0ff */
[----:B------:R-:W-:Y:S01]  /*0e90*/  @!P3 IMAD.MOV R18, RZ, RZ, -R18 ;  /* 0x000000ffff12b224 */ /* 0x000fe200078e0a12 */
[----:B------:R-:W-:Y:S02]  /*0ea0*/  @!P2 LOP3.LUT R18, RZ, c[0x0][0x1f4], RZ, 0x33, !PT ;  /* 0x00007d00ff12aa12 */ /* 0x000fe400078e33ff */
[----:B------:R-:W-:-:S03]  /*0eb0*/  ISETP.GE.U32.AND P2, PT, R19, 0x3, PT ;  /* 0x000000031300780c */ /* 0x000fc60003f46070 */
[----:B------:R-:W-:Y:S02]  /*0ec0*/  IMAD R22, R18, c[0x0][0x1f4], RZ ;  /* 0x00007d0012167a24 */ /* 0x000fe400078e02ff */
[----:B------:R-:W-:-:S03]  /*0ed0*/  IMAD R19, R17, c[0x0][0x174], R18 ;  /* 0x00005d0011137a24 */ /* 0x000fc600078e0212 */
[----:B------:R-:W-:-:S04]  /*0ee0*/  ISETP.NE.AND P1, PT, R22, R25, PT ;  /* 0x000000191600720c */ /* 0x000fc80003f25270 */
[----:B------:R-:W-:Y:S01]  /*0ef0*/  ISETP.EQ.AND P1, PT, R23, R24, !P1 ;  /* 0x000000181700720c */ /* 0x000fe20004f22270 */
[----:B------:R-:W-:Y:S05]  /*0f00*/  @!P2 BRA `(.L_x_184) ;  /* 0x00000b200000a947 */ /* 0x000fea0003800000 */
[----:B------:R-:W-:Y:S01]  /*0f10*/  IABS R30, c[0x0][0x1f8] ;  /* 0x00007e00001e7a13 */ /* 0x000fe20000000000 */
[----:B------:R-:W-:Y:S01]  /*0f20*/  ULDC UR5, c[0x0][0x210] ;  /* 0x0000840000057ab9 */ /* 0x000fe20000000800 */
[----:B------:R-:W-:Y:S01]  /*0f30*/  IMAD.MOV.U32 R44, RZ, RZ, R27 ;  /* 0x000000ffff2c7224 */ /* 0x000fe200078e001b */
[----:B------:R-:W-:Y:S01]  /*0f40*/  UIADD3 UR5, -UR5, URZ, URZ ;  /* 0x0000003f05057290 */ /* 0x000fe2000fffe13f */
[----:B------:R-:W0:Y:S01]  /*0f50*/  I2F.RP R24, R30 ;  /* 0x0000001e00187306 */ /* 0x000e220000209400 */
[----:B------:R-:W-:Y:S01]  /*0f60*/  ULDC UR6, c[0x0][0x204] ;  /* 0x0000810000067ab9 */ /* 0x000fe20000000800 */
[----:B------:R-:W-:Y:S01]  /*0f70*/  IADD3 R36, R11, c[0x0][0x204], RZ ;  /* 0x000081000b247a10 */ /* 0x000fe20007ffe0ff */
[----:B------:R-:W-:Y:S01]  /*0f80*/  ULEA UR7, UR5, UR6, 0x1 ;  /* 0x0000000605077291 */ /* 0x000fe2000f8e083f */
[----:B------:R-:W-:Y:S01]  /*0f90*/  IMAD.MOV.U32 R32, RZ, RZ, R13 ;  /* 0x000000ffff207224 */ /* 0x000fe200078e000d */
[----:B------:R-:W-:Y:S01]  /*0fa0*/  UIMAD UR5, UR5, 0x3, UR6 ;  /* 0x00000003050578a4 */ /* 0x000fe2000f8e0206 */
[----:B------:R-:W-:Y:S01]  /*0fb0*/  IMAD.MOV.U32 R29, RZ, RZ, RZ ;  /* 0x000000ffff1d7224 */ /* 0x000fe200078e00ff */
[----:B------:R-:W-:-:S02]  /*0fc0*/  LOP3.LUT R34, R18, R17, RZ, 0xfc, !PT ;  /* 0x0000001112227212 */ /* 0x000fc400078efcff */
[C---:B------:R-:W-:Y:S02]  /*0fd0*/  IADD3 R33, R11.reuse, UR7, RZ ;  /* 0x000000070b217c10 */ /* 0x040fe4000fffe0ff */
[----:B------:R-:W-:Y:S01]  /*0fe0*/  IADD3 R35, R11, UR5, RZ ;  /* 0x000000050b237c10 */ /* 0x000fe2000fffe0ff */
[----:B0-----:R-:W0:Y:S02]  /*0ff0*/  MUFU.RCP R24, R24 ;  /* 0x0000001800187308 */ /* 0x001e240000001000 */
[----:B0-----:R-:W-:-:S06]  /*1000*/  IADD3 R22, R24, 0xffffffe, RZ ;  /* 0x0ffffffe18167810 */ /* 0x001fcc0007ffe0ff */
[----:B------:R0:W1:Y:S02]  /*1010*/  F2I.FTZ.U32.TRUNC.NTZ R23, R22 ;  /* 0x0000001600177305 */ /* 0x000064000021f000 */
[----:B0-----:R-:W-:Y:S02]  /*1020*/  IMAD.MOV.U32 R22, RZ, RZ, RZ ;  /* 0x000000ffff167224 */ /* 0x001fe400078e00ff */
[----:B-1----:R-:W-:-:S04]  /*1030*/  IMAD.MOV R31, RZ, RZ, -R23 ;  /* 0x000000ffff1f7224 */ /* 0x002fc800078e0a17 */
[----:B------:R-:W-:-:S04]  /*1040*/  IMAD R31, R31, R30, RZ ;  /* 0x0000001e1f1f7224 */ /* 0x000fc800078e02ff */
[----:B------:R-:W-:-:S04]  /*1050*/  IMAD.HI.U32 R31, R23, R31, R22 ;  /* 0x0000001f171f7227 */ /* 0x000fc800078e0016 */
.L_x_185:
[----:B------:R-:W-:Y:S02]  /*1060*/  IABS R27, c[0x0][0x1f8] ;  /* 0x00007e00001b7a13 */ /* 0x000fe40000000000 */
[----:B------:R-:W-:Y:S02]  /*1070*/  IABS R22, R36 ;  /* 0x0000002400167213 */ /* 0x000fe40000000000 */
[----:B------:R-:W0:Y:S01]  /*1080*/  I2F.RP R37, R27 ;  /* 0x0000001b00257306 */ /* 0x000e220000209400 */
[----:B------:R-:W-:Y:S02]  /*1090*/  IABS R40, R32 ;  /* 0x0000002000287213 */ /* 0x000fe40000000000 */
[----:B------:R-:W-:-:S04]  /*10a0*/  IMAD.HI.U32 R24, R31, R22, RZ ;  /* 0x000000161f187227 */ /* 0x000fc800078e00ff */
[----:B------:R-:W-:-:S04]  /*10b0*/  IMAD.MOV R25, RZ, RZ, -R24 ;  /* 0x000000ffff197224 */ /* 0x000fc800078e0a18 */
[----:B------:R-:W-:Y:S02]  /*10c0*/  IMAD R25, R27, R25, R22 ;  /* 0x000000191b197224 */ /* 0x000fe400078e0216 */
[----:B------:R-:W-:Y:S01]  /*10d0*/  IMAD.MOV.U32 R22, RZ, RZ, RZ ;  /* 0x000000ffff167224 */ /* 0x000fe200078e00ff */
[----:B0-----:R-:W0:Y:S02]  /*10e0*/  MUFU.RCP R37, R37 ;  /* 0x0000002500257308 */ /* 0x001e240000001000 */
[----:B------:R-:W-:-:S13]  /*10f0*/  ISETP.GT.U32.AND P6, PT, R30, R25, PT ;  /* 0x000000191e00720c */ /* 0x000fda0003fc4070 */
[--C-:B------:R-:W-:Y:S01]  /*1100*/  @!P6 IMAD.IADD R25, R25, 0x1, -R27.reuse ;  /* 0x000000011919e824 */ /* 0x100fe200078e0a1b */
[----:B------:R-:W-:Y:S02]  /*1110*/  @!P6 IADD3 R24, R24, 0x1, RZ ;  /* 0x000000011818e810 */ /* 0x000fe40007ffe0ff */
[----:B0-----:R-:W-:Y:S02]  /*1120*/  IADD3 R23, R37, 0xffffffe, RZ ;  /* 0x0ffffffe25177810 */ /* 0x001fe40007ffe0ff */
[----:B------:R-:W-:Y:S01]  /*1130*/  ISETP.GE.U32.AND P5, PT, R25, R30, PT ;  /* 0x0000001e1900720c */ /* 0x000fe20003fa6070 */
[----:B------:R-:W-:Y:S01]  /*1140*/  IMAD.MOV.U32 R30, RZ, RZ, R27 ;  /* 0x000000ffff1e7224 */ /* 0x000fe200078e001b */
[----:B------:R-:W-:Y:S02]  /*1150*/  LOP3.LUT R25, R36, c[0x0][0x1f8], RZ, 0x3c, !PT ;  /* 0x00007e0024197a12 */ /* 0x000fe400078e3cff */
[----:B------:R-:W0:Y:S01]  /*1160*/  F2I.FTZ.U32.TRUNC.NTZ R23, R23 ;  /* 0x0000001700177305 */ /* 0x000e22000021f000 */
[----:B------:R-:W-:-:S02]  /*1170*/  LOP3.LUT R37, R18, R17, RZ, 0xfc, !PT ;  /* 0x0000001112257212 */ /* 0x000fc400078efcff */
[----:B------:R-:W-:-:S06]  /*1180*/  ISETP.GE.AND P3, PT, R25, RZ, PT ;  /* 0x000000ff1900720c */ /* 0x000fcc0003f66270 */
[----:B------:R-:W-:Y:S02]  /*1190*/  @P5 IADD3 R24, R24, 0x1, RZ ;  /* 0x0000000118185810 */ /* 0x000fe40007ffe0ff */
[----:B------:R-:W-:Y:S01]  /*11a0*/  ISETP.NE.AND P5, PT, RZ, c[0x0][0x1f8], PT ;  /* 0x00007e00ff007a0c */ /* 0x000fe20003fa5270 */
[----:B0-----:R-:W-:-:S04]  /*11b0*/  IMAD.MOV R38, RZ, RZ, -R23 ;  /* 0x000000ffff267224 */ /* 0x001fc800078e0a17 */
[----:B------:R-:W-:Y:S02]  /*11c0*/  @!P3 IMAD.MOV R24, RZ, RZ, -R24 ;  /* 0x000000ffff18b224 */ /* 0x000fe400078e0a18 */
[----:B------:R-:W-:Y:S02]  /*11d0*/  IMAD R31, R38, R27, RZ ;  /* 0x0000001b261f7224 */ /* 0x000fe400078e02ff */
[----:B------:R-:W-:Y:S02]  /*11e0*/  IMAD.MOV.U32 R38, RZ, RZ, R40 ;  /* 0x000000ffff267224 */ /* 0x000fe400078e0028 */
[----:B------:R-:W-:-:S06]  /*11f0*/  IMAD.HI.U32 R31, R23, R31, R22 ;  /* 0x0000001f171f7227 */ /* 0x000fcc00078e0016 */
[----:B------:R-:W-:-:S04]  /*1200*/  IMAD.HI.U32 R22, R31, R38, RZ ;  /* 0x000000261f167227 */ /* 0x000fc800078e00ff */
[----:B------:R-:W-:-:S04]  /*1210*/  IMAD.MOV R23, RZ, RZ, -R22 ;  /* 0x000000ffff177224 */ /* 0x000fc800078e0a16 */
[----:B------:R-:W-:Y:S01]  /*1220*/  IMAD R23, R27, R23, R38 ;  /* 0x000000171b177224 */ /* 0x000fe200078e0226 */
[----:B------:R-:W-:-:S04]  /*1230*/  LOP3.LUT R38, RZ, c[0x0][0x1f8], RZ, 0x33, !PT ;  /* 0x00007e00ff267a12 */ /* 0x000fc800078e33ff */
[----:B------:R-:W-:Y:S02]  /*1240*/  ISETP.GT.U32.AND P2, PT, R30, R23, PT ;  /* 0x000000171e00720c */ /* 0x000fe40003f44070 */
[----:B------:R-:W-:-:S11]  /*1250*/  SEL R41, R38, R24, !P5 ;  /* 0x0000001826297207 */ /* 0x000fd60006800000 */
[----:B------:R-:W-:Y:S01]  /*1260*/  @!P2 IMAD.IADD R23, R23, 0x1, -R27 ;  /* 0x000000011717a824 */ /* 0x000fe200078e0a1b */
[----:B------:R-:W-:-:S04]  /*1270*/  @!P2 IADD3 R22, R22, 0x1, RZ ;  /* 0x000000011616a810 */ /* 0x000fc80007ffe0ff */
[----:B------:R-:W-:Y:S02]  /*1280*/  ISETP.GE.U32.AND P6, PT, R23, R30, PT ;  /* 0x0000001e1700720c */ /* 0x000fe40003fc6070 */
[----:B------:R-:W-:-:S04]  /*1290*/  LOP3.LUT R23, R32, c[0x0][0x1f8], RZ, 0x3c, !PT ;  /* 0x00007e0020177a12 */ /* 0x000fc800078e3cff */
[----:B------:R-:W-:Y:S02]  /*12a0*/  ISETP.GE.AND P3, PT, R23, RZ, PT ;  /* 0x000000ff1700720c */ /* 0x000fe40003f66270 */
[----:B------:R-:W-:-:S04]  /*12b0*/  LOP3.LUT R23, R34, R41, RZ, 0xfc, !PT ;  /* 0x0000002922177212 */ /* 0x000fc800078efcff */
[----:B------:R-:W-:Y:S02]  /*12c0*/  ISETP.GE.AND P2, PT, R23, RZ, PT ;  /* 0x000000ff1700720c */ /* 0x000fe40003f46270 */
[----:B------:R-:W-:Y:S02]  /*12d0*/  @P6 IADD3 R22, R22, 0x1, RZ ;  /* 0x0000000116166810 */ /* 0x000fe40007ffe0ff */
[----:B------:R-:W-:-:S03]  /*12e0*/  ISETP.GE.OR P2, PT, R41, c[0x0][0x178], !P2 ;  /* 0x00005e0029007a0c */ /* 0x000fc60005746670 */
[----:B------:R-:W-:Y:S01]  /*12f0*/  @!P3 IMAD.MOV R22, RZ, RZ, -R22 ;  /* 0x000000ffff16b224 */ /* 0x000fe200078e0a16 */
[----:B------:R-:W-:-:S04]  /*1300*/  ISETP.GE.OR P2, PT, R18, c[0x0][0x174], P2 ;  /* 0x00005d0012007a0c */ /* 0x000fc80001746670 */
[----:B------:R-:W-:Y:S02]  /*1310*/  SEL R40, R38, R22, !P5 ;  /* 0x0000001626287207 */ /* 0x000fe40006800000 */
[----:B------:R-:W-:Y:S02]  /*1320*/  ISETP.GE.OR P2, PT, R17, c[0x0][0x170], P2 ;  /* 0x00005c0011007a0c */ /* 0x000fe40001746670 */
[----:B------:R-:W-:-:S04]  /*1330*/  LOP3.LUT R22, R37, R40, RZ, 0xfc, !PT ;  /* 0x0000002825167212 */ /* 0x000fc800078efcff */
[----:B------:R-:W-:-:S04]  /*1340*/  ISETP.GE.AND P3, PT, R22, RZ, PT ;  /* 0x000000ff1600720c */ /* 0x000fc80003f66270 */
[----:B------:R-:W-:-:S03]  /*1350*/  ISETP.GE.OR P3, PT, R40, c[0x0][0x178], !P3 ;  /* 0x00005e0028007a0c */ /* 0x000fc60005f66670 */
[----:B------:R-:W-:Y:S01]  /*1360*/  @!P2 IMAD R22, R19, c[0x0][0x178], R41 ;  /* 0x00005e001316aa24 */ /* 0x000fe200078e0229 */
[----:B------:R-:W-:-:S04]  /*1370*/  ISETP.GE.OR P3, PT, R18, c[0x0][0x174], P3 ;  /* 0x00005d0012007a0c */ /* 0x000fc80001f66670 */
[----:B------:R-:W-:Y:S02]  /*1380*/  ISETP.GE.OR P3, PT, R17, c[0x0][0x170], P3 ;  /* 0x00005c0011007a0c */ /* 0x000fe40001f66670 */
[----:B------:R-:W-:-:S04]  /*1390*/  @!P2 IADD3 R23, P6, R22, R14, RZ ;  /* 0x0000000e1617a210 */ /* 0x000fc80007fde0ff */
[----:B------:R-:W-:Y:S02]  /*13a0*/  @!P2 LEA.HI.X.SX32 R24, R22, R15, 0x1, P6 ;  /* 0x0000000f1618a211 */ /* 0x000fe400030f0eff */
[----:B------:R-:W-:-:S04]  /*13b0*/  @!P2 LEA R22, P6, R23, c[0x0][0x160], 0x1 ;  /* 0x000058001716aa11 */ /* 0x000fc800078c08ff */
[----:B------:R-:W-:Y:S01]  /*13c0*/  @!P2 LEA.HI.X R23, R23, c[0x0][0x164], R24, 0x1, P6 ;  /* 0x000059001717aa11 */ /* 0x000fe200030f0c18 */
[----:B------:R-:W-:-:S04]  /*13d0*/  @!P3 IMAD R24, R19, c[0x0][0x178], R40 ;  /* 0x00005e001318ba24 */ /* 0x000fc800078e0228 */
[----:B------:R0:W2:Y:S01]  /*13e0*/  @!P2 LDG.E.U16 R42, [R22.64] ;  /* 0x00000008162aa981 */ /* 0x0000a2000c1e1500 */
[----:B------:R-:W-:-:S04]  /*13f0*/  @!P3 IADD3 R25, P6, R24, R14, RZ ;  /* 0x0000000e1819b210 */ /* 0x000fc80007fde0ff */
[----:B------:R-:W-:Y:S02]  /*1400*/  @!P3 LEA.HI.X.SX32 R43, R24, R15, 0x1, P6 ;  /* 0x0000000f182bb211 */ /* 0x000fe400030f0eff */
[----:B------:R-:W-:Y:S01]  /*1410*/  @!P3 LEA R24, P6, R25, c[0x0][0x160], 0x1 ;  /* 0x000058001918ba11 */ /* 0x000fe200078c08ff */
[----:B0-----:R-:W-:-:S03]  /*1420*/  IMAD.MOV.U32 R22, RZ, RZ, R39 ;  /* 0x000000ffff167224 */ /* 0x001fc600078e0027 */
[----:B------:R-:W-:Y:S01]  /*1430*/  @!P3 LEA.HI.X R25, R25, c[0x0][0x164], R43, 0x1, P6 ;  /* 0x000059001919ba11 */ /* 0x000fe200030f0c2b */
[----:B------:R-:W-:-:S04]  /*1440*/  IMAD.MOV.U32 R23, RZ, RZ, R44 ;  /* 0x000000ffff177224 */ /* 0x000fc800078e002c */
[----:B------:R-:W3:Y:S04]  /*1450*/  @!P3 LDG.E.U16 R24, [R24.64] ;  /* 0x000000081818b981 */ /* 0x000ee8000c1e1500 */
[----:B------:R-:W4:Y:S04]  /*1460*/  LDG.E.U16 R44, [R22.64] ;  /* 0x00000008162c7981 */ /* 0x000f28000c1e1500 */
[----:B------:R-:W5:Y:S01]  /*1470*/  LDG.E.U16 R43, [R22.64+0x2] ;  /* 0x00000208162b7981 */ /* 0x000f62000c1e1500 */
[----:B------:R-:W-:-:S05]  /*1480*/  IMAD R41, R41, c[0x0][0x1f8], RZ ;  /* 0x00007e0029297a24 */ /* 0x000fca00078e02ff */
[----:B------:R-:W-:Y:S01]  /*1490*/  ISETP.EQ.AND P6, PT, R36, R41, P1 ;  /* 0x000000292400720c */ /* 0x000fe20000fc2270 */
[----:B------:R-:W-:Y:S02]  /*14a0*/  IMAD.MOV.U32 R41, RZ, RZ, RZ ;  /* 0x000000ffff297224 */ /* 0x000fe400078e00ff */
[----:B------:R-:W-:Y:S02]  /*14b0*/  IMAD.MOV.U32 R39, RZ, RZ, R26 ;  /* 0x000000ffff277224 */ /* 0x000fe400078e001a */
[----:B------:R-:W-:Y:S01]  /*14c0*/  IMAD.MOV.U32 R26, RZ, RZ, RZ ;  /* 0x000000ffff1a7224 */ /* 0x000fe200078e00ff */
[----:B--2---:R-:W-:Y:S02]  /*14d0*/  @!P2 PRMT R41, RZ, 0x5410, R42 ;  /* 0x00005410ff29a816 */ /* 0x004fe4000000002a */
[----:B------:R-:W-:Y:S02]  /*14e0*/  IABS R42, R33 ;  /* 0x00000021002a7213 */ /* 0x000fe40000000000 */
[----:B---3--:R-:W-:-:S03]  /*14f0*/  @!P3 PRMT R26, RZ, 0x5410, R24 ;  /* 0x00005410ff1ab816 */ /* 0x008fc60000000018 */
[----:B------:R-:W-:-:S04]  /*1500*/  IMAD.HI.U32 R24, R31, R42, RZ ;  /* 0x0000002a1f187227 */ /* 0x000fc800078e00ff */
[----:B------:R-:W-:-:S04]  /*1510*/  IMAD.MOV R25, RZ, RZ, -R24 ;  /* 0x000000ffff197224 */ /* 0x000fc800078e0a18 */
[----:B------:R-:W-:-:S05]  /*1520*/  IMAD R25, R27, R25, R42 ;  /* 0x000000191b197224 */ /* 0x000fca00078e022a */
[----:B------:R-:W-:Y:S02]  /*1530*/  ISETP.GT.U32.AND P3, PT, R30, R25, PT ;  /* 0x000000191e00720c */ /* 0x000fe40003f64070 */
[----:B----4-:R-:W-:-:S11]  /*1540*/  PRMT R44, RZ, 0x5410, R44 ;  /* 0x00005410ff2c7816 */ /* 0x010fd6000000002c */
[----:B------:R-:W-:-:S05]  /*1550*/  @!P3 IMAD.IADD R25, R25, 0x1, -R27 ;  /* 0x000000011919b824 */ /* 0x000fca00078e0a1b */
[----:B------:R-:W-:Y:S02]  /*1560*/  ISETP.GE.U32.AND P2, PT, R25, R30, PT ;  /* 0x0000001e1900720c */ /* 0x000fe40003f46070 */
[----:B------:R-:W-:Y:S01]  /*1570*/  LOP3.LUT R25, R33, c[0x0][0x1f8], RZ, 0x3c, !PT ;  /* 0x00007e0021197a12 */ /* 0x000fe200078e3cff */
[----:B------:R-:W-:-:S03]  /*1580*/  @P6 FFMA.FTZ R39, R44, R41, R39 ;  /* 0x000000292c276223 */ /* 0x000fc60000010027 */
[----:B------:R-:W-:Y:S02]  /*1590*/  ISETP.GE.AND P6, PT, R25, RZ, PT ;  /* 0x000000ff1900720c */ /* 0x000fe40003fc6270 */
[----:B------:R-:W-:-:S05]  /*15a0*/  @!P3 IADD3 R24, R24, 0x1, RZ ;  /* 0x000000011818b810 */ /* 0x000fca0007ffe0ff */
[----:B------:R-:W-:Y:S01]  /*15b0*/  @P2 IADD3 R24, R24, 0x1, RZ ;  /* 0x0000000118182810 */ /* 0x000fe20007ffe0ff */
[----:B------:R-:W-:-:S05]  /*15c0*/  IMAD R25, R40, c[0x0][0x1f8], RZ ;  /* 0x00007e0028197a24 */ /* 0x000fca00078e02ff */
[----:B------:R-:W-:Y:S01]  /*15d0*/  @!P6 IMAD.MOV R24, RZ, RZ, -R24 ;  /* 0x000000ffff18e224 */ /* 0x000fe200078e0a18 */
[----:B------:R-:W-:-:S04]  /*15e0*/  ISETP.EQ.AND P3, PT, R32, R25, P1 ;  /* 0x000000192000720c */ /* 0x000fc80000f62270 */
[----:B------:R-:W-:-:S04]  /*15f0*/  SEL R42, R38, R24, !P5 ;  /* 0x00000018262a7207 */ /* 0x000fc80006800000 */
[----:B------:R-:W-:-:S04]  /*1600*/  LOP3.LUT R24, R37, R42, RZ, 0xfc, !PT ;  /* 0x0000002a25187212 */ /* 0x000fc800078efcff */
[----:B------:R-:W-:Y:S02]  /*1610*/  ISETP.GE.AND P2, PT, R24, RZ, PT ;  /* 0x000000ff1800720c */ /* 0x000fe40003f46270 */
[----:B-----5:R-:W-:Y:S02]  /*1620*/  PRMT R43, RZ, 0x5410, R43 ;  /* 0x00005410ff2b7816 */ /* 0x020fe4000000002b */
[----:B------:R-:W-:Y:S02]  /*1630*/  ISETP.GE.OR P2, PT, R42, c[0x0][0x178], !P2 ;  /* 0x00005e002a007a0c */ /* 0x000fe40005746670 */
[----:B------:R-:W-:Y:S01]  /*1640*/  IABS R44, R35 ;  /* 0x00000023002c7213 */ /* 0x000fe20000000000 */
[----:B------:R-:W-:Y:S01]  /*1650*/  @P3 FFMA.FTZ R39, R43, R26, R39 ;  /* 0x0000001a2b273223 */ /* 0x000fe20000010027 */
[----:B------:R-:W-:-:S03]  /*1660*/  ISETP.GE.OR P2, PT, R18, c[0x0][0x174], P2 ;  /* 0x00005d0012007a0c */ /* 0x000fc60001746670 */
[----:B------:R-:W-:Y:S01]  /*1670*/  IMAD.HI.U32 R26, R31, R44, RZ ;  /* 0x0000002c1f1a7227 */ /* 0x000fe200078e00ff */
[----:B------:R-:W-:-:S03]  /*1680*/  ISETP.GE.OR P2, PT, R17, c[0x0][0x170], P2 ;  /* 0x00005c0011007a0c */ /* 0x000fc60001746670 */
[----:B------:R-:W-:-:S04]  /*1690*/  IMAD.MOV R41, RZ, RZ, -R26 ;  /* 0x000000ffff297224 */ /* 0x000fc800078e0a1a */
[----:B------:R-:W-:-:S05]  /*16a0*/  IMAD R41, R27, R41, R44 ;  /* 0x000000291b297224 */ /* 0x000fca00078e022c */
[----:B------:R-:W-:Y:S01]  /*16b0*/  ISETP.GT.U32.AND P6, PT, R30, R41, PT ;  /* 0x000000291e00720c */ /* 0x000fe20003fc4070 */
[----:B------:R-:W-:-:S05]  /*16c0*/  @!P2 IMAD R24, R19, c[0x0][0x178], R42 ;  /* 0x00005e001318aa24 */ /* 0x000fca00078e022a */
[----:B------:R-:W-:-:S04]  /*16d0*/  @!P2 IADD3 R25, P3, R24, R14, RZ ;  /* 0x0000000e1819a210 */ /* 0x000fc80007f7e0ff */
[----:B------:R-:W-:Y:S02]  /*16e0*/  @!P2 LEA.HI.X.SX32 R40, R24, R15, 0x1, P3 ;  /* 0x0000000f1828a211 */ /* 0x000fe400018f0eff */
[----:B------:R-:W-:Y:S01]  /*16f0*/  @!P2 LEA R24, P3, R25, c[0x0][0x160], 0x1 ;  /* 0x000058001918aa11 */ /* 0x000fe200078608ff */
[----:B------:R-:W-:Y:S01]  /*1700*/  @!P6 IMAD.IADD R41, R41, 0x1, -R27 ;  /* 0x000000012929e824 */ /* 0x000fe200078e0a1b */
[----:B------:R-:W-:Y:S02]  /*1710*/  LOP3.LUT R27, R35, c[0x0][0x1f8], RZ, 0x3c, !PT ;  /* 0x00007e00231b7a12 */ /* 0x000fe400078e3cff */
[----:B------:R-:W-:Y:S02]  /*1720*/  @!P2 LEA.HI.X R25, R25, c[0x0][0x164], R40, 0x1, P3 ;  /* 0x000059001919aa11 */ /* 0x000fe400018f0c28 */
[----:B------:R-:W-:Y:S02]  /*1730*/  ISETP.GE.U32.AND P3, PT, R41, R30, PT ;  /* 0x0000001e2900720c */ /* 0x000fe40003f66070 */
[----:B------:R-:W-:Y:S01]  /*1740*/  @!P6 IADD3 R26, R26, 0x1, RZ ;  /* 0x000000011a1ae810 */ /* 0x000fe20007ffe0ff */
[----:B------:R0:W2:Y:S01]  /*1750*/  @!P2 LDG.E.U16 R24, [R24.64] ;  /* 0x000000081818a981 */ /* 0x0000a2000c1e1500 */
[----:B------:R-:W-:-:S09]  /*1760*/  ISETP.GE.AND P6, PT, R27, RZ, PT ;  /* 0x000000ff1b00720c */ /* 0x000fd20003fc6270 */
[----:B------:R-:W-:-:S05]  /*1770*/  @P3 IADD3 R26, R26, 0x1, RZ ;  /* 0x000000011a1a3810 */ /* 0x000fca0007ffe0ff */
[----:B------:R-:W-:-:S05]  /*1780*/  @!P6 IMAD.MOV R26, RZ, RZ, -R26 ;  /* 0x000000ffff1ae224 */ /* 0x000fca00078e0a1a */
[----:B------:R-:W-:-:S04]  /*1790*/  SEL R38, R38, R26, !P5 ;  /* 0x0000001a26267207 */ /* 0x000fc80006800000 */
[----:B------:R-:W-:-:S04]  /*17a0*/  LOP3.LUT R37, R37, R38, RZ, 0xfc, !PT ;  /* 0x0000002625257212 */ /* 0x000fc800078efcff */
[----:B------:R-:W-:Y:S02]  /*17b0*/  ISETP.GE.AND P3, PT, R37, RZ, PT ;  /* 0x000000ff2500720c */ /* 0x000fe40003f66270 */
[----:B------:R1:W3:Y:S02]  /*17c0*/  LDG.E.U16 R37, [R22.64+0x4] ;  /* 0x0000040816257981 */ /* 0x0002e4000c1e1500 */
[----:B------:R-:W-:-:S04]  /*17d0*/  ISETP.GE.OR P3, PT, R38, c[0x0][0x178], !P3 ;  /* 0x00005e0026007a0c */ /* 0x000fc80005f66670 */
[----:B------:R-:W-:-:S04]  /*17e0*/  ISETP.GE.OR P3, PT, R18, c[0x0][0x174], P3 ;  /* 0x00005d0012007a0c */ /* 0x000fc80001f66670 */
[----:B------:R-:W-:-:S13]  /*17f0*/  ISETP.GE.OR P3, PT, R17, c[0x0][0x170], P3 ;  /* 0x00005c0011007a0c */ /* 0x000fda0001f66670 */
[----:B------:R-:W-:-:S05]  /*1800*/  @!P3 IMAD R26, R19, c[0x0][0x178], R38 ;  /* 0x00005e00131aba24 */ /* 0x000fca00078e0226 */
[----:B------:R-:W-:-:S04]  /*1810*/  @!P3 IADD3 R27, P5, R26, R14, RZ ;  /* 0x0000000e1a1bb210 */ /* 0x000fc80007fbe0ff */
[----:B------:R-:W-:Y:S02]  /*1820*/  @!P3 LEA.HI.X.SX32 R40, R26, R15, 0x1, P5 ;  /* 0x0000000f1a28b211 */ /* 0x000fe400028f0eff */
[----:B------:R-:W-:-:S04]  /*1830*/  @!P3 LEA R26, P5, R27, c[0x0][0x160], 0x1 ;  /* 0x000058001b1aba11 */ /* 0x000fc800078a08ff */
[----:B------:R-:W-:Y:S02]  /*1840*/  @!P3 LEA.HI.X R27, R27, c[0x0][0x164], R40, 0x1, P5 ;  /* 0x000059001b1bba11 */ /* 0x000fe400028f0c28 */
[----:B------:R1:W4:Y:S04]  /*1850*/  LDG.E.U16 R40, [R22.64+0x6] ;  /* 0x0000060816287981 */ /* 0x000328000c1e1500 */
[----:B------:R5:W4:Y:S01]  /*1860*/  @!P3 LDG.E.U16 R26, [R26.64] ;  /* 0x000000081a1ab981 */ /* 0x000b22000c1e1500 */
[----:B------:R-:W-:-:S05]  /*1870*/  IMAD R42, R42, c[0x0][0x1f8], RZ ;  /* 0x00007e002a2a7a24 */ /* 0x000fca00078e02ff */
[----:B------:R-:W-:Y:S01]  /*1880*/  ISETP.EQ.AND P6, PT, R33, R42, P1 ;  /* 0x0000002a2100720c */ /* 0x000fe20000fc2270 */
[----:B------:R-:W-:Y:S02]  /*1890*/  IMAD R42, R38, c[0x0][0x1f8], RZ ;  /* 0x00007e00262a7a24 */ /* 0x000fe400078e02ff */
[----:B------:R-:W-:Y:S01]  /*18a0*/  IMAD.MOV.U32 R38, RZ, RZ, RZ ;  /* 0x000000ffff267224 */ /* 0x000fe200078e00ff */
[----:B------:R-:W-:Y:S02]  /*18b0*/  IADD3 R29, R29, 0x4, RZ ;  /* 0x000000041d1d7810 */ /* 0x000fe40007ffe0ff */
[----:B------:R-:W-:Y:S01]  /*18c0*/  ISETP.EQ.AND P5, PT, R35, R42, P1 ;  /* 0x0000002a2300720c */ /* 0x000fe20000fa2270 */
[----:B0-----:R-:W-:Y:S01]  /*18d0*/  IMAD.MOV.U32 R25, RZ, RZ, R39 ;  /* 0x000000ffff197224 */ /* 0x001fe200078e0027 */
[----:B--2---:R-:W-:Y:S02]  /*18e0*/  @!P2 PRMT R38, RZ, 0x5410, R24 ;  /* 0x00005410ff26a816 */ /* 0x004fe40000000018 */
[----:B------:R-:W-:-:S05]  /*18f0*/  IADD3 R24, P2, R22, 0x8, RZ ;  /* 0x0000000816187810 */ /* 0x000fca0007f5e0ff */
[----:B-----5:R-:W-:Y:S02]  /*1900*/  IMAD.X R27, RZ, RZ, R23, P2 ;  /* 0x000000ffff1b7224 */ /* 0x020fe400010e0617 */
[----:B-1----:R-:W-:-:S05]  /*1910*/  IMAD.IADD R23, R4, 0x1, R29 ;  /* 0x0000000104177824 */ /* 0x002fca00078e021d */
[----:B------:R-:W-:Y:S01]  /*1920*/  ISETP.NE.AND P2, PT, R23, RZ, PT ;  /* 0x000000ff1700720c */ /* 0x000fe20003f45270 */
[----:B------:R-:W-:Y:S02]  /*1930*/  IMAD.MOV.U32 R22, RZ, RZ, RZ ;  /* 0x000000ffff167224 */ /* 0x000fe400078e00ff */
[----:B------:R-:W-:Y:S01]  /*1940*/  IMAD.MOV R23, RZ, RZ, -c[0x0][0x210] ;  /* 0x80008400ff177624 */ /* 0x000fe200078e02ff */
[----:B---3--:R-:W-:-:S05]  /*1950*/  PRMT R37, RZ, 0x5410, R37 ;  /* 0x00005410ff257816 */ /* 0x008fca0000000025 */
[----:B------:R-:W-:Y:S02]  /*1960*/  @P6 FFMA.FTZ R25, R37, R38, R25 ;  /* 0x0000002625196223 */ /* 0x000fe40000010019 */
[C---:B------:R-:W-:Y:S02]  /*1970*/  IMAD R36, R23.reuse, 0x4, R36 ;  /* 0x0000000417247824 */ /* 0x040fe400078e0224 */
[C---:B------:R-:W-:Y:S02]  /*1980*/  IMAD R32, R23.reuse, 0x4, R32 ;  /* 0x0000000417207824 */ /* 0x040fe400078e0220 */
[C---:B------:R-:W-:Y:S02]  /*1990*/  IMAD R33, R23.reuse, 0x4, R33 ;  /* 0x0000000417217824 */ /* 0x040fe400078e0221 */
[----:B------:R-:W-:Y:S02]  /*19a0*/  IMAD R35, R23, 0x4, R35 ;  /* 0x0000000417237824 */ /* 0x000fe400078e0223 */
[----:B------:R-:W-:-:S02]  /*19b0*/  IMAD.MOV.U32 R39, RZ, RZ, R24 ;  /* 0x000000ffff277224 */ /* 0x000fc400078e0018 */
[----:B------:R-:W-:Y:S01]  /*19c0*/  IMAD.MOV.U32 R44, RZ, RZ, R27 ;  /* 0x000000ffff2c7224 */ /* 0x000fe200078e001b */
[----:B----4-:R-:W-:Y:S02]  /*19d0*/  PRMT R40, RZ, 0x5410, R40 ;  /* 0x00005410ff287816 */ /* 0x010fe40000000028 */
[----:B------:R-:W-:-:S05]  /*19e0*/  @!P3 PRMT R22, RZ, 0x5410, R26 ;  /* 0x00005410ff16b816 */ /* 0x000fca000000001a */
[----:B------:R-:W-:-:S04]  /*19f0*/  @P5 FFMA.FTZ R25, R40, R22, R25 ;  /* 0x0000001628195223 */ /* 0x000fc80000010019 */
[----:B------:R-:W-:Y:S01]  /*1a00*/  IMAD.MOV.U32 R26, RZ, RZ, R25 ;  /* 0x000000ffff1a7224 */ /* 0x000fe200078e0019 */
[----:B------:R-:W-:Y:S05]  /*1a10*/  @P2 BRA `(.L_x_185) ;  /* 0xfffff64000002947 */ /* 0x000fea000383ffff */
[----:B------:R-:W-:Y:S02]  /*1a20*/  IMAD.MOV.U32 R39, RZ, RZ, R24 ;  /* 0x000000ffff277224 */ /* 0x000fe400078e0018 */
.L_x_184:
[----:B------:R-:W-:-:S13]  /*1a30*/  ISETP.NE.AND P2, PT, R3, RZ, PT ;  /* 0x000000ff0300720c */ /* 0x000fda0003f45270 */
[----:B------:R-:W-:Y:S05]  /*1a40*/  @!P2 BRA `(.L_x_186) ;  /* 0x000008000000a947 */ /* 0x000fea0003800000 */
[----:B------:R-:W-:Y:S01]  /*1a50*/  IABS R30, c[0x0][0x1f8] ;  /* 0x00007e00001e7a13 */ /* 0x000fe20000000000 */
[----:B------:R-:W-:Y:S01]  /*1a60*/  IMAD.MOV R34, RZ, RZ, -R29 ;  /* 0x000000ffff227224 */ /* 0x000fe200078e0a1d */
[----:B------:R-:W-:Y:S02]  /*1a70*/  IADD3 R25, R11, c[0x0][0x204], RZ ;  /* 0x000081000b197a10 */ /* 0x000fe40007ffe0ff */
[----:B------:R-:W0:Y:S01]  /*1a80*/  I2F.RP R24, R30 ;  /* 0x0000001e00187306 */ /* 0x000e220000209400 */
[----:B------:R-:W-:Y:S02]  /*1a90*/  LOP3.LUT R32, RZ, c[0x0][0x1f8], RZ, 0x33, !PT ;  /* 0x00007e00ff207a12 */ /* 0x000fe400078e33ff */
[----:B------:R-:W-:Y:S01]  /*1aa0*/  IMAD R34, R34, c[0x0][0x210], R25 ;  /* 0x0000840022227a24 */ /* 0x000fe200078e0219 */
[----:B------:R-:W-:-:S04]  /*1ab0*/  LOP3.LUT R33, R18, R17, RZ, 0xfc, !PT ;  /* 0x0000001112217212 */ /* 0x000fc800078efcff */
[----:B------:R-:W-:Y:S01]  /*1ac0*/  IABS R25, R34 ;  /* 0x0000002200197213 */ /* 0x000fe20000000000 */
        /* <DEDUP_REMOVED lines=19> */
[----:B------:R-:W-:-:S05]  /*1c00*/  @!P5 IMAD.MOV R22, RZ, RZ, -R22 ;  /* 0x000000ffff16d224 */ /* 0x000fca00078e0a16 */
[----:B------:R-:W-:-:S04]  /*1c10*/  SEL R36, R32, R22, !P3 ;  /* 0x0000001620247207 */ /* 0x000fc80005800000 */
[----:B------:R-:W-:-:S04]  /*1c20*/  LOP3.LUT R22, R33, R36, RZ, 0xfc, !PT ;  /* 0x0000002421167212 */ /* 0x000fc800078efcff */
[----:B------:R-:W-:-:S04]  /*1c30*/  ISETP.GE.AND P2, PT, R22, RZ, PT ;  /* 0x000000ff1600720c */ /* 0x000fc80003f46270 */
[----:B------:R-:W-:-:S04]  /*1c40*/  ISETP.GE.OR P2, PT, R36, c[0x0][0x178], !P2 ;  /* 0x00005e0024007a0c */ /* 0x000fc80005746670 */
[----:B------:R-:W-:-:S04]  /*1c50*/  ISETP.GE.OR P2, PT, R18, c[0x0][0x174], P2 ;  /* 0x00005d0012007a0c */ /* 0x000fc80001746670 */
[----:B------:R-:W-:-:S13]  /*1c60*/  ISETP.GE.OR P2, PT, R17, c[0x0][0x170], P2 ;  /* 0x00005c0011007a0c */ /* 0x000fda0001746670 */
[----:B------:R-:W-:-:S05]  /*1c70*/  @!P2 IMAD R22, R19, c[0x0][0x178], R36 ;  /* 0x00005e001316aa24 */ /* 0x000fca00078e0224 */
        /* <DEDUP_REMOVED lines=8> */
[----:B------:R-:W-:Y:S02]  /*1d00*/  IMAD R23, R36, c[0x0][0x1f8], RZ ;  /* 0x00007e0024177a24 */ /* 0x000fe400078e02ff */
[----:B------:R-:W-:-:S03]  /*1d10*/  IMAD.MOV.U32 R37, RZ, RZ, RZ ;  /* 0x000000ffff257224 */ /* 0x000fc600078e00ff */
[----:B------:R-:W-:Y:S01]  /*1d20*/  ISETP.EQ.AND P5, PT, R23, R34, P1 ;  /* 0x000000221700720c */ /* 0x000fe20000fa2270 */
[----:B------:R-:W-:Y:S01]  /*1d30*/  IMAD.MOV.U32 R23, RZ, RZ, R27 ;  /* 0x000000ffff177224 */ /* 0x000fe200078e001b */
[----:B--2---:R-:W-:Y:S01]  /*1d40*/  @!P2 PRMT R37, RZ, 0x5410, R22 ;  /* 0x00005410ff25a816 */ /* 0x004fe20000000016 */
[----:B------:R-:W-:Y:S01]  /*1d50*/  IMAD.MOV.U32 R22, RZ, RZ, R39 ;  /* 0x000000ffff167224 */ /* 0x000fe200078e0027 */
[----:B------:R-:W-:Y:S02]  /*1d60*/  ISETP.NE.AND P2, PT, R3, 0x1, PT ;  /* 0x000000010300780c */ /* 0x000fe40003f45270 */
[----:B------:R-:W-:-:S05]  /*1d70*/  IADD3 R39, P6, R39, 0x2, RZ ;  /* 0x0000000227277810 */ /* 0x000fca0007fde0ff */
[----:B------:R-:W-:Y:S01]  /*1d80*/  IMAD.X R27, RZ, RZ, R27, P6 ;  /* 0x000000ffff1b7224 */ /* 0x000fe200030e061b */
[----:B---3--:R-:W-:-:S05]  /*1d90*/  PRMT R35, RZ, 0x5410, R35 ;  /* 0x00005410ff237816 */ /* 0x008fca0000000023 */
[----:B------:R-:W-:Y:S01]  /*1da0*/  @P5 FFMA.FTZ R26, R35, R37, R26 ;  /* 0x00000025231a5223 */ /* 0x000fe2000001001a */
[----:B------:R-:W-:Y:S05]  /*1db0*/  @!P2 BRA `(.L_x_186) ;  /* 0x000004900000a947 */ /* 0x000fea0003800000 */
[----:B------:R-:W-:-:S04]  /*1dc0*/  IMAD.MOV.U32 R34, RZ, RZ, c[0x0][0x210] ;  /* 0x00008400ff227624 */ /* 0x000fc800078e00ff */
[----:B------:R-:W-:-:S05]  /*1dd0*/  IMAD R34, R29, R34, c[0x0][0x210] ;  /* 0x000084001d227624 */ /* 0x000fca00078e0222 */
[----:B------:R-:W-:-:S04]  /*1de0*/  IADD3 R27, -R34, c[0x0][0x204], R11 ;  /* 0x00008100221b7a10 */ /* 0x000fc80007ffe10b */
[----:B------:R-:W-:-:S05]  /*1df0*/  IABS R25, R27 ;  /* 0x0000001b00197213 */ /* 0x000fca0000000000 */
[----:B------:R-:W-:-:S04]  /*1e00*/  IMAD.HI.U32 R24, R31, R25, RZ ;  /* 0x000000191f187227 */ /* 0x000fc800078e00ff */
[----:B------:R-:W-:-:S04]  /*1e10*/  IMAD.MOV R29, RZ, RZ, -R24 ;  /* 0x000000ffff1d7224 */ /* 0x000fc800078e0a18 */
[C---:B------:R-:W-:Y:S02]  /*1e20*/  IMAD R25, R30.reuse, R29, R25 ;  /* 0x0000001d1e197224 */ /* 0x040fe400078e0219 */
[----:B------:R-:W2:Y:S03]  /*1e30*/  LDG.E.U16 R29, [R22.64+0x2] ;  /* 0x00000208161d7981 */ /* 0x000ea6000c1e1500 */
[----:B------:R-:W-:-:S13]  /*1e40*/  ISETP.GT.U32.AND P5, PT, R30, R25, PT ;  /* 0x000000191e00720c */ /* 0x000fda0003fa4070 */
[----:B------:R-:W-:Y:S01]  /*1e50*/  @!P5 IMAD.IADD R25, R25, 0x1, -R30 ;  /* 0x000000011919d824 */ /* 0x000fe200078e0a1e */
[----:B------:R-:W-:-:S04]  /*1e60*/  @!P5 IADD3 R24, R24, 0x1, RZ ;  /* 0x000000011818d810 */ /* 0x000fc80007ffe0ff */
        /* <DEDUP_REMOVED lines=16> */
[----:B------:R-:W3:Y:S01]  /*1f70*/  @!P2 LDG.E.U16 R24, [R24.64] ;  /* 0x000000081818a981 */ /* 0x000ee2000c1e1500 */
[----:B------:R-:W-:Y:S02]  /*1f80*/  IMAD R36, R38, c[0x0][0x1f8], RZ ;  /* 0x00007e0026247a24 */ /* 0x000fe400078e02ff */
[----:B------:R-:W-:-:S03]  /*1f90*/  IMAD.MOV.U32 R35, RZ, RZ, RZ ;  /* 0x000000ffff237224 */ /* 0x000fc600078e00ff */
[----:B------:R-:W-:Y:S02]  /*1fa0*/  ISETP.EQ.AND P5, PT, R36, R27, P1 ;  /* 0x0000001b2400720c */ /* 0x000fe40000fa2270 */
[----:B------:R-:W-:-:S05]  /*1fb0*/  IADD3 R39, P6, R22, 0x4, RZ ;  /* 0x0000000416277810 */ /* 0x000fca0007fde0ff */
[----:B------:R-:W-:Y:S01]  /*1fc0*/  IMAD.X R27, RZ, RZ, R23, P6 ;  /* 0x000000ffff1b7224 */ /* 0x000fe200030e0617 */
[----:B--2---:R-:W-:Y:S02]  /*1fd0*/  PRMT R29, RZ, 0x5410, R29 ;  /* 0x00005410ff1d7816 */ /* 0x004fe4000000001d */
[----:B---3--:R-:W-:Y:S02]  /*1fe0*/  @!P2 PRMT R35, RZ, 0x5410, R24 ;  /* 0x00005410ff23a816 */ /* 0x008fe40000000018 */
[----:B------:R-:W-:-:S03]  /*1ff0*/  ISETP.NE.AND P2, PT, R3, 0x2, PT ;  /* 0x000000020300780c */ /* 0x000fc60003f45270 */
[----:B------:R-:W-:-:S10]  /*2000*/  @P5 FFMA.FTZ R26, R29, R35, R26 ;  /* 0x000000231d1a5223 */ /* 0x000fd4000001001a */
[----:B------:R-:W-:Y:S05]  /*2010*/  @!P2 BRA `(.L_x_186) ;  /* 0x000002300000a947 */ /* 0x000fea0003800000 */
[----:B------:R-:W-:-:S04]  /*2020*/  IADD3 R24, R34, c[0x0][0x210], RZ ;  /* 0x0000840022187a10 */ /* 0x000fc80007ffe0ff */
[----:B------:R-:W-:-:S04]  /*2030*/  IADD3 R24, -R24, c[0x0][0x204], R11 ;  /* 0x0000810018187a10 */ /* 0x000fc80007ffe10b */
[----:B------:R-:W-:-:S05]  /*2040*/  IABS R25, R24 ;  /* 0x0000001800197213 */ /* 0x000fca0000000000 */
[----:B------:R-:W-:-:S04]  /*2050*/  IMAD.HI.U32 R31, R31, R25, RZ ;  /* 0x000000191f1f7227 */ /* 0x000fc800078e00ff */
[----:B------:R-:W-:-:S04]  /*2060*/  IMAD.MOV R27, RZ, RZ, -R31 ;  /* 0x000000ffff1b7224 */ /* 0x000fc800078e0a1f */
[----:B------:R-:W-:-:S05]  /*2070*/  IMAD R25, R30, R27, R25 ;  /* 0x0000001b1e197224 */ /* 0x000fca00078e0219 */
        /* <DEDUP_REMOVED lines=19> */
[----:B------:R-:W2:Y:S04]  /*21b0*/  LDG.E.U16 R25, [R22.64+0x4] ;  /* 0x0000040816197981 */ /* 0x000ea8000c1e1500 */
[----:B------:R-:W3:Y:S01]  /*21c0*/  @!P2 LDG.E.U16 R18, [R18.64] ;  /* 0x000000081212a981 */ /* 0x000ee2000c1e1500 */
[----:B------:R-:W-:-:S05]  /*21d0*/  IMAD R27, R32, c[0x0][0x1f8], RZ ;  /* 0x00007e00201b7a24 */ /* 0x000fca00078e02ff */
[----:B------:R-:W-:Y:S01]  /*21e0*/  ISETP.EQ.AND P1, PT, R27, R24, P1 ;  /* 0x000000181b00720c */ /* 0x000fe20000f22270 */
[----:B------:R-:W-:Y:S01]  /*21f0*/  IMAD.MOV.U32 R29, RZ, RZ, RZ ;  /* 0x000000ffff1d7224 */ /* 0x000fe200078e00ff */
[----:B------:R-:W-:-:S05]  /*2200*/  IADD3 R39, P3, R22, 0x6, RZ ;  /* 0x0000000616277810 */ /* 0x000fca0007f7e0ff */
[----:B------:R-:W-:Y:S01]  /*2210*/  IMAD.X R27, RZ, RZ, R23, P3 ;  /* 0x000000ffff1b7224 */ /* 0x000fe200018e0617 */
[----:B--2---:R-:W-:Y:S02]  /*2220*/  PRMT R25, RZ, 0x5410, R25 ;  /* 0x00005410ff197816 */ /* 0x004fe40000000019 */
[----:B---3--:R-:W-:-:S05]  /*2230*/  @!P2 PRMT R29, RZ, 0x5410, R18 ;  /* 0x00005410ff1da816 */ /* 0x008fca0000000012 */
[----:B------:R-:W-:Y:S02]  /*2240*/  @P1 FFMA.FTZ R26, R25, R29, R26 ;  /* 0x0000001d191a1223 */ /* 0x000fe4000001001a */
.L_x_186:
[----:B------:R-:W-:Y:S01]  /*2250*/  @P4 CALL.REL.NOINC `(.L_x_183) ;  /* 0x0000001000004944 */ /* 0x000fe20003c00000 */
[----:B------:R-:W-:Y:S05]  /*2260*/  BRA `(.L_x_187) ;  /* 0xffffea1000007947 */ /* 0x000fea000383ffff */
.L_x_183:
[----:B------:R-:W-:-:S04]  /*2270*/  NOP ;  /* 0x0000000000007918 */ /* 0x000fc80000000000 */
[----:B------:R-:W-:-:S04]  /*2280*/  IADD3 R21, R21, 0x1, RZ ;  /* 0x0000000115157810 */ /* 0x000fc80007ffe0ff */
[----:B------:R-:W-:-:S13]  /*2290*/  ISETP.GE.AND P1, PT, R21, c[0x0][0x1d0], PT ;  /* 0x0000740015007a0c */ /* 0x000fda0003f26270 */
[----:B------:R-:W-:Y:S01]  /*22a0*/  @P1 CALL.REL.NOINC `(.L_x_182) ;  /* 0x0000001000001944 */ /* 0x000fe20003c00000 */
[----:B------:R-:W-:Y:S05]  /*22b0*/  BRA `(.L_x_188) ;  /* 0xffffe7d000007947 */ /* 0x000fea000383ffff */
.L_x_182:
[----:B------:R-:W-:Y:S01]  /*22c0*/  IMAD.MOV R15, RZ, RZ, -R7 ;  /* 0x000000ffff0f7224 */ /* 0x000fe200078e0a07 */
[----:B------:R-:W-:-:S03]  /*22d0*/  IADD3 R12, R12, 0x1, RZ ;  /* 0x000000010c0c7810 */ /* 0x000fc60007ffe0ff */
[----:B------:R-:W-:-:S04]  /*22e0*/  IMAD R15, R15, c[0x0][0x19c], R6 ;  /* 0x000067000f0f7a24 */ /* 0x000fc800078e0206 */
[----:B------:R-:W-:-:S05]  /*22f0*/  IMAD R15, R0, R15, R0 ;  /* 0x0000000f000f7224 */ /* 0x000fca00078e0200 */
[----:B------:R-:W-:-:S13]  /*2300*/  ISETP.GE.AND P1, PT, R12, R15, PT ;  /* 0x0000000f0c00720c */ /* 0x000fda0003f26270 */
[----:B------:R-:W-:Y:S01]  /*2310*/  @P1 CALL.REL.NOINC `(.L_x_181) ;  /* 0x0000001000001944 */ /* 0x000fe20003c00000 */
[----:B------:R-:W-:Y:S05]  /*2320*/  BRA `(.L_x_189) ;  /* 0xffffe6f000007947 */ /* 0x000fea000383ffff */
.L_x_181:
[----:B------:R-:W-:Y:S05]  /*2330*/  BSYNC B0 ;  /* 0x0000000000007941 */ /* 0x000fea0003800000 */
.L_x_180:
[----:B------:R-:W-:Y:S01]  /*2340*/  IMAD R10, R10, c[0x0][0x1b4], RZ ;  /* 0x00006d000a0a7a24 */ /* 0x000fe200078e02ff */
[----:B------:R-:W-:Y:S01]  /*2350*/  F2FP.BF16.PACK_AB R26, RZ, R26 ;  /* 0x0000001aff1a723e */ /* 0x000fe200000010ff */
[----:B------:R-:W-:Y:S02]  /*2360*/  IMAD R13, R8, c[0x0][0x1b8], RZ ;  /* 0x00006e00080d7a24 */ /* 0x000fe400078e02ff */
[----:B------:R-:W-:Y:S02]  /*2370*/  IMAD R11, R11, c[0x0][0x1bc], RZ ;  /* 0x00006f000b0b7a24 */ /* 0x000fe400078e02ff */
[----:B------:R-:W-:Y:S01]  /*2380*/  IMAD R6, R9, c[0x0][0x1b0], RZ ;  /* 0x00006c0009067a24 */ /* 0x000fe200078e02ff */
[----:B------:R-:W-:Y:S01]  /*2390*/  SHF.R.S32.HI R9, RZ, 0x1f, R10 ;  /* 0x0000001fff097819 */ /* 0x000fe2000001140a */
[----:B------:R-:W-:Y:S01]  /*23a0*/  IMAD R7, R7, c[0x0][0x1ac], RZ ;  /* 0x00006b0007077a24 */ /* 0x000fe200078e02ff */
[----:B------:R-:W-:Y:S02]  /*23b0*/  IADD3 R12, P1, P2, R10, R13, R11 ;  /* 0x0000000d0a0c7210 */ /* 0x000fe40007a3e00b */
[----:B------:R-:W-:-:S02]  /*23c0*/  SHF.R.S32.HI R10, RZ, 0x1f, R13 ;  /* 0x0000001fff0a7819 */ /* 0x000fc4000001140d */
[----:B------:R-:W-:Y:S02]  /*23d0*/  SHF.R.S32.HI R11, RZ, 0x1f, R11 ;  /* 0x0000001fff0b7819 */ /* 0x000fe4000001140b */
[----:B------:R-:W-:Y:S02]  /*23e0*/  SHF.R.S32.HI R8, RZ, 0x1f, R7 ;  /* 0x0000001fff087819 */ /* 0x000fe40000011407 */
[----:B------:R-:W-:Y:S02]  /*23f0*/  IADD3.X R10, R9, R10, R11, P1, P2 ;  /* 0x0000000a090a7210 */ /* 0x000fe40000fe440b */
[--C-:B------:R-:W-:Y:S02]  /*2400*/  IADD3 R9, P1, P2, R7, R12, R6.reuse ;  /* 0x0000000c07097210 */ /* 0x100fe40007a3e006 */
[----:B------:R-:W-:-:S04]  /*2410*/  SHF.R.S32.HI R7, RZ, 0x1f, R6 ;  /* 0x0000001fff077819 */ /* 0x000fc80000011406 */
[----:B------:R-:W-:Y:S02]  /*2420*/  IADD3.X R8, R8, R10, R7, P1, P2 ;  /* 0x0000000a08087210 */ /* 0x000fe40000fe4407 */
[----:B------:R-:W-:-:S04]  /*2430*/  LEA R6, P1, R9, c[0x0][0x190], 0x1 ;  /* 0x0000640009067a11 */ /* 0x000fc800078208ff */
[----:B------:R-:W-:Y:S01]  /*2440*/  LEA.HI.X R7, R9, c[0x0][0x194], R8, 0x1, P1 ;  /* 0x0000650009077a11 */ /* 0x000fe200008f0c08 */
[----:B------:R-:W-:-:S04]  /*2450*/  IMAD R9, R20, c[0x0][0xc], RZ ;  /* 0x0000030014097a24 */ /* 0x000fc800078e02ff */
[----:B------:R0:W-:Y:S01]  /*2460*/  STG.E.U16 [R6.64], R26 ;  /* 0x0000001a06007986 */ /* 0x0001e2000c101508 */
[----:B------:R-:W-:-:S05]  /*2470*/  IADD3 R2, P1, R9, R2, RZ ;  /* 0x0000000209027210 */ /* 0x000fca0007f3e0ff */
[----:B------:R-:W-:Y:S01]  /*2480*/  IMAD.X R5, RZ, RZ, R5, P1 ;  /* 0x000000ffff057224 */ /* 0x000fe200008e0605 */
[----:B------:R-:W-:-:S04]  /*2490*/  ISETP.GE.U32.AND P1, PT, R2, UR4, PT ;  /* 0x0000000402007c0c */ /* 0x000fc8000bf26070 */
[----:B------:R-:W-:-:S13]  /*24a0*/  ISETP.GE.AND.EX P1, PT, R5, UR10, PT, P1 ;  /* 0x0000000a05007c0c */ /* 0x000fda000bf26310 */
[----:B0-----:R-:W-:Y:S01]  /*24b0*/  @P1 CALL.REL.NOINC `(.L_x_190) ;  /* 0x0000001000001944 */ /* 0x001fe20003c00000 */
[----:B------:R-:W-:Y:S05]  /*24c0*/  BRA `(.L_x_191) ;  /* 0xffffde2000007947 */ /* 0x000fea000383ffff */
.L_x_190:
[----:B------:R-:W-:Y:S05]  /*24d0*/  EXIT ;  /* 0x000000000000794d */ /* 0x000fea0003800000 */
.L_x_192:
        /* <DEDUP_REMOVED lines=10> */
.L_x_520:


//--------------------- .text._ZN2at6native51_GLOBAL__N__11011a27_18_DepthwiseConv3d_cu_35e0c7b543conv_depthwise3d_cuda_backward_input_kernelIN3c108BFloat16EfLi3ELi3ELi3ELin1ELin1ELin1ELin1ELin1ELin1EEEvNS_27GenericPackedTensorAccessorIKT_Lm5ENS_16DefaultPtrTraitsEiEENS5_IS6_Lm5ES8_iEES9_iiiiiiiii --------------------------
	.section	.text._ZN2at6native51_GLOBAL__N__11011a27_18_DepthwiseConv3d_cu_35e0c7b543conv_depthwise3d_cuda_backward_input_kernelIN3c108BFloat16EfLi3ELi3ELi3ELin1ELin1ELin1ELin1ELin1ELin1EEEvNS_27GenericPackedTensorAccessorIKT_Lm5ENS_16DefaultPtrTraitsEiEENS5_IS6_Lm5ES8_iEES9_iiiiiiiii,"ax",@progbits
	.sectioninfo	@"SHI_REGISTERS=53"
	.align	128
.text._ZN2at6native51_GLOBAL__N__11011a27_18_DepthwiseConv3d_cu_35e0c7b543conv_depthwise3d_cuda_backward_input_kernelIN3c108BFloat16EfLi3ELi3ELi3ELin1ELin1ELin1ELin1ELin1ELin1EEEvNS_27GenericPackedTensorAccessorIKT_Lm5ENS_16DefaultPtrTraitsEiEENS5_IS6_Lm5ES8_iEES9_iiiiiiiii:
        .type           _ZN2at6native51_GLOBAL__N__11011a27_18_DepthwiseConv3d_cu_35e0c7b543conv_depthwise3d_cuda_backward_input_kernelIN3c108BFloat16EfLi3ELi3ELi3ELin1ELin1ELin1ELin1ELin1ELin1EEEvNS_27GenericPackedTensorAccessorIKT_Lm5ENS_16DefaultPtrTraitsEiEENS5_IS6_Lm5ES8_iEES9_iiiiiiiii,@function
        .size           _ZN2at6native51_GLOBAL__N__11011a27_18_DepthwiseConv3d_cu_35e0c7b543conv_depthwise3d_cuda_backward_input_kernelIN3c108BFloat16EfLi3ELi3ELi3ELin1ELin1ELin1ELin1ELin1ELin1EEEvNS_27GenericPackedTensorAccessorIKT_Lm5ENS_16DefaultPtrTraitsEiEENS5_IS6_Lm5ES8_iEES9_iiiiiiiii,(.L_x_521 - _ZN2at6native51_GLOBAL__N__11011a27_18_DepthwiseConv3d_cu_35e0c7b543conv_depthwise3d_cuda_backward_input_kernelIN3c108BFloat16EfLi3ELi3ELi3ELin1ELin1ELin1ELin1ELin1ELin1EEEvNS_27GenericPackedTensorAccessorIKT_Lm5ENS_16DefaultPtrTraitsEiEENS5_IS6_Lm5ES8_iEES9_iiiiiiiii)
        .other          _ZN2at6native51_GLOBAL__N__11011a27_18_DepthwiseConv3d_cu_35e0c7b543conv_depthwise3d_cuda_backward_input_kernelIN3c108BFloat16EfLi3ELi3ELi3ELin1ELin1ELin1ELin1ELin1ELin1EEEvNS_27GenericPackedTensorAccessorIKT_Lm5ENS_16DefaultPtrTraitsEiEENS5_IS6_Lm5ES8_iEES9_iiiiiiiii,@"STO_CUDA_ENTRY STV_DEFAULT"
_ZN2at6native51_GLOBAL__N__11011a27_18_DepthwiseConv3d_cu_35e0c7b543conv_depthwise3d_cuda_backward_input_kernelIN3c108BFloat16EfLi3ELi3ELi3ELin1ELin1ELin1ELin1ELin1ELin1EEEvNS_27GenericPackedTensorAccessorIKT_Lm5ENS_16DefaultPtrTraitsEiEENS5_IS6_Lm5ES8_iEES9_iiiiiiiii:
        /* <DEDUP_REMOVED lines=18> */
[----:B------:R-:W-:Y:S02]  /*0120*/  IMAD.MOV.U32 R38, RZ, RZ, c[0x0][0x0] ;  /* 0x00000000ff267624 */ /* 0x000fe400078e00ff */
[----:B------:R-:W-:-:S03]  /*0130*/  ULDC.64 UR6, c[0x0][0x118] ;  /* 0x0000460000067ab9 */ /* 0x000fc60000000a00 */
        /* <DEDUP_REMOVED lines=19> */
[----:B------:R-:W-:Y:S02]  /*0270*/  @!P1 LOP3.LUT R0, RZ, c[0x0][0x19c], RZ, 0x33, !PT ;  /* 0x00006700ff009a12 */ /* 0x000fe400078e33ff */
.L_x_199:
[----:B------:R-:W-:Y:S01]  /*0280*/  IABS R5, c[0x0][0x1a8] ;  /* 0x00006a0000057a13 */ /* 0x000fe20000000000 */
[----:B------:R-:W-:Y:S01]  /*0290*/  BSSY B0, `(.L_x_193) ;  /* 0x00001bf000007945 */ /* 0x000fe20003800000 */
[----:B------:R-:W-:Y:S02]  /*02a0*/  IABS R8, c[0x0][0x1a4] ;  /* 0x0000690000087a13 */ /* 0x000fe40000000000 */
[----:B------:R-:W0:Y:S01]  /*02b0*/  I2F.RP R4, R5 ;  /* 0x0000000500047306 */ /* 0x000e220000209400 */
[----:B------:R-:W-:Y:S02]  /*02c0*/  IABS R10, c[0x0][0x1a0] ;  /* 0x00006800000a7a13 */ /* 0x000fe40000000000 */
[----:B------:R-:W-:-:S05]  /*02d0*/  IABS R9, c[0x0][0x19c] ;  /* 0x0000670000097a13 */ /* 0x000fca0000000000 */
[----:B0-----:R-:W0:Y:S02]  /*02e0*/  MUFU.RCP R4, R4 ;  /* 0x0000000400047308 */ /* 0x001e240000001000 */
[----:B0-----:R-:W-:-:S06]  /*02f0*/  IADD3 R2, R4, 0xffffffe, RZ ;  /* 0x0ffffffe04027810 */ /* 0x001fcc0007ffe0ff */
[----:B------:R-:W0:Y:S08]  /*0300*/  I2F.RP R4, R8 ;  /* 0x0000000800047306 */ /* 0x000e300000209400 */
[----:B------:R1:W2:Y:S08]  /*0310*/  F2I.FTZ.U32.TRUNC.NTZ R3, R2 ;  /* 0x0000000200037305 */ /* 0x0002b0000021f000 */
[----:B0-----:R-:W0:Y:S01]  /*0320*/  MUFU.RCP R4, R4 ;  /* 0x0000000400047308 */ /* 0x001e220000001000 */
[----:B-1----:R-:W-:-:S02]  /*0330*/  IMAD.MOV.U32 R2, RZ, RZ, RZ ;  /* 0x000000ffff027224 */ /* 0x002fc400078e00ff */
[----:B--2---:R-:W-:-:S04]  /*0340*/  IMAD.MOV R6, RZ, RZ, -R3 ;  /* 0x000000ffff067224 */ /* 0x004fc800078e0a03 */
[----:B------:R-:W-:Y:S01]  /*0350*/  IMAD R7, R6, R5, RZ ;  /* 0x0000000506077224 */ /* 0x000fe200078e02ff */
[----:B------:R-:W-:-:S03]  /*0360*/  IABS R6, R16 ;  /* 0x0000001000067213 */ /* 0x000fc60000000000 */
[----:B------:R-:W-:-:S06]  /*0370*/  IMAD.HI.U32 R3, R3, R7, R2 ;  /* 0x0000000703037227 */ /* 0x000fcc00078e0002 */
[----:B------:R-:W-:Y:S01]  /*0380*/  IMAD.HI.U32 R21, R3, R6, RZ ;  /* 0x0000000603157227 */ /* 0x000fe200078e00ff */
[----:B0-----:R-:W-:-:S03]  /*0390*/  IADD3 R3, R4, 0xffffffe, RZ ;  /* 0x0ffffffe04037810 */ /* 0x001fc60007ffe0ff */
[----:B------:R-:W-:-:S03]  /*03a0*/  IMAD.MOV R2, RZ, RZ, -R21 ;  /* 0x000000ffff027224 */ /* 0x000fc600078e0a15 */
[----:B------:R-:W0:Y:S01]  /*03b0*/  F2I.FTZ.U32.TRUNC.NTZ R3, R3 ;  /* 0x0000000300037305 */ /* 0x000e22000021f000 */
[----:B------:R-:W-:-:S05]  /*03c0*/  IMAD R2, R5, R2, R6 ;  /* 0x0000000205027224 */ /* 0x000fca00078e0206 */
[----:B------:R-:W-:-:S13]  /*03d0*/  ISETP.GT.U32.AND P1, PT, R5, R2, PT ;  /* 0x000000020500720c */ /* 0x000fda0003f24070 */
[----:B------:R-:W-:Y:S01]  /*03e0*/  @!P1 IMAD.IADD R2, R2, 0x1, -R5 ;  /* 0x0000000102029824 */ /* 0x000fe200078e0a05 */
[----:B------:R-:W-:Y:S02]  /*03f0*/  @!P1 IADD3 R21, R21, 0x1, RZ ;  /* 0x0000000115159810 */ /* 0x000fe40007ffe0ff */
[----:B------:R-:W-:Y:S02]  /*0400*/  ISETP.NE.AND P1, PT, RZ, c[0x0][0x1a8], PT ;  /* 0x00006a00ff007a0c */ /* 0x000fe40003f25270 */
[----:B------:R-:W-:Y:S01]  /*0410*/  ISETP.GE.U32.AND P0, PT, R2, R5, PT ;  /* 0x000000050200720c */ /* 0x000fe20003f06070 */
[----:B0-----:R-:W-:Y:S01]  /*0420*/  IMAD.MOV R5, RZ, RZ, -R3 ;  /* 0x000000ffff057224 */ /* 0x001fe200078e0a03 */
[----:B------:R-:W-:-:S03]  /*0430*/  LOP3.LUT R2, R16, c[0x0][0x1a8], RZ, 0x3c, !PT ;  /* 0x00006a0010027a12 */ /* 0x000fc600078e3cff */
[----:B------:R-:W-:Y:S01]  /*0440*/  IMAD R5, R5, R8, RZ ;  /* 0x0000000805057224 */ /* 0x000fe200078e02ff */
[----:B------:R-:W-:Y:S01]  /*0450*/  ISETP.GE.AND P2, PT, R2, RZ, PT ;  /* 0x000000ff0200720c */ /* 0x000fe20003f46270 */
[----:B------:R-:W-:-:S04]  /*0460*/  IMAD.MOV.U32 R2, RZ, RZ, RZ ;  /* 0x000000ffff027224 */ /* 0x000fc800078e00ff */
[----:B------:R-:W-:Y:S02]  /*0470*/  IMAD.HI.U32 R2, R3, R5, R2 ;  /* 0x0000000503027227 */ /* 0x000fe400078e0002 */
[----:B------:R-:W-:Y:S01]  /*0480*/  @P0 IADD3 R21, R21, 0x1, RZ ;  /* 0x0000000115150810 */ /* 0x000fe20007ffe0ff */
[----:B------:R-:W0:Y:S05]  /*0490*/  I2F.RP R5, R10 ;  /* 0x0000000a00057306 */ /* 0x000e2a0000209400 */
[----:B------:R-:W-:Y:S01]  /*04a0*/  @!P2 IMAD.MOV R21, RZ, RZ, -R21 ;  /* 0x000000ffff15a224 */ /* 0x000fe200078e0a15 */
[----:B------:R-:W-:-:S04]  /*04b0*/  @!P1 LOP3.LUT R21, RZ, c[0x0][0x1a8], RZ, 0x33, !PT ;  /* 0x00006a00ff159a12 */ /* 0x000fc800078e33ff */
[----:B------:R-:W-:Y:S01]  /*04c0*/  IABS R4, R21 ;  /* 0x0000001500047213 */ /* 0x000fe20000000000 */
[----:B------:R-:W-:-:S04]  /*04d0*/  IMAD.MOV R23, RZ, RZ, -R21 ;  /* 0x000000ffff177224 */ /* 0x000fc800078e0a15 */
[----:B------:R-:W-:Y:S01]  /*04e0*/  IMAD.MOV.U32 R3, RZ, RZ, R4 ;  /* 0x000000ffff037224 */ /* 0x000fe200078e0004 */
[----:B0-----:R-:W0:Y:S01]  /*04f0*/  MUFU.RCP R5, R5 ;  /* 0x0000000500057308 */ /* 0x001e220000001000 */
[----:B------:R-:W-:Y:S02]  /*0500*/  IMAD R23, R23, c[0x0][0x1a8], R16 ;  /* 0x00006a0017177a24 */ /* 0x000fe400078e0210 */
[----:B------:R-:W-:-:S04]  /*0510*/  IMAD.HI.U32 R2, R2, R3, RZ ;  /* 0x0000000302027227 */ /* 0x000fc800078e00ff */
[----:B------:R-:W-:-:S04]  /*0520*/  IMAD.MOV R4, RZ, RZ, -R2 ;  /* 0x000000ffff047224 */ /* 0x000fc800078e0a02 */
[----:B------:R-:W-:Y:S01]  /*0530*/  IMAD R3, R8, R4, R3 ;  /* 0x0000000408037224 */ /* 0x000fe200078e0203 */
[----:B------:R-:W-:-:S04]  /*0540*/  LOP3.LUT R4, R21, c[0x0][0x1a4], RZ, 0x3c, !PT ;  /* 0x0000690015047a12 */ /* 0x000fc800078e3cff */
[----:B------:R-:W-:Y:S02]  /*0550*/  ISETP.GT.U32.AND P1, PT, R8, R3, PT ;  /* 0x000000030800720c */ /* 0x000fe40003f24070 */
[----:B0-----:R-:W-:Y:S02]  /*0560*/  IADD3 R6, R5, 0xffffffe, RZ ;  /* 0x0ffffffe05067810 */ /* 0x001fe40007ffe0ff */
[----:B------:R-:W-:-:S09]  /*0570*/  ISETP.GE.AND P2, PT, R4, RZ, PT ;  /* 0x000000ff0400720c */ /* 0x000fd20003f46270 */
[----:B------:R-:W-:Y:S01]  /*0580*/  @!P1 IMAD.IADD R3, R3, 0x1, -R8 ;  /* 0x0000000103039824 */ /* 0x000fe200078e0a08 */
[----:B------:R-:W-:Y:S02]  /*0590*/  @!P1 IADD3 R2, R2, 0x1, RZ ;  /* 0x0000000102029810 */ /* 0x000fe40007ffe0ff */
[----:B------:R-:W-:Y:S02]  /*05a0*/  ISETP.NE.AND P1, PT, RZ, c[0x0][0x1a4], PT ;  /* 0x00006900ff007a0c */ /* 0x000fe40003f25270 */
[----:B------:R-:W-:Y:S02]  /*05b0*/  ISETP.GE.U32.AND P0, PT, R3, R8, PT ;  /* 0x000000080300720c */ /* 0x000fe40003f06070 */
[----:B------:R-:W0:Y:S11]  /*05c0*/  F2I.FTZ.U32.TRUNC.NTZ R3, R6 ;  /* 0x0000000600037305 */ /* 0x000e36000021f000 */
[----:B------:R-:W-:-:S05]  /*05d0*/  @P0 IADD3 R2, R2, 0x1, RZ ;  /* 0x0000000102020810 */ /* 0x000fca0007ffe0ff */
[----:B------:R-:W-:Y:S02]  /*05e0*/  IMAD.MOV.U32 R7, RZ, RZ, R2 ;  /* 0x000000ffff077224 */ /* 0x000fe400078e0002 */
[----:B0-----:R-:W-:Y:S02]  /*05f0*/  IMAD.MOV R5, RZ, RZ, -R3 ;  /* 0x000000ffff057224 */ /* 0x001fe400078e0a03 */
        /* <DEDUP_REMOVED lines=11> */
[----:B------:R-:W-:Y:S01]  /*06b0*/  LOP3.LUT R4, R7, c[0x0][0x1a0], RZ, 0x3c, !PT ;  /* 0x0000680007047a12 */ /* 0x000fe200078e3cff */
[----:B0-----:R-:W0:Y:S03]  /*06c0*/  MUFU.RCP R5, R5 ;  /* 0x0000000500057308 */ /* 0x001e260000001000 */
[----:B------:R-:W-:Y:S02]  /*06d0*/  ISETP.GT.U32.AND P1, PT, R10, R3, PT ;  /* 0x000000030a00720c */ /* 0x000fe40003f24070 */
[----:B------:R-:W-:-:S11]  /*06e0*/  ISETP.GE.AND P2, PT, R4, RZ, PT ;  /* 0x000000ff0400720c */ /* 0x000fd60003f46270 */
[----:B------:R-:W-:Y:S01]  /*06f0*/  @!P1 IMAD.IADD R3, R3, 0x1, -R10 ;  /* 0x0000000103039824 */ /* 0x000fe200078e0a0a */
[----:B0-----:R-:W-:Y:S02]  /*0700*/  IADD3 R6, R5, 0xffffffe, RZ ;  /* 0x0ffffffe05067810 */ /* 0x001fe40007ffe0ff */
[----:B------:R-:W-:Y:S02]  /*0710*/  @!P1 IADD3 R2, R2, 0x1, RZ ;  /* 0x0000000102029810 */ /* 0x000fe40007ffe0ff */
[----:B------:R-:W-:Y:S02]  /*0720*/  ISETP.GE.U32.AND P0, PT, R3, R10, PT ;  /* 0x0000000a0300720c */ /* 0x000fe40003f06070 */
[----:B------:R-:W0:Y:S01]  /*0730*/  F2I.FTZ.U32.TRUNC.NTZ R3, R6 ;  /* 0x0000000600037305 */ /* 0x000e22000021f000 */
[----:B------:R-:W-:-:S10]  /*0740*/  ISETP.NE.AND P1, PT, RZ, c[0x0][0x1a0], PT ;  /* 0x00006800ff007a0c */ /* 0x000fd40003f25270 */
        /* <DEDUP_REMOVED lines=19> */
[----:B------:R-:W-:Y:S01]  /*0880*/  ISETP.GE.AND P2, PT, R2, RZ, PT ;  /* 0x000000ff0200720c */ /* 0x000fe20003f46270 */
[----:B------:R-:W-:-:S04]  /*0890*/  IMAD.MOV R2, RZ, RZ, -R7 ;  /* 0x000000ffff027224 */ /* 0x000fc800078e0a07 */
[----:B------:R-:W-:Y:S02]  /*08a0*/  IMAD R21, R2, c[0x0][0x1a4], R21 ;  /* 0x0000690002157a24 */ /* 0x000fe400078e0215 */
[----:B------:R-:W-:-:S06]  /*08b0*/  @P0 IADD3 R18, R18, 0x1, RZ ;  /* 0x0000000112120810 */ /* 0x000fcc0007ffe0ff */
[----:B------:R-:W-:Y:S01]  /*08c0*/  @!P2 IMAD.MOV R18, RZ, RZ, -R18 ;  /* 0x000000ffff12a224 */ /* 0x000fe200078e0a12 */
[----:B------:R-:W-:-:S05]  /*08d0*/  @!P1 LOP3.LUT R18, RZ, c[0x0][0x19c], RZ, 0x33, !PT ;  /* 0x00006700ff129a12 */ /* 0x000fca00078e33ff */
[----:B------:R-:W-:-:S04]  /*08e0*/  IMAD.MOV R19, RZ, RZ, -R18 ;  /* 0x000000ffff137224 */ /* 0x000fc800078e0a12 */
[--C-:B------:R-:W-:Y:S02]  /*08f0*/  IMAD R19, R19, c[0x0][0x19c], R22.reuse ;  /* 0x0000670013137a24 */ /* 0x100fe400078e0216 */
[----:B------:R-:W-:Y:S02]  /*0900*/  IMAD.MOV R22, RZ, RZ, -R22 ;  /* 0x000000ffff167224 */ /* 0x000fe400078e0a16 */
[----:B------:R-:W-:Y:S02]  /*0910*/  IMAD R25, R0, R19, RZ ;  /* 0x0000001300197224 */ /* 0x000fe400078e02ff */
[----:B------:R-:W-:Y:S02]  /*0920*/  IMAD R22, R22, c[0x0][0x1a0], R7 ;  /* 0x0000680016167a24 */ /* 0x000fe400078e0207 */
[----:B------:R-:W-:Y:S02]  /*0930*/  IMAD.IADD R20, R0, 0x1, R25 ;  /* 0x0000000100147824 */ /* 0x000fe400078e0219 */
[----:B------:R-:W-:-:S03]  /*0940*/  IMAD.MOV.U32 R7, RZ, RZ, RZ ;  /* 0x000000ffff077224 */ /* 0x000fc600078e00ff */
[----:B------:R-:W-:-:S13]  /*0950*/  ISETP.GE.AND P0, PT, R25, R20, PT ;  /* 0x000000141900720c */ /* 0x000fda0003f06270 */
[----:B------:R-:W-:Y:S05]  /*0960*/  @P0 BRA `(.L_x_194) ;  /* 0x0000151000000947 */ /* 0x000fea0003800000 */
[----:B------:R-:W-:Y:S01]  /*0970*/  IMAD.MOV.U32 R29, RZ, RZ, 0x2 ;  /* 0x00000002ff1d7424 */ /* 0x000fe200078e00ff */
[----:B------:R-:W-:Y:S01]  /*0980*/  IADD3 R24, R23, c[0x0][0x204], RZ ;  /* 0x0000810017187a10 */ /* 0x000fe20007ffe0ff */
[----:B------:R-:W-:Y:S01]  /*0990*/  IMAD R28, R25, c[0x0][0x1dc], RZ ;  /* 0x00007700191c7a24 */ /* 0x000fe200078e02ff */
[----:B------:R-:W-:Y:S01]  /*09a0*/  IADD3 R26, R21, c[0x0][0x200], RZ ;  /* 0x00008000151a7a10 */ /* 0x000fe20007ffe0ff */
[----:B------:R-:W-:Y:S01]  /*09b0*/  IMAD.MOV R3, RZ, RZ, -c[0x0][0x210] ;  /* 0x80008400ff037624 */ /* 0x000fe200078e02ff */
[----:B------:R-:W-:Y:S01]  /*09c0*/  IADD3 R31, R24, -c[0x0][0x210], RZ ;  /* 0x80008400181f7a10 */ /* 0x000fe20007ffe0ff */
[----:B------:R-:W-:Y:S01]  /*09d0*/  IMAD.WIDE R28, R28, R29, c[0x0][0x1c0] ;  /* 0x000070001c1c7625 */ /* 0x000fe200078e021d */
[----:B------:R-:W-:-:S03]  /*09e0*/  IADD3 R32, R26, -c[0x0][0x20c], RZ ;  /* 0x800083001a207a10 */ /* 0x000fc60007ffe0ff */
[----:B------:R-:W-:Y:S02]  /*09f0*/  IMAD.MOV R5, RZ, RZ, -c[0x0][0x20c] ;  /* 0x80008300ff057624 */ /* 0x000fe400078e02ff */
[----:B------:R-:W-:Y:S02]  /*0a00*/  IMAD.MOV.U32 R27, RZ, RZ, R29 ;  /* 0x000000ffff1b7224 */ /* 0x000fe400078e001d */
[----:B------:R-:W-:Y:S02]  /*0a10*/  IMAD.MOV.U32 R7, RZ, RZ, RZ ;  /* 0x000000ffff077224 */ /* 0x000fe400078e00ff */
[----:B------:R-:W-:Y:S02]  /*0a20*/  IMAD R29, R3, 0x2, R24 ;  /* 0x00000002031d7824 */ /* 0x000fe400078e0218 */
[----:B------:R-:W-:Y:S02]  /*0a30*/  IMAD R30, R5, 0x2, R26 ;  /* 0x00000002051e7824 */ /* 0x000fe400078e021a */
.L_x_197:
[----:B------:R-:W-:Y:S01]  /*0a40*/  IABS R33, c[0x0][0x1f0] ;  /* 0x00007c0000217a13 */ /* 0x000fe20000000000 */
[C---:B------:R-:W-:Y:S01]  /*0a50*/  IMAD R34, R25.reuse, c[0x0][0x180], RZ ;  /* 0x0000600019227a24 */ /* 0x040fe200078e02ff */
[----:B------:R-:W-:Y:S01]  /*0a60*/  IADD3 R25, R25, 0x1, RZ ;  /* 0x0000000119197810 */ /* 0x000fe20007ffe0ff */
[----:B------:R-:W-:Y:S01]  /*0a70*/  IMAD R35, R18, c[0x0][0x17c], RZ ;  /* 0x00005f0012237a24 */ /* 0x000fe200078e02ff */
[----:B------:R-:W0:Y:S01]  /*0a80*/  I2F.RP R2, R33 ;  /* 0x0000002100027306 */ /* 0x000e220000209400 */
[----:B------:R-:W-:Y:S01]  /*0a90*/  IMAD.MOV.U32 R40, RZ, RZ, RZ ;  /* 0x000000ffff287224 */ /* 0x000fe200078e00ff */
[----:B------:R-:W-:Y:S01]  /*0aa0*/  SHF.R.S32.HI R4, RZ, 0x1f, R34 ;  /* 0x0000001fff047819 */ /* 0x000fe20000011422 */
[----:B------:R-:W-:Y:S01]  /*0ab0*/  IMAD.MOV.U32 R8, RZ, RZ, R28 ;  /* 0x000000ffff087224 */ /* 0x000fe200078e001c */
[----:B------:R-:W-:Y:S01]  /*0ac0*/  IADD3 R34, P0, R35, R34, RZ ;  /* 0x0000002223227210 */ /* 0x000fe20007f1e0ff */
[----:B------:R-:W-:-:S03]  /*0ad0*/  IMAD.MOV.U32 R41, RZ, RZ, R27 ;  /* 0x000000ffff297224 */ /* 0x000fc600078e001b */
[----:B------:R-:W-:Y:S02]  /*0ae0*/  LEA.HI.X.SX32 R35, R35, R4, 0x1, P0 ;  /* 0x0000000423237211 */ /* 0x000fe400000f0eff */
[----:B------:R-:W-:-:S04]  /*0af0*/  ISETP.GE.AND P0, PT, R25, R20, PT ;  /* 0x000000141900720c */ /* 0x000fc80003f06270 */
[----:B------:R-:W-:Y:S01]  /*0b00*/  P2R R39, PR, RZ, 0x1 ;  /* 0x00000001ff277803 */ /* 0x000fe20000000000 */
[----:B0-----:R-:W0:Y:S02]  /*0b10*/  MUFU.RCP R2, R2 ;  /* 0x0000000200027308 */ /* 0x001e240000001000 */
[----:B0-----:R-:W-:-:S06]  /*0b20*/  IADD3 R36, R2, 0xffffffe, RZ ;  /* 0x0ffffffe02247810 */ /* 0x001fcc0007ffe0ff */
[----:B------:R0:W1:Y:S02]  /*0b30*/  F2I.FTZ.U32.TRUNC.NTZ R37, R36 ;  /* 0x0000002400257305 */ /* 0x000064000021f000 */
[----:B0-----:R-:W-:Y:S02]  /*0b40*/  IMAD.MOV.U32 R36, RZ, RZ, RZ ;  /* 0x000000ffff247224 */ /* 0x001fe400078e00ff */
[----:B-1----:R-:W-:-:S04]  /*0b50*/  IMAD.MOV R6, RZ, RZ, -R37 ;  /* 0x000000ffff067224 */ /* 0x002fc800078e0a25 */
[----:B------:R-:W-:-:S04]  /*0b60*/  IMAD R3, R6, R33, RZ ;  /* 0x0000002106037224 */ /* 0x000fc800078e02ff */
[----:B------:R-:W-:Y:S01]  /*0b70*/  IMAD.HI.U32 R36, R37, R3, R36 ;  /* 0x0000000325247227 */ /* 0x000fe200078e0024 */
[----:B------:R-:W-:-:S03]  /*0b80*/  IADD3 R37, R22, c[0x0][0x1fc], RZ ;  /* 0x00007f0016257a10 */ /* 0x000fc60007ffe0ff */
.L_x_196:
[----:B------:R-:W-:Y:S02]  /*0b90*/  IABS R42, c[0x0][0x1f8] ;  /* 0x00007e00002a7a13 */ /* 0x000fe40000000000 */
[----:B------:R-:W-:Y:S02]  /*0ba0*/  IABS R6, c[0x0][0x1f4] ;  /* 0x00007d0000067a13 */ /* 0x000fe40000000000 */
[----:B------:R-:W0:Y:S01]  /*0bb0*/  I2F.RP R10, R42 ;  /* 0x0000002a000a7306 */ /* 0x000e220000209400 */
[----:B------:R-:W-:Y:S02]  /*0bc0*/  IABS R45, c[0x0][0x1f0] ;  /* 0x00007c00002d7a13 */ /* 0x000fe40000000000 */
[----:B------:R-:W-:Y:S02]  /*0bd0*/  IABS R15, R31 ;  /* 0x0000001f000f7213 */ /* 0x000fe40000000000 */
[----:B------:R-:W-:-:S03]  /*0be0*/  LOP3.LUT R46, RZ, c[0x0][0x1f8], RZ, 0x33, !PT ;  /* 0x00007e00ff2e7a12 */ /* 0x000fc600078e33ff */
[----:B------:R-:W1:Y:S08]  /*0bf0*/  I2F.RP R9, R6 ;  /* 0x0000000600097306 */ /* 0x000e700000209400 */
[----:B0-----:R-:W0:Y:S08]  /*0c00*/  MUFU.RCP R10, R10 ;  /* 0x0000000a000a7308 */ /* 0x001e300000001000 */
[----:B-1----:R-:W1:Y:S01]  /*0c10*/  MUFU.RCP R9, R9 ;  /* 0x0000000900097308 */ /* 0x002e620000001000 */
[----:B0-----:R-:W-:-:S02]  /*0c20*/  IADD3 R2, R10, 0xffffffe, RZ ;  /* 0x0ffffffe0a027810 */ /* 0x001fc40007ffe0ff */
[----:B------:R-:W-:-:S05]  /*0c30*/  IABS R10, R24 ;  /* 0x00000018000a7213 */ /* 0x000fca0000000000 */
[----:B------:R0:W2:Y:S01]  /*0c40*/  F2I.FTZ.U32.TRUNC.NTZ R3, R2 ;  /* 0x0000000200037305 */ /* 0x0000a2000021f000 */
[----:B-1----:R-:W-:Y:S02]  /*0c50*/  IADD3 R4, R9, 0xffffffe, RZ ;  /* 0x0ffffffe09047810 */ /* 0x002fe40007ffe0ff */
[----:B------:R-:W-:-:S05]  /*0c60*/  IABS R9, R37 ;  /* 0x0000002500097213 */ /* 0x000fca0000000000 */
[----:B------:R1:W3:Y:S01]  /*0c70*/  F2I.FTZ.U32.TRUNC.NTZ R5, R4 ;  /* 0x0000000400057305 */ /* 0x0002e2000021f000 */
[----:B0-----:R-:W-:Y:S02]  /*0c80*/  IMAD.MOV.U32 R2, RZ, RZ, RZ ;  /* 0x000000ffff027224 */ /* 0x001fe400078e00ff */
[----:B------:R-:W-:-:S04]  /*0c90*/  IMAD.HI.U32 R14, R36, R9, RZ ;  /* 0x00000009240e7227 */ /* 0x000fc800078e00ff */
[----:B------:R-:W-:Y:S02]  /*0ca0*/  IMAD.MOV R12, RZ, RZ, -R14 ;  /* 0x000000ffff0c7224 */ /* 0x000fe400078e0a0e */
[----:B--2---:R-:W-:Y:S02]  /*0cb0*/  IMAD.MOV R11, RZ, RZ, -R3 ;  /* 0x000000ffff0b7224 */ /* 0x004fe400078e0a03 */
[----:B-1----:R-:W-:Y:S02]  /*0cc0*/  IMAD.MOV.U32 R4, RZ, RZ, RZ ;  /* 0x000000ffff047224 */ /* 0x002fe400078e00ff */
[----:B------:R-:W-:Y:S02]  /*0cd0*/  IMAD R11, R11, R42, RZ ;  /* 0x0000002a0b0b7224 */ /* 0x000fe400078e02ff */
[----:B------:R-:W-:Y:S02]  /*0ce0*/  IMAD R12, R45, R12, R9 ;  /* 0x0000000c2d0c7224 */ /* 0x000fe400078e0209 */
[----:B---3--:R-:W-:-:S02]  /*0cf0*/  IMAD.MOV R13, RZ, RZ, -R5 ;  /* 0x000000ffff0d7224 */ /* 0x008fc400078e0a05 */
[----:B------:R-:W-:Y:S01]  /*0d00*/  IMAD.HI.U32 R2, R3, R11, R2 ;  /* 0x0000000b03027227 */ /* 0x000fe200078e0002 */
[----:B------:R-:W-:-:S03]  /*0d10*/  ISETP.GT.U32.AND P3, PT, R33, R12, PT ;  /* 0x0000000c2100720c */ /* 0x000fc60003f64070 */
[----:B------:R-:W-:Y:S01]  /*0d20*/  IMAD R3, R13, R6, RZ ;  /* 0x000000060d037224 */ /* 0x000fe200078e02ff */
[----:B------:R-:W-:Y:S01]  /*0d30*/  IABS R13, R26 ;  /* 0x0000001a000d7213 */ /* 0x000fe20000000000 */
[----:B------:R-:W-:Y:S02]  /*0d40*/  IMAD.MOV.U32 R11, RZ, RZ, R10 ;  /* 0x000000ffff0b7224 */ /* 0x000fe400078e000a */
[----:B------:R-:W-:-:S04]  /*0d50*/  IMAD.HI.U32 R10, R5, R3, R4 ;  /* 0x00000003050a7227 */ /* 0x000fc800078e0004 */
[----:B------:R-:W-:Y:S02]  /*0d60*/  IMAD.HI.U32 R3, R2, R11, RZ ;  /* 0x0000000b02037227 */ /* 0x000fe400078e00ff */
[----:B------:R-:W-:Y:S02]  /*0d70*/  @!P3 IADD3 R14, R14, 0x1, RZ ;  /* 0x000000010e0eb810 */ /* 0x000fe40007ffe0ff */
[----:B------:R-:W-:Y:S02]  /*0d80*/  IMAD.MOV R4, RZ, RZ, -R3 ;  /* 0x000000ffff047224 */ /* 0x000fe400078e0a03 */
[----:B------:R-:W-:-:S04]  /*0d90*/  IMAD.HI.U32 R5, R10, R13, RZ ;  /* 0x0000000d0a057227 */ /* 0x000fc800078e00ff */
[----:B------:R-:W-:Y:S02]  /*0da0*/  IMAD R11, R42, R4, R11 ;  /* 0x000000042a0b7224 */ /* 0x000fe400078e020b */
[----:B------:R-:W-:-:S03]  /*0db0*/  IMAD.HI.U32 R4, R2, R15, RZ ;  /* 0x0000000f02047227 */ /* 0x000fc600078e00ff */
[----:B------:R-:W-:Y:S01]  /*0dc0*/  ISETP.GT.U32.AND P1, PT, R42, R11, PT ;  /* 0x0000000b2a00720c */ /* 0x000fe20003f24070 */
[----:B------:R-:W-:Y:S02]  /*0dd0*/  IMAD.MOV R9, RZ, RZ, -R5 ;  /* 0x000000ffff097224 */ /* 0x000fe400078e0a05 */
[----:B------:R-:W-:Y:S02]  /*0de0*/  IMAD.MOV R43, RZ, RZ, -R4 ;  /* 0x000000ffff2b7224 */ /* 0x000fe400078e0a04 */
[----:B------:R-:W-:Y:S02]  /*0df0*/  IMAD R9, R6, R9, R13 ;  /* 0x0000000906097224 */ /* 0x000fe400078e020d */
[----:B------:R-:W-:Y:S01]  /*0e00*/  IMAD R13, R42, R43, R15 ;  /* 0x0000002b2a0d7224 */ /* 0x000fe200078e020f */
[----:B------:R-:W-:Y:S01]  /*0e10*/  IABS R43, R29 ;  /* 0x0000001d002b7213 */ /* 0x000fe20000000000 */
[----:B------:R-:W-:Y:S01]  /*0e20*/  @!P3 IMAD.IADD R12, R12, 0x1, -R45 ;  /* 0x000000010c0cb824 */ /* 0x000fe200078e0a2d */
[----:B------:R-:W-:-:S02]  /*0e30*/  ISETP.GT.U32.AND P4, PT, R6, R9, PT ;  /* 0x000000090600720c */ /* 0x000fc40003f84070 */
[----:B------:R-:W-:Y:S01]  /*0e40*/  ISETP.GT.U32.AND P5, PT, R42, R13, PT ;  /* 0x0000000d2a00720c */ /* 0x000fe20003fa4070 */
[----:B------:R-:W-:Y:S01]  /*0e50*/  @!P1 IMAD.IADD R11, R11, 0x1, -R42 ;  /* 0x000000010b0b9824 */ /* 0x000fe200078e0a2a */
[----:B------:R-:W-:Y:S01]  /*0e60*/  ISETP.GE.U32.AND P0, PT, R12, R33, PT ;  /* 0x000000210c00720c */ /* 0x000fe20003f06070 */
[----:B------:R-:W-:Y:S01]  /*0e70*/  IMAD.HI.U32 R48, R2, R43, RZ ;  /* 0x0000002b02307227 */ /* 0x000fe200078e00ff */
[----:B------:R-:W-:Y:S02]  /*0e80*/  @!P1 IADD3 R3, R3, 0x1, RZ ;  /* 0x0000000103039810 */ /* 0x000fe40007ffe0ff */
[----:B------:R-:W-:Y:S02]  /*0e90*/  ISETP.GE.U32.AND P2, PT, R11, R42, PT ;  /* 0x0000002a0b00720c */ /* 0x000fe40003f46070 */
[----:B------:R-:W-:Y:S02]  /*0ea0*/  LOP3.LUT R11, R37, c[0x0][0x1f0], RZ, 0x3c, !PT ;  /* 0x00007c00250b7a12 */ /* 0x000fe400078e3cff */
[----:B------:R-:W-:Y:S01]  /*0eb0*/  ISETP.NE.AND P3, PT, RZ, c[0x0][0x1f0], PT ;  /* 0x00007c00ff007a0c */ /* 0x000fe20003f65270 */
[----:B------:R-:W-:Y:S01]  /*0ec0*/  @!P4 IMAD.IADD R9, R9, 0x1, -R6 ;  /* 0x000000010909c824 */ /* 0x000fe200078e0a06 */
[----:B------:R-:W-:Y:S01]  /*0ed0*/  ISETP.GE.AND P1, PT, R11, RZ, PT ;  /* 0x000000ff0b00720c */ /* 0x000fe20003f26270 */
[----:B------:R-:W-:Y:S01]  /*0ee0*/  @!P5 IMAD.IADD R13, R13, 0x1, -R42 ;  /* 0x000000010d0dd824 */ /* 0x000fe200078e0a2a */
[----:B------:R-:W-:-:S02]  /*0ef0*/  @!P5 IADD3 R4, R4, 0x1, RZ ;  /* 0x000000010404d810 */ /* 0x000fc40007ffe0ff */
[----:B------:R-:W-:Y:S02]  /*0f00*/  ISETP.GE.U32.AND P5, PT, R9, R6, PT ;  /* 0x000000060900720c */ /* 0x000fe40003fa6070 */
[----:B------:R-:W-:Y:S02]  /*0f10*/  LOP3.LUT R9, R26, c[0x0][0x1f4], RZ, 0x3c, !PT ;  /* 0x00007d001a097a12 */ /* 0x000fe400078e3cff */
[----:B------:R-:W-:Y:S02]  /*0f20*/  @P0 IADD3 R14, R14, 0x1, RZ ;  /* 0x000000010e0e0810 */ /* 0x000fe40007ffe0ff */
[----:B------:R-:W-:Y:S02]  /*0f30*/  ISETP.GE.AND P0, PT, R9, RZ, PT ;  /* 0x000000ff0900720c */ /* 0x000fe40003f06270 */
[----:B------:R-:W-:Y:S01]  /*0f40*/  LOP3.LUT R9, R24, c[0x0][0x1f8], RZ, 0x3c, !PT ;  /* 0x00007e0018097a12 */ /* 0x000fe200078e3cff */
[----:B------:R-:W-:Y:S01]  /*0f50*/  @!P1 IMAD.MOV R14, RZ, RZ, -R14 ;  /* 0x000000ffff0e9224 */ /* 0x000fe200078e0a0e */
[----:B------:R-:W-:-:S02]  /*0f60*/  @!P4 IADD3 R5, R5, 0x1, RZ ;  /* 0x000000010505c810 */ /* 0x000fc40007ffe0ff */
[----:B------:R-:W-:Y:S02]  /*0f70*/  ISETP.GE.AND P4, PT, R9, RZ, PT ;  /* 0x000000ff0900720c */ /* 0x000fe40003f86270 */
[----:B------:R-:W-:Y:S02]  /*0f80*/  @P2 IADD3 R3, R3, 0x1, RZ ;  /* 0x0000000103032810 */ /* 0x000fe40007ffe0ff */
[----:B------:R-:W-:Y:S02]  /*0f90*/  @P5 IADD3 R5, R5, 0x1, RZ ;  /* 0x0000000105055810 */ /* 0x000fe40007ffe0ff */
[----:B------:R-:W-:Y:S02]  /*0fa0*/  ISETP.GE.U32.AND P2, PT, R13, R42, PT ;  /* 0x0000002a0d00720c */ /* 0x000fe40003f46070 */
[----:B------:R-:W-:Y:S01]  /*0fb0*/  LOP3.LUT R11, R31, c[0x0][0x1f8], RZ, 0x3c, !PT ;  /* 0x00007e001f0b7a12 */ /* 0x000fe200078e3cff */
[----:B------:R-:W-:Y:S01]  /*0fc0*/  @!P0 IMAD.MOV R5, RZ, RZ, -R5 ;  /* 0x000000ffff058224 */ /* 0x000fe200078e0a05 */
[----:B------:R-:W-:-:S02]  /*0fd0*/  @!P3 LOP3.LUT R14, RZ, c[0x0][0x1f0], RZ, 0x33, !PT ;  /* 0x00007c00ff0eba12 */ /* 0x000fc400078e33ff */
[----:B------:R-:W-:Y:S01]  /*0fe0*/  ISETP.GE.AND P5, PT, R11, RZ, PT ;  /* 0x000000ff0b00720c */ /* 0x000fe20003fa6270 */
[----:B------:R-:W-:Y:S01]  /*0ff0*/  @!P4 IMAD.MOV R3, RZ, RZ, -R3 ;  /* 0x000000ffff03c224 */ /* 0x000fe200078e0a03 */
[----:B------:R-:W-:Y:S02]  /*1000*/  ISETP.NE.AND P3, PT, RZ, c[0x0][0x1f4], PT ;  /* 0x00007d00ff007a0c */ /* 0x000fe40003f65270 */
[----:B------:R-:W-:Y:S02]  /*1010*/  LOP3.LUT R9, RZ, c[0x0][0x1f4], RZ, 0x33, !PT ;  /* 0x00007d00ff097a12 */ /* 0x000fe400078e33ff */
[----:B------:R-:W-:Y:S02]  /*1020*/  ISETP.NE.AND P1, PT, RZ, c[0x0][0x1f8], PT ;  /* 0x00007e00ff007a0c */ /* 0x000fe40003f25270 */
[----:B------:R-:W-:Y:S02]  /*1030*/  SEL R11, R9, R5, !P3 ;  /* 0x00000005090b7207 */ /* 0x000fe40005800000 */
[----:B------:R-:W-:-:S02]  /*1040*/  @P2 IADD3 R4, R4, 0x1, RZ ;  /* 0x0000000104042810 */ /* 0x000fc40007ffe0ff */
[----:B------:R-:W-:Y:S01]  /*1050*/  SEL R12, R46, R3, !P1 ;  /* 0x000000032e0c7207 */ /* 0x000fe20004800000 */
[----:B------:R-:W-:Y:S01]  /*1060*/  IMAD R47, R14, c[0x0][0x174], R11 ;  /* 0x00005d000e2f7a24 */ /* 0x000fe200078e020b */
[----:B------:R-:W-:Y:S01]  /*1070*/  LOP3.LUT R49, R11, R14, RZ, 0xfc, !PT ;  /* 0x0000000e0b317212 */ /* 0x000fe200078efcff */
[----:B------:R-:W-:-:S03]  /*1080*/  @!P5 IMAD.MOV R4, RZ, RZ, -R4 ;  /* 0x000000ffff04d224 */ /* 0x000fc600078e0a04 */
[----:B------:R-:W-:Y:S02]  /*1090*/  LOP3.LUT R3, R49, R12, RZ, 0xfc, !PT ;  /* 0x0000000c31037212 */ /* 0x000fe400078efcff */
[----:B------:R-:W-:Y:S01]  /*10a0*/  SEL R15, R46, R4, !P1 ;  /* 0x000000042e0f7207 */ /* 0x000fe20004800000 */
[----:B------:R-:W-:Y:S01]  /*10b0*/  IMAD.MOV R4, RZ, RZ, -R48 ;  /* 0x000000ffff047224 */ /* 0x000fe200078e0a30 */
[----:B------:R-:W-:Y:S02]  /*10c0*/  ISETP.GE.AND P0, PT, R3, RZ, PT ;  /* 0x000000ff0300720c */ /* 0x000fe40003f06270 */
[----:B------:R-:W-:Y:S01]  /*10d0*/  LOP3.LUT R3, R49, R15, RZ, 0xfc, !PT ;  /* 0x0000000f31037212 */ /* 0x000fe200078efcff */
[----:B------:R-:W-:Y:S01]  /*10e0*/  IMAD R43, R42, R4, R43 ;  /* 0x000000042a2b7224 */ /* 0x000fe200078e022b */
[----:B------:R-:W-:Y:S02]  /*10f0*/  ISETP.GE.OR P0, PT, R12, c[0x0][0x178], !P0 ;  /* 0x00005e000c007a0c */ /* 0x000fe40004706670 */
[----:B------:R-:W-:-:S02]  /*1100*/  ISETP.GE.AND P2, PT, R3, RZ, PT ;  /* 0x000000ff0300720c */ /* 0x000fc40003f46270 */
[----:B------:R-:W-:Y:S02]  /*1110*/  ISETP.GE.OR P0, PT, R11, c[0x0][0x174], P0 ;  /* 0x00005d000b007a0c */ /* 0x000fe40000706670 */
[----:B------:R-:W-:Y:S02]  /*1120*/  ISETP.GE.OR P2, PT, R15, c[0x0][0x178], !P2 ;  /* 0x00005e000f007a0c */ /* 0x000fe40005746670 */
[----:B------:R-:W-:Y:S02]  /*1130*/  ISETP.GE.OR P5, PT, R14, c[0x0][0x170], P0 ;  /* 0x00005c000e007a0c */ /* 0x000fe400007a6670 */
[----:B------:R-:W-:Y:S02]  /*1140*/  ISETP.GE.OR P2, PT, R11, c[0x0][0x174], P2 ;  /* 0x00005d000b007a0c */ /* 0x000fe40001746670 */
[----:B------:R-:W-:Y:S02]  /*1150*/  ISETP.GT.U32.AND P4, PT, R42, R43, PT ;  /* 0x0000002b2a00720c */ /* 0x000fe40003f84070 */
[----:B------:R-:W-:-:S07]  /*1160*/  ISETP.GE.OR P2, PT, R14, c[0x0][0x170], P2 ;  /* 0x00005c000e007a0c */ /* 0x000fce0001746670 */
[----:B------:R-:W-:-:S05]  /*1170*/  @!P5 IMAD R2, R47, c[0x0][0x178], R12 ;  /* 0x00005e002f02da24 */ /* 0x000fca00078e020c */
[----:B------:R-:W-:Y:S01]  /*1180*/  @!P5 IADD3 R3, P0, R2, R34, RZ ;  /* 0x000000220203d210 */ /* 0x000fe20007f1e0ff */
[----:B------:R-:W-:-:S03]  /*1190*/  @!P2 IMAD R4, R47, c[0x0][0x178], R15 ;  /* 0x00005e002f04aa24 */ /* 0x000fc600078e020f */
[----:B------:R-:W-:Y:S02]  /*11a0*/  @!P5 LEA.HI.X.SX32 R44, R2, R35, 0x1, P0 ;  /* 0x00000023022cd211 */ /* 0x000fe400000f0eff */
[----:B------:R-:W-:-:S04]  /*11b0*/  @!P5 LEA R2, P0, R3, c[0x0][0x160], 0x1 ;  /* 0x000058000302da11 */ /* 0x000fc800078008ff */
[----:B------:R-:W-:Y:S02]  /*11c0*/  @!P5 LEA.HI.X R3, R3, c[0x0][0x164], R44, 0x1, P0 ;  /* 0x000059000303da11 */ /* 0x000fe400000f0c2c */
[----:B------:R-:W-:-:S03]  /*11d0*/  @!P2 IADD3 R5, P0, R4, R34, RZ ;  /* 0x000000220405a210 */ /* 0x000fc60007f1e0ff */
[----:B------:R0:W2:Y:S01]  /*11e0*/  @!P5 LDG.E.U16 R13, [R2.64] ;  /* 0x00000006020dd981 */ /* 0x0000a2000c1e1500 */
[----:B------:R-:W-:Y:S02]  /*11f0*/  @!P2 LEA.HI.X.SX32 R44, R4, R35, 0x1, P0 ;  /* 0x00000023042ca211 */ /* 0x000fe400000f0eff */
[----:B------:R-:W-:Y:S01]  /*1200*/  @!P2 LEA R4, P0, R5, c[0x0][0x160], 0x1 ;  /* 0x000058000504aa11 */ /* 0x000fe200078008ff */
[----:B------:R-:W-:-:S03]  /*1210*/  @!P4 IMAD.IADD R43, R43, 0x1, -R42 ;  /* 0x000000012b2bc824 */ /* 0x000fc600078e0a2a */
[----:B------:R-:W-:Y:S01]  /*1220*/  @!P2 LEA.HI.X R5, R5, c[0x0][0x164], R44, 0x1, P0 ;  /* 0x000059000505aa11 */ /* 0x000fe200000f0c2c */
[----:B0-----:R-:W-:Y:S02]  /*1230*/  IMAD.MOV.U32 R2, RZ, RZ, R8 ;  /* 0x000000ffff027224 */ /* 0x001fe400078e0008 */
[----:B------:R-:W-:Y:S01]  /*1240*/  IMAD.MOV.U32 R3, RZ, RZ, R41 ;  /* 0x000000ffff037224 */ /* 0x000fe200078e0029 */
[----:B------:R-:W-:Y:S02]  /*1250*/  ISETP.GE.U32.AND P0, PT, R43, R42, PT ;  /* 0x0000002a2b00720c */ /* 0x000fe40003f06070 */
[----:B------:R0:W3:Y:S04]  /*1260*/  @!P2 LDG.E.U16 R43, [R4.64] ;  /* 0x00000006042ba981 */ /* 0x0000e8000c1e1500 */
[----:B------:R-:W4:Y:S01]  /*1270*/  LDG.E.U16 R45, [R2.64] ;  /* 0x00000006022d7981 */ /* 0x000f22000c1e1500 */
[----:B------:R-:W-:-:S02]  /*1280*/  LOP3.LUT R8, R29, c[0x0][0x1f8], RZ, 0x3c, !PT ;  /* 0x00007e001d087a12 */ /* 0x000fc400078e3cff */
[----:B------:R-:W-:Y:S01]  /*1290*/  @!P4 IADD3 R48, R48, 0x1, RZ ;  /* 0x000000013030c810 */ /* 0x000fe20007ffe0ff */
[----:B------:R-:W5:Y:S01]  /*12a0*/  LDG.E.U16 R44, [R2.64+0x2] ;  /* 0x00000206022c7981 */ /* 0x000f62000c1e1500 */
[----:B------:R-:W-:Y:S02]  /*12b0*/  ISETP.GE.AND P4, PT, R8, RZ, PT ;  /* 0x000000ff0800720c */ /* 0x000fe40003f86270 */
[----:B------:R-:W-:-:S11]  /*12c0*/  @P0 IADD3 R48, R48, 0x1, RZ ;  /* 0x0000000130300810 */ /* 0x000fd60007ffe0ff */
        /* <DEDUP_REMOVED lines=8> */
[----:B0-----:R-:W-:-:S04]  /*1350*/  @!P0 IADD3 R5, P1, R47, R34, RZ ;  /* 0x000000222f058210 */ /* 0x001fc80007f3e0ff */
[----:B------:R-:W-:Y:S02]  /*1360*/  @!P0 LEA.HI.X.SX32 R42, R47, R35, 0x1, P1 ;  /* 0x000000232f2a8211 */ /* 0x000fe400008f0eff */
[C---:B------:R-:W-:Y:S01]  /*1370*/  @!P0 LEA R4, P1, R5.reuse, c[0x0][0x160], 0x1 ;  /* 0x0000580005048a11 */ /* 0x040fe200078208ff */
[----:B------:R-:W5:Y:S03]  /*1380*/  LDG.E.U16 R47, [R2.64+0x4] ;  /* 0x00000406022f7981 */ /* 0x000f66000c1e1500 */
[----:B------:R-:W-:-:S05]  /*1390*/  @!P0 LEA.HI.X R5, R5, c[0x0][0x164], R42, 0x1, P1 ;  /* 0x0000590005058a11 */ /* 0x000fca00008f0c2a */
[----:B------:R0:W5:Y:S01]  /*13a0*/  @!P0 LDG.E.U16 R4, [R4.64] ;  /* 0x0000000604048981 */ /* 0x000162000c1e1500 */
[----:B------:R-:W-:Y:S01]  /*13b0*/  IMAD R42, R14, c[0x0][0x1f0], RZ ;  /* 0x00007c000e2a7a24 */ /* 0x000fe200078e02ff */
[----:B------:R-:W-:Y:S01]  /*13c0*/  IABS R49, R32 ;  /* 0x0000002000317213 */ /* 0x000fe20000000000 */
[----:B------:R-:W-:-:S03]  /*13d0*/  IMAD R11, R11, c[0x0][0x1f4], RZ ;  /* 0x00007d000b0b7a24 */ /* 0x000fc600078e02ff */
[----:B------:R-:W-:Y:S01]  /*13e0*/  ISETP.NE.AND P4, PT, R37, R42, PT ;  /* 0x0000002a2500720c */ /* 0x000fe20003f85270 */
[----:B------:R-:W-:-:S03]  /*13f0*/  IMAD R41, R12, c[0x0][0x1f8], RZ ;  /* 0x00007e000c297a24 */ /* 0x000fc600078e02ff */
[----:B------:R-:W-:Y:S01]  /*1400*/  ISETP.EQ.AND P1, PT, R11, R26, !P4 ;  /* 0x0000001a0b00720c */ /* 0x000fe20006722270 */
[----:B------:R-:W-:-:S04]  /*1410*/  IMAD.HI.U32 R11, R10, R49, RZ ;  /* 0x000000310a0b7227 */ /* 0x000fc800078e00ff */
[----:B------:R-:W-:Y:S02]  /*1420*/  IMAD.MOV.U32 R48, RZ, RZ, RZ ;  /* 0x000000ffff307224 */ /* 0x000fe400078e00ff */
[----:B0-----:R-:W-:-:S04]  /*1430*/  IMAD.MOV R5, RZ, RZ, -R11 ;  /* 0x000000ffff057224 */ /* 0x001fc800078e0a0b */
[C---:B------:R-:W-:Y:S02]  /*1440*/  IMAD R5, R6.reuse, R5, R49 ;  /* 0x0000000506057224 */ /* 0x040fe400078e0231 */
[----:B------:R-:W-:Y:S02]  /*1450*/  IMAD.MOV.U32 R46, RZ, RZ, RZ ;  /* 0x000000ffff2e7224 */ /* 0x000fe400078e00ff */
[----:B------:R-:W-:Y:S01]  /*1460*/  IMAD R42, R15, c[0x0][0x1f8], RZ ;  /* 0x00007e000f2a7a24 */ /* 0x000fe200078e02ff */
[----:B--2---:R-:W-:Y:S02]  /*1470*/  @!P5 PRMT R48, RZ, 0x5410, R13 ;  /* 0x00005410ff30d816 */ /* 0x004fe4000000000d */
[----:B------:R-:W-:Y:S02]  /*1480*/  ISETP.EQ.AND P5, PT, R41, R24, P1 ;  /* 0x000000182900720c */ /* 0x000fe40000fa2270 */
[----:B---3--:R-:W-:Y:S02]  /*1490*/  @!P2 PRMT R46, RZ, 0x5410, R43 ;  /* 0x00005410ff2ea816 */ /* 0x008fe4000000002b */
[----:B------:R-:W-:-:S02]  /*14a0*/  ISETP.GT.U32.AND P2, PT, R6, R5, PT ;  /* 0x000000050600720c */ /* 0x000fc40003f44070 */
[----:B----4-:R-:W-:-:S07]  /*14b0*/  PRMT R45, RZ, 0x5410, R45 ;  /* 0x00005410ff2d7816 */ /* 0x010fce000000002d */
[----:B------:R-:W-:Y:S01]  /*14c0*/  @P5 FFMA.FTZ R7, R45, R48, R7 ;  /* 0x000000302d075223 */ /* 0x000fe20000010007 */
[----:B------:R-:W-:Y:S02]  /*14d0*/  ISETP.EQ.AND P5, PT, R42, R31, P1 ;  /* 0x0000001f2a00720c */ /* 0x000fe40000fa2270 */
[----:B-----5:R-:W-:Y:S02]  /*14e0*/  PRMT R44, RZ, 0x5410, R44 ;  /* 0x00005410ff2c7816 */ /* 0x020fe4000000002c */
[----:B------:R-:W-:Y:S01]  /*14f0*/  IABS R13, R30 ;  /* 0x0000001e000d7213 */ /* 0x000fe20000000000 */
[----:B------:R-:W-:-:S04]  /*1500*/  @!P2 IMAD.IADD R5, R5, 0x1, -R6 ;  /* 0x000000010505a824 */ /* 0x000fc800078e0a06 */
[----:B------:R-:W-:-:S04]  /*1510*/  IMAD.HI.U32 R10, R10, R13, RZ ;  /* 0x0000000d0a0a7227 */ /* 0x000fc800078e00ff */
[----:B------:R-:W-:Y:S01]  /*1520*/  @P5 FFMA.FTZ R7, R44, R46, R7 ;  /* 0x0000002e2c075223 */ /* 0x000fe20000010007 */
[----:B------:R-:W-:Y:S01]  /*1530*/  ISETP.GE.U32.AND P5, PT, R5, R6, PT ;  /* 0x000000060500720c */ /* 0x000fe20003fa6070 */
[----:B------:R-:W-:Y:S01]  /*1540*/  IMAD.MOV R5, RZ, RZ, -R10 ;  /* 0x000000ffff057224 */ /* 0x000fe200078e0a0a */
[----:B------:R-:W-:-:S03]  /*1550*/  @!P2 IADD3 R11, R11, 0x1, RZ ;  /* 0x000000010b0ba810 */ /* 0x000fc60007ffe0ff */
[----:B------:R-:W-:Y:S01]  /*1560*/  IMAD R5, R6, R5, R13 ;  /* 0x0000000506057224 */ /* 0x000fe200078e020d */
[----:B------:R-:W-:-:S04]  /*1570*/  LOP3.LUT R13, R32, c[0x0][0x1f4], RZ, 0x3c, !PT ;  /* 0x00007d00200d7a12 */ /* 0x000fc800078e3cff */
[----:B------:R-:W-:-:S03]  /*1580*/  ISETP.GT.U32.AND P2, PT, R6, R5, PT ;  /* 0x000000050600720c */ /* 0x000fc60003f44070 */
[----:B------:R-:W-:Y:S02]  /*1590*/  @P5 IADD3 R11, R11, 0x1, RZ ;  /* 0x000000010b0b5810 */ /* 0x000fe40007ffe0ff */
[----:B------:R-:W-:-:S08]  /*15a0*/  ISETP.GE.AND P5, PT, R13, RZ, PT ;  /* 0x000000ff0d00720c */ /* 0x000fd00003fa6270 */
[----:B------:R-:W-:-:S05]  /*15b0*/  @!P2 IMAD.IADD R5, R5, 0x1, -R6 ;  /* 0x000000010505a824 */ /* 0x000fca00078e0a06 */
[----:B------:R-:W-:Y:S01]  /*15c0*/  @!P5 IMAD.MOV R11, RZ, RZ, -R11 ;  /* 0x000000ffff0bd224 */ /* 0x000fe200078e0a0b */
[----:B------:R-:W-:-:S04]  /*15d0*/  ISETP.GE.U32.AND P5, PT, R5, R6, PT ;  /* 0x000000060500720c */ /* 0x000fc80003fa6070 */
[----:B------:R-:W-:Y:S02]  /*15e0*/  SEL R43, R9, R11, !P3 ;  /* 0x0000000b092b7207 */ /* 0x000fe40005800000 */
[----:B------:R-:W-:Y:S02]  /*15f0*/  LOP3.LUT R5, R30, c[0x0][0x1f4], RZ, 0x3c, !PT ;  /* 0x00007d001e057a12 */ /* 0x000fe400078e3cff */
[----:B------:R-:W-:Y:S02]  /*1600*/  LOP3.LUT R11, R43, R14, RZ, 0xfc, !PT ;  /* 0x0000000e2b0b7212 */ /* 0x000fe400078efcff */
[----:B------:R-:W-:Y:S02]  /*1610*/  @!P2 IADD3 R10, R10, 0x1, RZ ;  /* 0x000000010a0aa810 */ /* 0x000fe40007ffe0ff */
[----:B------:R-:W-:Y:S02]  /*1620*/  ISETP.GE.AND P2, PT, R5, RZ, PT ;  /* 0x000000ff0500720c */ /* 0x000fe40003f46270 */
[----:B------:R-:W-:-:S04]  /*1630*/  LOP3.LUT R5, R11, R12, RZ, 0xfc, !PT ;  /* 0x0000000c0b057212 */ /* 0x000fc800078efcff */
[----:B------:R-:W-:Y:S02]  /*1640*/  ISETP.GE.AND P6, PT, R5, RZ, PT ;  /* 0x000000ff0500720c */ /* 0x000fe40003fc6270 */
[----:B------:R-:W-:Y:S02]  /*1650*/  @P5 IADD3 R10, R10, 0x1, RZ ;  /* 0x000000010a0a5810 */ /* 0x000fe40007ffe0ff */
[----:B------:R-:W-:Y:S02]  /*1660*/  ISETP.GE.OR P6, PT, R12, c[0x0][0x178], !P6 ;  /* 0x00005e000c007a0c */ /* 0x000fe400077c6670 */
[----:B------:R-:W-:Y:S01]  /*1670*/  LOP3.LUT R5, R11, R15, RZ, 0xfc, !PT ;  /* 0x0000000f0b057212 */ /* 0x000fe200078efcff */
[----:B------:R-:W-:Y:S01]  /*1680*/  @!P2 IMAD.MOV R10, RZ, RZ, -R10 ;  /* 0x000000ffff0aa224 */ /* 0x000fe200078e0a0a */
[----:B------:R-:W-:Y:S02]  /*1690*/  ISETP.GE.OR P6, PT, R43, c[0x0][0x174], P6 ;  /* 0x00005d002b007a0c */ /* 0x000fe400037c6670 */
[----:B------:R-:W-:-:S02]  /*16a0*/  ISETP.GE.AND P2, PT, R5, RZ, PT ;  /* 0x000000ff0500720c */ /* 0x000fc40003f46270 */
[----:B------:R-:W-:Y:S01]  /*16b0*/  ISETP.GE.OR P6, PT, R14, c[0x0][0x170], P6 ;  /* 0x00005c000e007a0c */ /* 0x000fe200037c6670 */
[----:B------:R-:W-:Y:S01]  /*16c0*/  IMAD R44, R8, c[0x0][0x1f8], RZ ;  /* 0x00007e00082c7a24 */ /* 0x000fe200078e02ff */
[----:B------:R-:W-:Y:S02]  /*16d0*/  ISETP.GE.OR P2, PT, R15, c[0x0][0x178], !P2 ;  /* 0x00005e000f007a0c */ /* 0x000fe40005746670 */
[----:B------:R-:W-:Y:S01]  /*16e0*/  LOP3.LUT R6, R11, R8, RZ, 0xfc, !PT ;  /* 0x000000080b067212 */ /* 0x000fe200078efcff */
[----:B------:R-:W-:Y:S01]  /*16f0*/  IMAD.MOV.U32 R5, RZ, RZ, RZ ;  /* 0x000000ffff057224 */ /* 0x000fe200078e00ff */
[----:B------:R-:W-:Y:S02]  /*1700*/  ISETP.GE.OR P2, PT, R43, c[0x0][0x174], P2 ;  /* 0x00005d002b007a0c */ /* 0x000fe40001746670 */
[----:B------:R-:W-:Y:S02]  /*1710*/  SEL R45, R9, R10, !P3 ;  /* 0x0000000a092d7207 */ /* 0x000fe40005800000 */
[----:B------:R-:W-:Y:S01]  /*1720*/  @!P0 PRMT R5, RZ, 0x5410, R4 ;  /* 0x00005410ff058816 */ /* 0x000fe20000000004 */
[----:B------:R-:W-:Y:S01]  /*1730*/  IMAD R9, R14, c[0x0][0x174], R43 ;  /* 0x00005d000e097a24 */ /* 0x000fe200078e022b */
[----:B------:R-:W-:-:S02]  /*1740*/  ISETP.EQ.AND P0, PT, R44, R29, P1 ;  /* 0x0000001d2c00720c */ /* 0x000fc40000f02270 */
[----:B------:R-:W-:Y:S02]  /*1750*/  ISETP.GE.AND P3, PT, R6, RZ, PT ;  /* 0x000000ff0600720c */ /* 0x000fe40003f66270 */
[----:B------:R-:W-:Y:S01]  /*1760*/  ISETP.GE.OR P5, PT, R14, c[0x0][0x170], P2 ;  /* 0x00005c000e007a0c */ /* 0x000fe200017a6670 */
[----:B------:R-:W-:Y:S01]  /*1770*/  @!P6 IMAD R4, R9, c[0x0][0x178], R12 ;  /* 0x00005e000904ea24 */ /* 0x000fe200078e020c */
[----:B------:R-:W-:Y:S02]  /*1780*/  ISETP.GE.OR P3, PT, R8, c[0x0][0x178], !P3 ;  /* 0x00005e0008007a0c */ /* 0x000fe40005f66670 */
[----:B------:R-:W-:Y:S01]  /*1790*/  LOP3.LUT R49, R45, R14, RZ, 0xfc, !PT ;  /* 0x0000000e2d317212 */ /* 0x000fe200078efcff */
[----:B------:R-:W-:Y:S01]  /*17a0*/  IMAD.MOV.U32 R46, RZ, RZ, R7 ;  /* 0x000000ffff2e7224 */ /* 0x000fe200078e0007 */
[----:B------:R-:W-:Y:S02]  /*17b0*/  PRMT R47, RZ, 0x5410, R47 ;  /* 0x00005410ff2f7816 */ /* 0x000fe4000000002f */
[----:B------:R-:W-:-:S02]  /*17c0*/  ISETP.GE.OR P3, PT, R43, c[0x0][0x174], P3 ;  /* 0x00005d002b007a0c */ /* 0x000fc40001f66670 */
[----:B------:R-:W-:Y:S02]  /*17d0*/  LOP3.LUT R6, R49, R8, RZ, 0xfc, !PT ;  /* 0x0000000831067212 */ /* 0x000fe400078efcff */
[----:B------:R-:W-:Y:S01]  /*17e0*/  @!P6 IADD3 R7, P1, R4, R34, RZ ;  /* 0x000000220407e210 */ /* 0x000fe20007f3e0ff */
[----:B------:R-:W-:Y:S01]  /*17f0*/  @P0 FFMA.FTZ R46, R47, R5, R46 ;  /* 0x000000052f2e0223 */ /* 0x000fe2000001002e */
[----:B------:R-:W-:Y:S02]  /*1800*/  ISETP.GE.OR P3, PT, R14, c[0x0][0x170], P3 ;  /* 0x00005c000e007a0c */ /* 0x000fe40001f66670 */
[----:B------:R-:W-:Y:S01]  /*1810*/  ISETP.GE.AND P0, PT, R6, RZ, PT ;  /* 0x000000ff0600720c */ /* 0x000fe20003f06270 */
[----:B------:R-:W-:Y:S01]  /*1820*/  @!P5 IMAD R6, R9, c[0x0][0x178], R15 ;  /* 0x00005e000906da24 */ /* 0x000fe200078e020f */
[----:B------:R-:W-:Y:S02]  /*1830*/  @!P6 LEA.HI.X.SX32 R10, R4, R35, 0x1, P1 ;  /* 0x00000023040ae211 */ /* 0x000fe400008f0eff */
[----:B------:R-:W-:-:S02]  /*1840*/  @!P6 LEA R4, P1, R7, c[0x0][0x160], 0x1 ;  /* 0x000058000704ea11 */ /* 0x000fc400078208ff */
[----:B------:R-:W-:Y:S02]  /*1850*/  ISETP.GE.OR P0, PT, R8, c[0x0][0x178], !P0 ;  /* 0x00005e0008007a0c */ /* 0x000fe40004706670 */
[----:B------:R-:W-:Y:S02]  /*1860*/  @!P6 LEA.HI.X R5, R7, c[0x0][0x164], R10, 0x1, P1 ;  /* 0x000059000705ea11 */ /* 0x000fe400008f0c0a */
[C---:B------:R-:W-:Y:S02]  /*1870*/  @!P5 IADD3 R7, P1, R6.reuse, R34, RZ ;  /* 0x000000220607d210 */ /* 0x040fe40007f3e0ff */
[----:B------:R-:W-:Y:S01]  /*1880*/  ISETP.GE.OR P0, PT, R45, c[0x0][0x174], P0 ;  /* 0x00005d002d007a0c */ /* 0x000fe20000706670 */
[----:B------:R-:W-:Y:S01]  /*1890*/  @!P3 IMAD R9, R9, c[0x0][0x178], R8 ;  /* 0x00005e000909ba24 */ /* 0x000fe200078e0208 */
[----:B------:R-:W-:Y:S01]  /*18a0*/  @!P5 LEA.HI.X.SX32 R10, R6, R35, 0x1, P1 ;  /* 0x00000023060ad211 */ /* 0x000fe200008f0eff */
[C---:B------:R-:W-:Y:S01]  /*18b0*/  IMAD R47, R14.reuse, c[0x0][0x174], R45 ;  /* 0x00005d000e2f7a24 */ /* 0x040fe200078e022d */
[----:B------:R-:W-:Y:S01]  /*18c0*/  @!P5 LEA R6, P1, R7, c[0x0][0x160], 0x1 ;  /* 0x000058000706da11 */ /* 0x000fe200078208ff */
[----:B------:R-:W2:Y:S01]  /*18d0*/  @!P6 LDG.E.U16 R4, [R4.64] ;  /* 0x000000060404e981 */ /* 0x000ea2000c1e1500 */
[----:B------:R-:W-:-:S02]  /*18e0*/  ISETP.GE.OR P0, PT, R14, c[0x0][0x170], P0 ;  /* 0x00005c000e007a0c */ /* 0x000fc40000706670 */
[----:B------:R-:W-:Y:S02]  /*18f0*/  @!P5 LEA.HI.X R7, R7, c[0x0][0x164], R10, 0x1, P1 ;  /* 0x000059000707da11 */ /* 0x000fe400008f0c0a */
[----:B------:R-:W-:Y:S01]  /*1900*/  @!P3 IADD3 R10, P1, R9, R34, RZ ;  /* 0x00000022090ab210 */ /* 0x000fe20007f3e0ff */
[----:B------:R-:W-:-:S03]  /*1910*/  IMAD R50, R47, c[0x0][0x178], R8 ;  /* 0x00005e002f327a24 */ /* 0x000fc600078e0208 */
[----:B------:R-:W-:Y:S02]  /*1920*/  @!P3 LEA.HI.X.SX32 R9, R9, R35, 0x1, P1 ;  /* 0x000000230909b211 */ /* 0x000fe400008f0eff */
[----:B------:R-:W-:-:S04]  /*1930*/  @!P3 LEA R8, P1, R10, c[0x0][0x160], 0x1 ;  /* 0x000058000a08ba11 */ /* 0x000fc800078208ff */
[----:B------:R-:W-:Y:S02]  /*1940*/  @!P3 LEA.HI.X R9, R10, c[0x0][0x164], R9, 0x1, P1 ;  /* 0x000059000a09ba11 */ /* 0x000fe400008f0c09 */
[C---:B------:R-:W-:Y:S02]  /*1950*/  @!P0 IADD3 R11, P1, R50.reuse, R34, RZ ;  /* 0x00000022320b8210 */ /* 0x040fe40007f3e0ff */
[----:B------:R-:W-:Y:S02]  /*1960*/  LOP3.LUT R13, R49, R12, RZ, 0xfc, !PT ;  /* 0x0000000c310d7212 */ /* 0x000fe400078efcff */
[----:B------:R-:W-:Y:S01]  /*1970*/  P2R R48, PR, RZ, 0x20 ;  /* 0x00000020ff307803 */ /* 0x000fe20000000000 */
[----:B------:R-:W-:Y:S01]  /*1980*/  IMAD R43, R43, c[0x0][0x1f4], RZ ;  /* 0x00007d002b2b7a24 */ /* 0x000fe200078e02ff */
[----:B------:R-:W-:Y:S01]  /*1990*/  @!P0 LEA.HI.X.SX32 R50, R50, R35, 0x1, P1 ;  /* 0x0000002332328211 */ /* 0x000fe200008f0eff */
[----:B------:R-:W3:Y:S01]  /*19a0*/  @!P3 LDG.E.U16 R8, [R8.64] ;  /* 0x000000060808b981 */ /* 0x000ee2000c1e1500 */
[----:B------:R-:W-:-:S04]  /*19b0*/  @!P0 LEA R10, P1, R11, c[0x0][0x160], 0x1 ;  /* 0x000058000b0a8a11 */ /* 0x000fc800078208ff */
[----:B------:R-:W-:Y:S02]  /*19c0*/  @!P0 LEA.HI.X R11, R11, c[0x0][0x164], R50, 0x1, P1 ;  /* 0x000059000b0b8a11 */ /* 0x000fe400008f0c32 */
[----:B------:R-:W-:Y:S02]  /*19d0*/  ISETP.GE.AND P1, PT, R13, RZ, PT ;  /* 0x000000ff0d00720c */ /* 0x000fe40003f26270 */
[----:B------:R-:W-:Y:S01]  /*19e0*/  LOP3.LUT R49, R49, R15, RZ, 0xfc, !PT ;  /* 0x0000000f31317212 */ /* 0x000fe200078efcff */
[----:B------:R-:W4:Y:S01]  /*19f0*/  @!P0 LDG.E.U16 R10, [R10.64] ;  /* 0x000000060a0a8981 */ /* 0x000f22000c1e1500 */
        /* <DEDUP_REMOVED lines=8> */
[----:B------:R-:W-:Y:S02]  /*1a80*/  ISETP.GE.AND P1, PT, R49, RZ, PT ;  /* 0x000000ff3100720c */ /* 0x000fe40003f26270 */
[----:B------:R-:W5:Y:S02]  /*1a90*/  LDG.E.U16 R49, [R2.64+0x6] ;  /* 0x0000060602317981 */ /* 0x000f64000c1e1500 */
[----:B------:R-:W-:Y:S02]  /*1aa0*/  ISETP.GE.OR P1, PT, R15, c[0x0][0x178], !P1 ;  /* 0x00005e000f007a0c */ /* 0x000fe40004f26670 */
[----:B------:R-:W3:Y:S02]  /*1ab0*/  @!P2 LDG.E.U16 R12, [R12.64] ;  /* 0x000000060c0ca981 */ /* 0x000ee4000c1e1500 */
[----:B------:R-:W-:-:S04]  /*1ac0*/  ISETP.GE.OR P1, PT, R45, c[0x0][0x174], P1 ;  /* 0x00005d002d007a0c */ /* 0x000fc80000f26670 */
[----:B------:R-:W-:-:S13]  /*1ad0*/  ISETP.GE.OR P1, PT, R14, c[0x0][0x170], P1 ;  /* 0x00005c000e007a0c */ /* 0x000fda0000f26670 */
[----:B------:R-:W-:-:S05]  /*1ae0*/  @!P1 IMAD R15, R47, c[0x0][0x178], R15 ;  /* 0x00005e002f0f9a24 */ /* 0x000fca00078e020f */
[----:B------:R-:W-:-:S04]  /*1af0*/  @!P1 IADD3 R47, P5, R15, R34, RZ ;  /* 0x000000220f2f9210 */ /* 0x000fc80007fbe0ff */
[----:B------:R-:W-:Y:S02]  /*1b00*/  @!P1 LEA.HI.X.SX32 R50, R15, R35, 0x1, P5 ;  /* 0x000000230f329211 */ /* 0x000fe400028f0eff */
[----:B------:R-:W-:-:S04]  /*1b10*/  @!P1 LEA R14, P5, R47, c[0x0][0x160], 0x1 ;  /* 0x000058002f0e9a11 */ /* 0x000fc800078a08ff */
[----:B------:R-:W-:Y:S01]  /*1b20*/  @!P1 LEA.HI.X R15, R47, c[0x0][0x164], R50, 0x1, P5 ;  /* 0x000059002f0f9a11 */ /* 0x000fe200028f0c32 */
[----:B------:R-:W-:-:S04]  /*1b30*/  IMAD.MOV.U32 R47, RZ, RZ, RZ ;  /* 0x000000ffff2f7224 */ /* 0x000fc800078e00ff */
[----:B------:R-:W3:Y:S01]  /*1b40*/  @!P1 LDG.E.U16 R14, [R14.64] ;  /* 0x000000060e0e9981 */ /* 0x000ee2000c1e1500 */
[----:B--2---:R-:W-:Y:S02]  /*1b50*/  @!P6 PRMT R47, RZ, 0x5410, R4 ;  /* 0x00005410ff2fe816 */ /* 0x004fe40000000004 */
[----:B------:R-:W-:Y:S01]  /*1b60*/  ISETP.EQ.AND P6, PT, R43, R32, !P4 ;  /* 0x000000202b00720c */ /* 0x000fe200067c2270 */
[----:B------:R-:W2:Y:S03]  /*1b70*/  LDG.E.U16 R4, [R2.64+0x8] ;  /* 0x0000080602047981 */ /* 0x000ea6000c1e1500 */
[----:B------:R-:W-:Y:S02]  /*1b80*/  ISETP.EQ.AND P5, PT, R41, R24, P6 ;  /* 0x000000182900720c */ /* 0x000fe400037a2270 */
[----:B-----5:R-:W-:-:S11]  /*1b90*/  PRMT R49, RZ, 0x5410, R49 ;  /* 0x00005410ff317816 */ /* 0x020fd60000000031 */
[----:B------:R-:W-:Y:S01]  /*1ba0*/  @P5 FFMA.FTZ R46, R49, R47, R46 ;  /* 0x0000002f312e5223 */ /* 0x000fe2000001002e */
[----:B------:R-:W-:Y:S01]  /*1bb0*/  ISETP.NE.AND P5, PT, R48, RZ, PT ;  /* 0x000000ff3000720c */ /* 0x000fe20003fa5270 */
[----:B------:R-:W-:Y:S01]  /*1bc0*/  IMAD.MOV.U32 R43, RZ, RZ, RZ ;  /* 0x000000ffff2b7224 */ /* 0x000fe200078e00ff */
[----:B------:R-:W5:Y:S11]  /*1bd0*/  LDG.E.U16 R47, [R2.64+0x10] ;  /* 0x00001006022f7981 */ /* 0x000f76000c1e1500 */
[----:B------:R-:W3:Y:S01]  /*1be0*/  @!P5 LDG.E.U16 R6, [R6.64] ;  /* 0x000000060606d981 */ /* 0x000ee2000c1e1500 */
[----:B--2---:R-:W-:-:S02]  /*1bf0*/  PRMT R4, RZ, 0x5410, R4 ;  /* 0x00005410ff047816 */ /* 0x004fc40000000004 */
[----:B---3--:R-:W-:Y:S02]  /*1c00*/  @!P5 PRMT R43, RZ, 0x5410, R6 ;  /* 0x00005410ff2bd816 */ /* 0x008fe40000000006 */
[----:B------:R-:W-:Y:S01]  /*1c10*/  ISETP.EQ.AND P5, PT, R42, R31, P6 ;  /* 0x0000001f2a00720c */ /* 0x000fe200037a2270 */
[----:B------:R-:W2:-:S12]  /*1c20*/  LDG.E.U16 R6, [R2.64+0xc] ;  /* 0x00000c0602067981 */ /* 0x000e98000c1e1500 */
[----:B------:R-:W-:Y:S02]  /*1c30*/  @P5 FFMA.FTZ R46, R4, R43, R46 ;  /* 0x0000002b042e5223 */ /* 0x000fe4000001002e */
[----:B------:R-:W3:Y:S04]  /*1c40*/  LDG.E.U16 R4, [R2.64+0xa] ;  /* 0x00000a0602047981 */ /* 0x000ee8000c1e1500 */
[----:B------:R-:W4:Y:S01]  /*1c50*/  LDG.E.U16 R43, [R2.64+0xe] ;  /* 0x00000e06022b7981 */ /* 0x000f22000c1e1500 */
[----:B------:R-:W-:Y:S01]  /*1c60*/  IMAD R45, R45, c[0x0][0x1f4], RZ ;  /* 0x00007d002d2d7a24 */ /* 0x000fe200078e02ff */
[----:B------:R-:W-:Y:S01]  /*1c70*/  ISETP.EQ.AND P6, PT, R44, R29, P6 ;  /* 0x0000001d2c00720c */ /* 0x000fe200037c2270 */
[----:B------:R-:W-:-:S03]  /*1c80*/  IMAD.MOV.U32 R5, RZ, RZ, RZ ;  /* 0x000000ffff057224 */ /* 0x000fc600078e00ff */
[----:B------:R-:W-:Y:S02]  /*1c90*/  ISETP.EQ.AND P4, PT, R45, R30, !P4 ;  /* 0x0000001e2d00720c */ /* 0x000fe40006782270 */
[----:B------:R-:W-:Y:S02]  /*1ca0*/  @!P3 PRMT R5, RZ, 0x5410, R8 ;  /* 0x00005410ff05b816 */ /* 0x000fe40000000008 */
[----:B------:R-:W-:Y:S02]  /*1cb0*/  ISETP.EQ.AND P3, PT, R41, R24, P4 ;  /* 0x000000182900720c */ /* 0x000fe40002762270 */
[----:B------:R-:W-:Y:S02]  /*1cc0*/  ISETP.EQ.AND P5, PT, R42, R31, P4 ;  /* 0x0000001f2a00720c */ /* 0x000fe400027a2270 */
[----:B------:R-:W-:Y:S02]  /*1cd0*/  IADD3 R40, R40, 0x1, RZ ;  /* 0x0000000128287810 */ /* 0x000fe40007ffe0ff */
[----:B------:R-:W-:-:S02]  /*1ce0*/  ISETP.EQ.AND P4, PT, R44, R29, P4 ;  /* 0x0000001d2c00720c */ /* 0x000fc40002782270 */
[----:B-----5:R-:W-:Y:S02]  /*1cf0*/  PRMT R47, RZ, 0x5410, R47 ;  /* 0x00005410ff2f7816 */ /* 0x020fe4000000002f */
[----:B------:R-:W-:Y:S02]  /*1d00*/  IADD3 R37, R37, -c[0x0][0x208], RZ ;  /* 0x8000820025257a10 */ /* 0x000fe40007ffe0ff */
[----:B--2---:R-:W-:Y:S02]  /*1d10*/  PRMT R6, RZ, 0x5410, R6 ;  /* 0x00005410ff067816 */ /* 0x004fe40000000006 */
[----:B---3--:R-:W-:-:S05]  /*1d20*/  PRMT R4, RZ, 0x5410, R4 ;  /* 0x00005410ff047816 */ /* 0x008fca0000000004 */
[----:B------:R-:W-:Y:S02]  /*1d30*/  @P6 FFMA.FTZ R46, R4, R5, R46 ;  /* 0x00000005042e6223 */ /* 0x000fe4000001002e */
[----:B------:R-:W-:Y:S02]  /*1d40*/  CS2R R4, SRZ ;  /* 0x0000000000047805 */ /* 0x000fe4000001ff00 */
[----:B------:R-:W-:Y:S01]  /*1d50*/  @!P2 PRMT R5, RZ, 0x5410, R12 ;  /* 0x00005410ff05a816 */ /* 0x000fe2000000000c */
[----:B------:R-:W-:Y:S01]  /*1d60*/  IMAD.MOV.U32 R7, RZ, RZ, R46 ;  /* 0x000000ffff077224 */ /* 0x000fe200078e002e */
[----:B------:R-:W-:Y:S02]  /*1d70*/  @!P1 PRMT R4, RZ, 0x5410, R14 ;  /* 0x00005410ff049816 */ /* 0x000fe4000000000e */
[----:B------:R-:W-:Y:S01]  /*1d80*/  ISETP.NE.AND P1, PT, R40, 0x3, PT ;  /* 0x000000032800780c */ /* 0x000fe20003f25270 */
[----:B------:R-:W-:Y:S01]  /*1d90*/  @P3 FFMA.FTZ R7, R6, R5, R7 ;  /* 0x0000000506073223 */ /* 0x000fe20000010007 */
[----:B----4-:R-:W-:-:S02]  /*1da0*/  PRMT R43, RZ, 0x5410, R43 ;  /* 0x00005410ff2b7816 */ /* 0x010fc4000000002b */
[----:B------:R-:W-:-:S03]  /*1db0*/  IADD3 R8, P2, R2, 0x12, RZ ;  /* 0x0000001202087810 */ /* 0x000fc60007f5e0ff */
[----:B------:R-:W-:Y:S02]  /*1dc0*/  @P5 FFMA.FTZ R7, R43, R4, R7 ;  /* 0x000000042b075223 */ /* 0x000fe40000010007 */
[----:B------:R-:W-:Y:S01]  /*1dd0*/  IMAD.MOV.U32 R4, RZ, RZ, RZ ;  /* 0x000000ffff047224 */ /* 0x000fe200078e00ff */
[----:B------:R-:W-:Y:S01]  /*1de0*/  @!P0 PRMT R4, RZ, 0x5410, R10 ;  /* 0x00005410ff048816 */ /* 0x000fe2000000000a */
[----:B------:R-:W-:-:S04]  /*1df0*/  IMAD.X R41, RZ, RZ, R3, P2 ;  /* 0x000000ffff297224 */ /* 0x000fc800010e0603 */
[----:B------:R-:W-:Y:S01]  /*1e00*/  @P4 FFMA.FTZ R7, R47, R4, R7 ;  /* 0x000000042f074223 */ /* 0x000fe20000010007 */
[----:B------:R-:W-:Y:S01]  /*1e10*/  @!P1 CALL.REL.NOINC `(.L_x_195) ;  /* 0x0000001000009944 */ /* 0x000fe20003c00000 */
[----:B------:R-:W-:Y:S05]  /*1e20*/  BRA `(.L_x_196) ;  /* 0xffffed6000007947 */ /* 0x000fea000383ffff */
.L_x_195:
[----:B------:R-:W-:Y:S02]  /*1e30*/  ISETP.NE.AND P6, PT, R39, RZ, PT ;  /* 0x000000ff2700720c */ /* 0x000fe40003fc5270 */
[----:B------:R-:W-:-:S05]  /*1e40*/  IADD3 R28, P0, R28, 0x36, RZ ;  /* 0x000000361c1c7810 */ /* 0x000fca0007f1e0ff */
[----:B------:R-:W-:-:S06]  /*1e50*/  IMAD.X R27, RZ, RZ, R27, P0 ;  /* 0x000000ffff1b7224 */ /* 0x000fcc00000e061b */
[----:B------:R-:W-:Y:S01]  /*1e60*/  @P6 CALL.REL.NOINC `(.L_x_194) ;  /* 0x0000001000006944 */ /* 0x000fe20003c00000 */
[----:B------:R-:W-:Y:S05]  /*1e70*/  BRA `(.L_x_197) ;  /* 0xffffebc000007947 */ /* 0x000fea000383ffff */
.L_x_194:
[----:B------:R-:W-:Y:S05]  /*1e80*/  BSYNC B0 ;  /* 0x0000000000007941 */ /* 0x000fea0003800000 */
.L_x_193:
[----:B------:R-:W-:Y:S01]  /*1e90*/  IMAD R22, R22, c[0x0][0x1b4], RZ ;  /* 0x00006d0016167a24 */ /* 0x000fe200078e02ff */
[----:B------:R-:W-:Y:S01]  /*1ea0*/  F2FP.BF16.PACK_AB R7, RZ, R7 ;  /* 0x00000007ff07723e */ /* 0x000fe200000010ff */
[----:B------:R-:W-:Y:S02]  /*1eb0*/  IMAD R21, R21, c[0x0][0x1b8], RZ ;  /* 0x00006e0015157a24 */ /* 0x000fe400078e02ff */
[----:B------:R-:W-:Y:S01]  /*1ec0*/  IMAD R23, R23, c[0x0][0x1bc], RZ ;  /* 0x00006f0017177a24 */ /* 0x000fe200078e02ff */
[----:B------:R-:W-:Y:S01]  /*1ed0*/  SHF.R.S32.HI R3, RZ, 0x1f, R22 ;  /* 0x0000001fff037819 */ /* 0x000fe20000011416 */
[----:B------:R-:W-:Y:S01]  /*1ee0*/  IMAD R18, R18, c[0x0][0x1ac], RZ ;  /* 0x00006b0012127a24 */ /* 0x000fe200078e02ff */
[----:B------:R-:W-:Y:S01]  /*1ef0*/  SHF.R.S32.HI R4, RZ, 0x1f, R21 ;  /* 0x0000001fff047819 */ /* 0x000fe20000011415 */
[----:B------:R-:W-:Y:S01]  /*1f00*/  IMAD R19, R19, c[0x0][0x1b0], RZ ;  /* 0x00006c0013137a24 */ /* 0x000fe200078e02ff */
[--C-:B------:R-:W-:Y:S01]  /*1f10*/  IADD3 R22, P0, P1, R22, R21, R23.reuse ;  /* 0x0000001516167210 */ /* 0x100fe2000791e017 */
[----:B------:R-:W-:Y:S01]  /*1f20*/  IMAD R5, R38, c[0x0][0xc], RZ ;  /* 0x0000030026057a24 */ /* 0x000fe200078e02ff */
[----:B------:R-:W-:-:S02]  /*1f30*/  SHF.R.S32.HI R23, RZ, 0x1f, R23 ;  /* 0x0000001fff177819 */ /* 0x000fc40000011417 */
[----:B------:R-:W-:Y:S02]  /*1f40*/  SHF.R.S32.HI R2, RZ, 0x1f, R18 ;  /* 0x0000001fff027819 */ /* 0x000fe40000011412 */
[----:B------:R-:W-:Y:S02]  /*1f50*/  IADD3.X R3, R3, R4, R23, P0, P1 ;  /* 0x0000000403037210 */ /* 0x000fe400007e2417 */
[--C-:B------:R-:W-:Y:S02]  /*1f60*/  IADD3 R18, P0, P1, R18, R22, R19.reuse ;  /* 0x0000001612127210 */ /* 0x100fe4000791e013 */
[----:B------:R-:W-:-:S04]  /*1f70*/  SHF.R.S32.HI R19, RZ, 0x1f, R19 ;  /* 0x0000001fff137819 */ /* 0x000fc80000011413 */
[----:B------:R-:W-:Y:S02]  /*1f80*/  IADD3.X R19, R2, R3, R19, P0, P1 ;  /* 0x0000000302137210 */ /* 0x000fe400007e2413 */
[----:B------:R-:W-:-:S04]  /*1f90*/  LEA R2, P0, R18, c[0x0][0x190], 0x1 ;  /* 0x0000640012027a11 */ /* 0x000fc800078008ff */
[----:B------:R-:W-:Y:S02]  /*1fa0*/  LEA.HI.X R3, R18, c[0x0][0x194], R19, 0x1, P0 ;  /* 0x0000650012037a11 */ /* 0x000fe400000f0c13 */
[----:B------:R-:W-:-:S03]  /*1fb0*/  IADD3 R16, P0, R5, R16, RZ ;  /* 0x0000001005107210 */ /* 0x000fc60007f1e0ff */
[----:B------:R0:W-:Y:S02]  /*1fc0*/  STG.E.U16 [R2.64], R7 ;  /* 0x0000000702007986 */ /* 0x0001e4000c101506 */
[----:B------:R-:W-:Y:S01]  /*1fd0*/  IMAD.X R17, RZ, RZ, R17, P0 ;  /* 0x000000ffff117224 */ /* 0x000fe200000e0611 */
[----:B------:R-:W-:-:S04]  /*1fe0*/  ISETP.GE.U32.AND P0, PT, R16, UR4, PT ;  /* 0x0000000410007c0c */ /* 0x000fc8000bf06070 */
[----:B------:R-:W-:-:S13]  /*1ff0*/  ISETP.GE.AND.EX P0, PT, R17, UR8, PT, P0 ;  /* 0x0000000811007c0c */ /* 0x000fda000bf06300 */
[----:B0-----:R-:W-:Y:S01]  /*2000*/  @P0 CALL.REL.NOINC `(.L_x_198) ;  /* 0x0000001000000944 */ /* 0x001fe20003c00000 */
[----:B------:R-:W-:Y:S05]  /*2010*/  BRA `(.L_x_199) ;  /* 0xffffe26000007947 */ /* 0x000fea000383ffff */
.L_x_198:
[----:B------:R-:W-:Y:S05]  /*2020*/  EXIT ;  /* 0x000000000000794d */ /* 0x000fea0003800000 */
.L_x_200:
        /* <DEDUP_REMOVED lines=13> */
.L_x_521:


//--------------------- .text._ZN2at6native51_GLOBAL__N__11011a27_18_DepthwiseConv3d_cu_35e0c7b543conv_depthwise3d_cuda_backward_input_kernelIN3c108BFloat16EfLi3ELi3ELi3ELin1ELin1ELin1ELi1ELi1ELi1EEEvNS_27GenericPackedTensorAccessorIKT_Lm5ENS_16DefaultPtrTraitsEiEENS5_IS6_Lm5ES8_iEES9_iiiiiiiii --------------------------
	.section	.text._ZN2at6native51_GLOBAL__N__11011a27_18_DepthwiseConv3d_cu_35e0c7b543conv_depthwise3d_cuda_backward_input_kernelIN3c108BFloat16EfLi3ELi3ELi3ELin1ELin1ELin1ELi1ELi1ELi1EEEvNS_27GenericPackedTensorAccessorIKT_Lm5ENS_16DefaultPtrTraitsEiEENS5_IS6_Lm5ES8_iEES9_iiiiiiiii,"ax",@progbits
	.sectioninfo	@"SHI_REGISTERS=48"
	.align	128
.text._ZN2at6native51_GLOBAL__N__11011a27_18_DepthwiseConv3d_cu_35e0c7b543conv_depthwise3d_cuda_backward_input_kernelIN3c108BFloat16EfLi3ELi3ELi3ELin1ELin1ELin1ELi1ELi1ELi1EEEvNS_27GenericPackedTensorAccessorIKT_Lm5ENS_16DefaultPtrTraitsEiEENS5_IS6_Lm5ES8_iEES9_iiiiiiiii:
        .type           _ZN2at6native51_GLOBAL__N__11011a27_18_DepthwiseConv3d_cu_35e0c7b543conv_depthwise3d_cuda_backward_input_kernelIN3c108BFloat16EfLi3ELi3ELi3ELin1ELin1ELin1ELi1ELi1ELi1EEEvNS_27GenericPackedTensorAccessorIKT_Lm5ENS_16DefaultPtrTraitsEiEENS5_IS6_Lm5ES8_iEES9_iiiiiiiii,@function
        .size           _ZN2at6native51_GLOBAL__N__11011a27_18_DepthwiseConv3d_cu_35e0c7b543conv_depthwise3d_cuda_backward_input_kernelIN3c108BFloat16EfLi3ELi3ELi3ELin1ELin1ELin1ELi1ELi1ELi1EEEvNS_27GenericPackedTensorAccessorIKT_Lm5ENS_16DefaultPtrTraitsEiEENS5_IS6_Lm5ES8_iEES9_iiiiiiiii,(.L_x_522 - _ZN2at6native51_GLOBAL__N__11011a27_18_DepthwiseConv3d_cu_35e0c7b543conv_depthwise3d_cuda_backward_input_kernelIN3c108BFloat16EfLi3ELi3ELi3ELin1ELin1ELin1ELi1ELi1ELi1EEEvNS_27GenericPackedTensorAccessorIKT_Lm5ENS_16DefaultPtrTraitsEiEENS5_IS6_Lm5ES8_iEES9_iiiiiiiii)
        .other          _ZN2at6native51_GLOBAL__N__11011a27_18_DepthwiseConv3d_cu_35e0c7b543conv_depthwise3d_cuda_backward_input_kernelIN3c108BFloat16EfLi3ELi3ELi3ELin1ELin1ELin1ELi1ELi1ELi1EEEvNS_27GenericPackedTensorAccessorIKT_Lm5ENS_16DefaultPtrTraitsEiEENS5_IS6_Lm5ES8_iEES9_iiiiiiiii,@"STO_CUDA_ENTRY STV_DEFAULT"
_ZN2at6native51_GLOBAL__N__11011a27_18_DepthwiseConv3d_cu_35e0c7b543conv_depthwise3d_cuda_backward_input_kernelIN3c108BFloat16EfLi3ELi3ELi3ELin1ELin1ELin1ELi1ELi1ELi1EEEvNS_27GenericPackedTensorAccessorIKT_Lm5ENS_16DefaultPtrTraitsEiEENS5_IS6_Lm5ES8_iEES9_iiiiiiiii:
        /* <DEDUP_REMOVED lines=17> */
[----:B------:R-:W-:-:S03]  /*0110*/  ULOP3.LUT UR5, UR5, UR6, URZ, 0x3c, !UPT ;  /* 0x0000000605057292 */ /* 0x000fc6000f8e3c3f */
        /* <DEDUP_REMOVED lines=10> */
[----:B------:R-:W-:Y:S02]  /*01c0*/  IMAD.MOV.U32 R4, RZ, RZ, c[0x0][0x0] ;  /* 0x00000000ff047624 */ /* 0x000fe400078e00ff */
        /* <DEDUP_REMOVED lines=9> */
[----:B------:R-:W-:-:S05]  /*0260*/  @P0 IADD3 R0, R0, 0x1, RZ ;  /* 0x0000000100000810 */ /* 0x000fca0007ffe0ff */
[----:B------:R-:W-:Y:S01]  /*0270*/  @!P2 IMAD.MOV R0, RZ, RZ, -R0 ;  /* 0x000000ffff00a224 */ /* 0x000fe200078e0a00 */
[----:B------:R-:W-:Y:S02]  /*0280*/  @!P1 LOP3.LUT R0, RZ, c[0x0][0x19c], RZ, 0x33, !PT ;  /* 0x00006700ff009a12 */ /* 0x000fe400078e33ff */
.L_x_206:
[----:B------:R-:W-:Y:S01]  /*0290*/  IABS R11, c[0x0][0x1a8] ;  /* 0x00006a00000b7a13 */ /* 0x000fe20000000000 */
[----:B------:R-:W-:Y:S01]  /*02a0*/  BSSY B0, `(.L_x_201) ;  /* 0x0000138000007945 */ /* 0x000fe20003800000 */
[----:B------:R-:W-:Y:S01]  /*02b0*/  IABS R13, c[0x0][0x1a4] ;  /* 0x00006900000d7a13 */ /* 0x000fe20000000000 */
[----:B------:R-:W-:Y:S01]  /*02c0*/  IMAD.MOV.U32 R30, RZ, RZ, RZ ;  /* 0x000000ffff1e7224 */ /* 0x000fe200078e00ff */
[----:B------:R-:W0:Y:S01]  /*02d0*/  I2F.RP R8, R11 ;  /* 0x0000000b00087306 */ /* 0x000e220000209400 */
[----:B------:R-:W-:Y:S02]  /*02e0*/  IABS R12, c[0x0][0x1a0] ;  /* 0x00006800000c7a13 */ /* 0x000fe40000000000 */
        /* <DEDUP_REMOVED lines=65> */
[----:B0-----:R-:W-:Y:S01]  /*0700*/  IADD3 R13, R11, 0xffffffe, RZ ;  /* 0x0ffffffe0b0d7810 */ /* 0x001fe20007ffe0ff */
[--C-:B------:R-:W-:Y:S01]  /*0710*/  IMAD.MOV R11, RZ, RZ, -R8.reuse ;  /* 0x000000ffff0b7224 */ /* 0x100fe200078e0a08 */
[----:B------:R-:W-:Y:S01]  /*0720*/  ISETP.GE.U32.AND P0, PT, R7, R12, PT ;  /* 0x0000000c0700720c */ /* 0x000fe20003f06070 */
[----:B------:R-:W-:Y:S01]  /*0730*/  IMAD.MOV.U32 R12, RZ, RZ, RZ ;  /* 0x000000ffff0c7224 */ /* 0x000fe200078e00ff */
[----:B------:R-:W-:Y:S01]  /*0740*/  LOP3.LUT R7, R10, c[0x0][0x1a0], RZ, 0x3c, !PT ;  /* 0x000068000a077a12 */ /* 0x000fe200078e3cff */
[----:B------:R-:W-:Y:S01]  /*0750*/  IMAD R8, R15, c[0x0][0x1a4], R8 ;  /* 0x000069000f087a24 */ /* 0x000fe200078e0208 */
        /* <DEDUP_REMOVED lines=10> */
[----:B------:R-:W-:Y:S02]  /*0800*/  IMAD R10, R17, c[0x0][0x1a0], R10 ;  /* 0x00006800110a7a24 */ /* 0x000fe400078e020a */
        /* <DEDUP_REMOVED lines=18> */
[----:B------:R-:W-:-:S12]  /*0930*/  IMAD R12, R11, c[0x0][0x1a8], R2 ;  /* 0x00006a000b0c7a24 */ /* 0x000fd800078e0202 */
[----:B------:R-:W-:Y:S05]  /*0940*/  @P0 BRA `(.L_x_202) ;  /* 0x00000cd000000947 */ /* 0x000fea0003800000 */
[----:B------:R-:W-:Y:S01]  /*0950*/  IMAD.MOV R17, RZ, RZ, -c[0x0][0x210] ;  /* 0x80008400ff117624 */ /* 0x000fe200078e02ff */
[----:B------:R-:W-:Y:S01]  /*0960*/  IADD3 R16, R8, c[0x0][0x200], RZ ;  /* 0x0000800008107a10 */ /* 0x000fe20007ffe0ff */
[----:B------:R-:W-:Y:S02]  /*0970*/  IMAD.MOV R19, RZ, RZ, -c[0x0][0x20c] ;  /* 0x80008300ff137624 */ /* 0x000fe400078e02ff */
[----:B------:R-:W-:Y:S01]  /*0980*/  IMAD.MOV.U32 R15, RZ, RZ, 0x2 ;  /* 0x00000002ff0f7424 */ /* 0x000fe200078e00ff */
[----:B------:R-:W-:Y:S01]  /*0990*/  LEA R17, R17, c[0x0][0x204], 0x1 ;  /* 0x0000810011117a11 */ /* 0x000fe200078e08ff */
[----:B------:R-:W-:Y:S01]  /*09a0*/  IMAD R14, R13, c[0x0][0x1dc], RZ ;  /* 0x000077000d0e7a24 */ /* 0x000fe200078e02ff */
[----:B------:R-:W-:Y:S01]  /*09b0*/  LEA R19, R19, c[0x0][0x200], 0x1 ;  /* 0x0000800013137a11 */ /* 0x000fe200078e08ff */
[----:B------:R-:W-:Y:S02]  /*09c0*/  IMAD.MOV.U32 R30, RZ, RZ, RZ ;  /* 0x000000ffff1e7224 */ /* 0x000fe400078e00ff */
[----:B------:R-:W-:-:S04]  /*09d0*/  IMAD.WIDE R14, R14, R15, c[0x0][0x1c0] ;  /* 0x000070000e0e7625 */ /* 0x000fc800078e020f */
.L_x_204:
[----:B------:R-:W-:Y:S01]  /*09e0*/  IMAD R11, R13, c[0x0][0x180], RZ ;  /* 0x000060000d0b7a24 */ /* 0x000fe200078e02ff */
[----:B------:R-:W-:Y:S01]  /*09f0*/  IADD3 R26, R12, c[0x0][0x204], RZ ;  /* 0x000081000c1a7a10 */ /* 0x000fe20007ffe0ff */
[----:B------:R-:W-:-:S02]  /*0a00*/  IMAD R20, R7, c[0x0][0x17c], RZ ;  /* 0x00005f0007147a24 */ /* 0x000fc400078e02ff */
[----:B------:R-:W-:Y:S01]  /*0a10*/  IMAD.MOV.U32 R23, RZ, RZ, c[0x0][0x20c] ;  /* 0x00008300ff177624 */ /* 0x000fe200078e00ff */
[----:B------:R-:W-:Y:S01]  /*0a20*/  SHF.R.S32.HI R21, RZ, 0x1f, R11 ;  /* 0x0000001fff157819 */ /* 0x000fe2000001140b */
[----:B------:R-:W-:Y:S01]  /*0a30*/  IMAD.IADD R24, R8, 0x1, R19 ;  /* 0x0000000108187824 */ /* 0x000fe200078e0213 */
[----:B------:R-:W-:Y:S01]  /*0a40*/  IADD3 R18, P0, R20, R11, RZ ;  /* 0x0000000b14127210 */ /* 0x000fe20007f1e0ff */
[----:B------:R-:W-:Y:S01]  /*0a50*/  IMAD.IADD R28, R12, 0x1, R17 ;  /* 0x000000010c1c7824 */ /* 0x000fe200078e0211 */
[----:B------:R-:W-:Y:S01]  /*0a60*/  IADD3 R11, R10, c[0x0][0x1fc], RZ ;  /* 0x00007f000a0b7a10 */ /* 0x000fe20007ffe0ff */
[----:B------:R-:W-:Y:S01]  /*0a70*/  IMAD.MOV.U32 R27, RZ, RZ, RZ ;  /* 0x000000ffff1b7224 */ /* 0x000fe200078e00ff */
[----:B------:R-:W-:Y:S01]  /*0a80*/  LEA.HI.X.SX32 R20, R20, R21, 0x1, P0 ;  /* 0x0000001514147211 */ /* 0x000fe200000f0eff */
[----:B------:R-:W-:Y:S01]  /*0a90*/  IMAD.MOV.U32 R21, RZ, RZ, c[0x0][0x210] ;  /* 0x00008400ff157624 */ /* 0x000fe200078e00ff */
[----:B------:R-:W-:Y:S01]  /*0aa0*/  IADD3 R22, R8, c[0x0][0x200], -R23 ;  /* 0x0000800008167a10 */ /* 0x000fe20007ffe817 */
[----:B------:R-:W-:-:S02]  /*0ab0*/  IMAD R31, R11, c[0x0][0x174], R24 ;  /* 0x00005d000b1f7a24 */ /* 0x000fc400078e0218 */
[C---:B------:R-:W-:Y:S01]  /*0ac0*/  IMAD R43, R11.reuse, c[0x0][0x174], R16 ;  /* 0x00005d000b2b7a24 */ /* 0x040fe200078e0210 */
[----:B------:R-:W-:Y:S01]  /*0ad0*/  IADD3 R24, R12, c[0x0][0x204], -R21 ;  /* 0x000081000c187a10 */ /* 0x000fe20007ffe815 */
[----:B------:R-:W-:Y:S02]  /*0ae0*/  IMAD R41, R11, c[0x0][0x174], R22 ;  /* 0x00005d000b297a24 */ /* 0x000fe400078e0216 */
[C---:B------:R-:W-:Y:S02]  /*0af0*/  IMAD R35, R31.reuse, c[0x0][0x178], R28 ;  /* 0x00005e001f237a24 */ /* 0x040fe400078e021c */
[----:B------:R-:W-:Y:S02]  /*0b00*/  IMAD R29, R31, c[0x0][0x178], R24 ;  /* 0x00005e001f1d7a24 */ /* 0x000fe400078e0218 */
[C---:B------:R-:W-:Y:S02]  /*0b10*/  IMAD R21, R43.reuse, c[0x0][0x178], R28 ;  /* 0x00005e002b157a24 */ /* 0x040fe400078e021c */
[----:B------:R-:W-:-:S02]  /*0b20*/  IMAD R33, R43, c[0x0][0x178], R24 ;  /* 0x00005e002b217a24 */ /* 0x000fc400078e0218 */
[C---:B------:R-:W-:Y:S02]  /*0b30*/  IMAD R37, R41.reuse, c[0x0][0x178], R28 ;  /* 0x00005e0029257a24 */ /* 0x040fe400078e021c */
[----:B------:R-:W-:Y:S02]  /*0b40*/  IMAD R39, R41, c[0x0][0x178], R24 ;  /* 0x00005e0029277a24 */ /* 0x000fe400078e0218 */
[----:B------:R-:W-:Y:S02]  /*0b50*/  IMAD.MOV.U32 R36, RZ, RZ, R14 ;  /* 0x000000ffff247224 */ /* 0x000fe400078e000e */
[----:B------:R-:W-:Y:S02]  /*0b60*/  IMAD.MOV.U32 R45, RZ, RZ, R15 ;  /* 0x000000ffff2d7224 */ /* 0x000fe400078e000f */
[--C-:B------:R-:W-:Y:S02]  /*0b70*/  IMAD R31, R31, c[0x0][0x178], R26.reuse ;  /* 0x00005e001f1f7a24 */ /* 0x100fe400078e021a */
[----:B------:R-:W-:-:S02]  /*0b80*/  IMAD R43, R43, c[0x0][0x178], R26 ;  /* 0x00005e002b2b7a24 */ /* 0x000fc400078e021a */
[----:B------:R-:W-:Y:S02]  /*0b90*/  IMAD R41, R41, c[0x0][0x178], R26 ;  /* 0x00005e0029297a24 */ /* 0x000fe400078e021a */
.L_x_203:
[----:B------:R-:W-:-:S04]  /*0ba0*/  LOP3.LUT R22, R26, R16, R11, 0xfe, !PT ;  /* 0x000000101a167212 */ /* 0x000fc800078efe0b */
[----:B------:R-:W-:-:S04]  /*0bb0*/  ISETP.GE.AND P0, PT, R22, RZ, PT ;  /* 0x000000ff1600720c */ /* 0x000fc80003f06270 */
[----:B------:R-:W-:-:S04]  /*0bc0*/  ISETP.GE.OR P0, PT, R26, c[0x0][0x178], !P0 ;  /* 0x00005e001a007a0c */ /* 0x000fc80004706670 */
[----:B------:R-:W-:-:S04]  /*0bd0*/  ISETP.GE.OR P0, PT, R16, c[0x0][0x174], P0 ;  /* 0x00005d0010007a0c */ /* 0x000fc80000706670 */
[----:B------:R-:W-:-:S13]  /*0be0*/  ISETP.GE.OR P0, PT, R11, c[0x0][0x170], P0 ;  /* 0x00005c000b007a0c */ /* 0x000fda0000706670 */
[----:B------:R-:W-:-:S04]  /*0bf0*/  @!P0 IADD3 R23, P1, R43, R18, RZ ;  /* 0x000000122b178210 */ /* 0x000fc80007f3e0ff */
[----:B------:R-:W-:Y:S02]  /*0c00*/  @!P0 LEA.HI.X.SX32 R24, R43, R20, 0x1, P1 ;  /* 0x000000142b188211 */ /* 0x000fe400008f0eff */
[----:B------:R-:W-:-:S04]  /*0c10*/  @!P0 LEA R22, P1, R23, c[0x0][0x160], 0x1 ;  /* 0x0000580017168a11 */ /* 0x000fc800078208ff */
[----:B------:R-:W-:-:S05]  /*0c20*/  @!P0 LEA.HI.X R23, R23, c[0x0][0x164], R24, 0x1, P1 ;  /* 0x0000590017178a11 */ /* 0x000fca00008f0c18 */
[----:B------:R0:W2:Y:S01]  /*0c30*/  @!P0 LDG.E.U16 R24, [R22.64] ;  /* 0x0000000616188981 */ /* 0x0000a2000c1e1500 */
[----:B------:R-:W-:Y:S02]  /*0c40*/  IADD3 R34, R12, c[0x0][0x204], RZ ;  /* 0x000081000c227a10 */ /* 0x000fe40007ffe0ff */
[----:B------:R-:W-:Y:S02]  /*0c50*/  IADD3 R28, R8, c[0x0][0x200], RZ ;  /* 0x00008000081c7a10 */ /* 0x000fe40007ffe0ff */
[----:B------:R-:W-:-:S04]  /*0c60*/  IADD3 R32, R34, -c[0x0][0x210], RZ ;  /* 0x8000840022207a10 */ /* 0x000fc80007ffe0ff */
[C---:B------:R-:W-:Y:S01]  /*0c70*/  ISETP.GE.AND P1, PT, R32.reuse, c[0x0][0x178], PT ;  /* 0x00005e0020007a0c */ /* 0x040fe20003f26270 */
[----:B0-----:R-:W-:Y:S01]  /*0c80*/  IMAD.MOV.U32 R22, RZ, RZ, R36 ;  /* 0x000000ffff167224 */ /* 0x001fe200078e0024 */
[----:B------:R-:W-:Y:S01]  /*0c90*/  LOP3.LUT R25, R32, R28, R11, 0xfe, !PT ;  /* 0x0000001c20197212 */ /* 0x000fe200078efe0b */
[----:B------:R-:W-:-:S03]  /*0ca0*/  IMAD.MOV.U32 R23, RZ, RZ, R45 ;  /* 0x000000ffff177224 */ /* 0x000fc600078e002d */
[----:B------:R-:W-:Y:S02]  /*0cb0*/  ISETP.LT.OR P2, PT, R25, RZ, P1 ;  /* 0x000000ff1900720c */ /* 0x000fe40000f41670 */
[----:B------:R-:W3:Y:S01]  /*0cc0*/  LDG.E.U16 R36, [R22.64] ;  /* 0x0000000616247981 */ /* 0x000ee2000c1e1500 */
[----:B------:R-:W-:Y:S01]  /*0cd0*/  IMAD.MOV.U32 R45, RZ, RZ, RZ ;  /* 0x000000ffff2d7224 */ /* 0x000fe200078e00ff */
[----:B------:R-:W-:-:S04]  /*0ce0*/  ISETP.GE.OR P2, PT, R28, c[0x0][0x174], P2 ;  /* 0x00005d001c007a0c */ /* 0x000fc80001746670 */
[----:B------:R-:W-:Y:S02]  /*0cf0*/  ISETP.GE.OR P2, PT, R11, c[0x0][0x170], P2 ;  /* 0x00005c000b007a0c */ /* 0x000fe40001746670 */
[----:B--2---:R-:W-:-:S11]  /*0d00*/  @!P0 PRMT R45, RZ, 0x5410, R24 ;  /* 0x00005410ff2d8816 */ /* 0x004fd60000000018 */
[----:B------:R-:W-:-:S04]  /*0d10*/  @!P2 IADD3 R25, P0, R33, R18, RZ ;  /* 0x000000122119a210 */ /* 0x000fc80007f1e0ff */
[----:B------:R-:W-:Y:S02]  /*0d20*/  @!P2 LEA.HI.X.SX32 R38, R33, R20, 0x1, P0 ;  /* 0x000000142126a211 */ /* 0x000fe400000f0eff */
[----:B------:R-:W-:-:S04]  /*0d30*/  @!P2 LEA R24, P0, R25, c[0x0][0x160], 0x1 ;  /* 0x000058001918aa11 */ /* 0x000fc800078008ff */
[----:B------:R-:W-:Y:S02]  /*0d40*/  @!P2 LEA.HI.X R25, R25, c[0x0][0x164], R38, 0x1, P0 ;  /* 0x000059001919aa11 */ /* 0x000fe400000f0c26 */
[----:B------:R-:W2:Y:S04]  /*0d50*/  LDG.E.U16 R38, [R22.64+0x2] ;  /* 0x0000020616267981 */ /* 0x000ea8000c1e1500 */
[----:B------:R0:W4:Y:S01]  /*0d60*/  @!P2 LDG.E.U16 R24, [R24.64] ;  /* 0x000000061818a981 */ /* 0x000122000c1e1500 */
[----:B---3--:R-:W-:-:S05]  /*0d70*/  PRMT R36, RZ, 0x5410, R36 ;  /* 0x00005410ff247816 */ /* 0x008fca0000000024 */
[----:B------:R-:W-:Y:S02]  /*0d80*/  FFMA.FTZ R40, R36, R45, R30 ;  /* 0x0000002d24287223 */ /* 0x000fe4000001001e */
[----:B------:R-:W-:-:S04]  /*0d90*/  IMAD.MOV R45, RZ, RZ, -c[0x0][0x210] ;  /* 0x80008400ff2d7624 */ /* 0x000fc800078e02ff */
[----:B------:R-:W-:-:S05]  /*0da0*/  IMAD R30, R45, 0x2, R34 ;  /* 0x000000022d1e7824 */ /* 0x000fca00078e0222 */
[C---:B------:R-:W-:Y:S02]  /*0db0*/  ISETP.GE.AND P0, PT, R30.reuse, c[0x0][0x178], PT ;  /* 0x00005e001e007a0c */ /* 0x040fe40003f06270 */
[----:B------:R-:W-:-:S04]  /*0dc0*/  LOP3.LUT R36, R30, R28, R11, 0xfe, !PT ;  /* 0x0000001c1e247212 */ /* 0x000fc800078efe0b */
[----:B------:R-:W-:-:S04]  /*0dd0*/  ISETP.LT.OR P3, PT, R36, RZ, P0 ;  /* 0x000000ff2400720c */ /* 0x000fc80000761670 */
[----:B------:R-:W-:-:S04]  /*0de0*/  ISETP.GE.OR P3, PT, R28, c[0x0][0x174], P3 ;  /* 0x00005d001c007a0c */ /* 0x000fc80001f66670 */
[----:B------:R-:W-:Y:S01]  /*0df0*/  ISETP.GE.OR P3, PT, R11, c[0x0][0x170], P3 ;  /* 0x00005c000b007a0c */ /* 0x000fe20001f66670 */
[----:B0-----:R-:W-:Y:S01]  /*0e00*/  IMAD.MOV.U32 R25, RZ, RZ, RZ ;  /* 0x000000ffff197224 */ /* 0x001fe200078e00ff */
[----:B--2---:R-:W-:Y:S02]  /*0e10*/  PRMT R38, RZ, 0x5410, R38 ;  /* 0x00005410ff267816 */ /* 0x004fe40000000026 */
[----:B----4-:R-:W-:-:S05]  /*0e20*/  @!P2 PRMT R25, RZ, 0x5410, R24 ;  /* 0x00005410ff19a816 */ /* 0x010fca0000000018 */
[----:B------:R-:W-:-:S04]  /*0e30*/  FFMA.FTZ R38, R38, R25, R40 ;  /* 0x0000001926267223 */ /* 0x000fc80000010028 */
[C---:B------:R-:W-:Y:S01]  /*0e40*/  @!P3 IADD3 R25, P2, R21.reuse, R18, RZ ;  /* 0x000000121519b210 */ /* 0x040fe20007f5e0ff */
[----:B------:R-:W2:Y:S03]  /*0e50*/  LDG.E.U16 R40, [R22.64+0x4] ;  /* 0x0000040616287981 */ /* 0x000ea6000c1e1500 */
[----:B------:R-:W-:Y:S02]  /*0e60*/  @!P3 LEA.HI.X.SX32 R36, R21, R20, 0x1, P2 ;  /* 0x000000141524b211 */ /* 0x000fe400010f0eff */
[----:B------:R-:W-:-:S04]  /*0e70*/  @!P3 LEA R24, P2, R25, c[0x0][0x160], 0x1 ;  /* 0x000058001918ba11 */ /* 0x000fc800078408ff */
[----:B------:R-:W-:-:S05]  /*0e80*/  @!P3 LEA.HI.X R25, R25, c[0x0][0x164], R36, 0x1, P2 ;  /* 0x000059001919ba11 */ /* 0x000fca00010f0c24 */
[----:B------:R-:W3:Y:S01]  /*0e90*/  @!P3 LDG.E.U16 R24, [R24.64] ;  /* 0x000000061818b981 */ /* 0x000ee2000c1e1500 */
[----:B------:R-:W-:-:S04]  /*0ea0*/  IADD3 R36, R16, -c[0x0][0x20c], RZ ;  /* 0x8000830010247a10 */ /* 0x000fc80007ffe0ff */
[----:B------:R-:W-:-:S04]  /*0eb0*/  LOP3.LUT R42, R34, R36, R11, 0xfe, !PT ;  /* 0x00000024222a7212 */ /* 0x000fc800078efe0b */
[----:B------:R-:W-:-:S04]  /*0ec0*/  ISETP.GE.AND P2, PT, R42, RZ, PT ;  /* 0x000000ff2a00720c */ /* 0x000fc80003f46270 */
[----:B------:R-:W-:-:S04]  /*0ed0*/  ISETP.GE.OR P2, PT, R26, c[0x0][0x178], !P2 ;  /* 0x00005e001a007a0c */ /* 0x000fc80005746670 */
[----:B------:R-:W-:-:S04]  /*0ee0*/  ISETP.GE.OR P2, PT, R36, c[0x0][0x174], P2 ;  /* 0x00005d0024007a0c */ /* 0x000fc80001746670 */
[----:B------:R-:W-:Y:S01]  /*0ef0*/  ISETP.GE.OR P2, PT, R11, c[0x0][0x170], P2 ;  /* 0x00005c000b007a0c */ /* 0x000fe20001746670 */
[----:B------:R-:W-:Y:S01]  /*0f00*/  IMAD.MOV.U32 R45, RZ, RZ, RZ ;  /* 0x000000ffff2d7224 */ /* 0x000fe200078e00ff */
[----:B--2---:R-:W-:Y:S02]  /*0f10*/  PRMT R40, RZ, 0x5410, R40 ;  /* 0x00005410ff287816 */ /* 0x004fe40000000028 */
[----:B---3--:R-:W-:-:S09]  /*0f20*/  @!P3 PRMT R45, RZ, 0x5410, R24 ;  /* 0x00005410ff2db816 */ /* 0x008fd20000000018 */
[----:B------:R-:W-:Y:S01]  /*0f30*/  @!P2 IADD3 R25, P3, R41, R18, RZ ;  /* 0x000000122919a210 */ /* 0x000fe20007f7e0ff */
[----:B------:R-:W-:-:S03]  /*0f40*/  FFMA.FTZ R38, R40, R45, R38 ;  /* 0x0000002d28267223 */ /* 0x000fc60000010026 */
[----:B------:R-:W-:Y:S02]  /*0f50*/  @!P2 LEA.HI.X.SX32 R40, R41, R20, 0x1, P3 ;  /* 0x000000142928a211 */ /* 0x000fe400018f0eff */
[----:B------:R-:W-:-:S04]  /*0f60*/  @!P2 LEA R24, P3, R25, c[0x0][0x160], 0x1 ;  /* 0x000058001918aa11 */ /* 0x000fc800078608ff */
[----:B------:R-:W-:Y:S02]  /*0f70*/  @!P2 LEA.HI.X R25, R25, c[0x0][0x164], R40, 0x1, P3 ;  /* 0x000059001919aa11 */ /* 0x000fe400018f0c28 */
[----:B------:R-:W2:Y:S04]  /*0f80*/  LDG.E.U16 R40, [R22.64+0x6] ;  /* 0x0000060616287981 */ /* 0x000ea8000c1e1500 */
[----:B------:R-:W3:Y:S01]  /*0f90*/  @!P2 LDG.E.U16 R24, [R24.64] ;  /* 0x000000061818a981 */ /* 0x000ee2000c1e1500 */
[----:B------:R-:W-:Y:S01]  /*0fa0*/  LOP3.LUT R42, R32, R36, R11, 0xfe, !PT ;  /* 0x00000024202a7212 */ /* 0x000fe200078efe0b */
[----:B------:R-:W-:Y:S01]  /*0fb0*/  IMAD.MOV.U32 R45, RZ, RZ, RZ ;  /* 0x000000ffff2d7224 */ /* 0x000fe200078e00ff */
[----:B---3--:R-:W-:Y:S02]  /*0fc0*/  @!P2 PRMT R45, RZ, 0x5410, R24 ;  /* 0x00005410ff2da816 */ /* 0x008fe40000000018 */
[----:B------:R-:W-:-:S04]  /*0fd0*/  ISETP.LT.OR P2, PT, R42, RZ, P1 ;  /* 0x000000ff2a00720c */ /* 0x000fc80000f41670 */
[----:B------:R-:W-:-:S04]  /*0fe0*/  ISETP.GE.OR P2, PT, R36, c[0x0][0x174], P2 ;  /* 0x00005d0024007a0c */ /* 0x000fc80001746670 */
[----:B------:R-:W-:Y:S02]  /*0ff0*/  ISETP.GE.OR P2, PT, R11, c[0x0][0x170], P2 ;  /* 0x00005c000b007a0c */ /* 0x000fe40001746670 */
[----:B--2---:R-:W-:-:S05]  /*1000*/  PRMT R40, RZ, 0x5410, R40 ;  /* 0x00005410ff287816 */ /* 0x004fca0000000028 */
[----:B------:R-:W-:-:S06]  /*1010*/  FFMA.FTZ R38, R40, R45, R38 ;  /* 0x0000002d28267223 */ /* 0x000fcc0000010026 */
[----:B------:R-:W-:-:S04]  /*1020*/  @!P2 IADD3 R40, P3, R39, R18, RZ ;  /* 0x000000122728a210 */ /* 0x000fc80007f7e0ff */
        /* <DEDUP_REMOVED lines=19> */
[----:B------:R-:W-:Y:S01]  /*1160*/  IMAD.MOV.U32 R45, RZ, RZ, RZ ;  /* 0x000000ffff2d7224 */ /* 0x000fe200078e00ff */
[----:B--2---:R-:W-:Y:S02]  /*1170*/  PRMT R38, RZ, 0x5410, R38 ;  /* 0x00005410ff267816 */ /* 0x004fe40000000026 */
[----:B---3--:R-:W-:-:S05]  /*1180*/  @!P2 PRMT R45, RZ, 0x5410, R24 ;  /* 0x00005410ff2da816 */ /* 0x008fca0000000018 */
[----:B------:R-:W-:Y:S02]  /*1190*/  FFMA.FTZ R36, R38, R45, R36 ;  /* 0x0000002d26247223 */ /* 0x000fe40000010024 */
[----:B------:R-:W-:-:S04]  /*11a0*/  IMAD.MOV R45, RZ, RZ, -c[0x0][0x20c] ;  /* 0x80008300ff2d7624 */ /* 0x000fc800078e02ff */
[----:B------:R-:W-:-:S05]  /*11b0*/  IMAD R38, R45, 0x2, R16 ;  /* 0x000000022d267824 */ /* 0x000fca00078e0210 */
        /* <DEDUP_REMOVED lines=10> */
[----:B------:R-:W-:-:S05]  /*1260*/  IMAD R28, R45, 0x2, R28 ;  /* 0x000000022d1c7824 */ /* 0x000fca00078e021c */
[----:B------:R-:W-:-:S04]  /*1270*/  LOP3.LUT R45, R28, R11, RZ, 0xfc, !PT ;  /* 0x0000000b1c2d7212 */ /* 0x000fc800078efcff */
[----:B------:R-:W-:-:S04]  /*1280*/  LOP3.LUT R32, R45, R32, RZ, 0xfc, !PT ;  /* 0x000000202d207212 */ /* 0x000fc800078efcff */
[----:B------:R-:W-:Y:S02]  /*1290*/  ISETP.LT.OR P1, PT, R32, RZ, P1 ;  /* 0x000000ff2000720c */ /* 0x000fe40000f21670 */
[----:B------:R-:W-:Y:S01]  /*12a0*/  LOP3.LUT R30, R45, R30, RZ, 0xfc, !PT ;  /* 0x0000001e2d1e7212 */ /* 0x000fe200078efcff */
[----:B------:R-:W3:Y:S01]  /*12b0*/  LDG.E.U16 R32, [R22.64+0xc] ;  /* 0x00000c0616207981 */ /* 0x000ee2000c1e1500 */
[----:B------:R-:W-:-:S04]  /*12c0*/  ISETP.GE.OR P1, PT, R38, c[0x0][0x174], P1 ;  /* 0x00005d0026007a0c */ /* 0x000fc80000f26670 */
[----:B------:R-:W-:Y:S02]  /*12d0*/  ISETP.GE.OR P1, PT, R11, c[0x0][0x170], P1 ;  /* 0x00005c000b007a0c */ /* 0x000fe40000f26670 */
[----:B------:R-:W-:-:S04]  /*12e0*/  ISETP.LT.OR P0, PT, R30, RZ, P0 ;  /* 0x000000ff1e00720c */ /* 0x000fc80000701670 */
[----:B------:R-:W-:-:S07]  /*12f0*/  ISETP.GE.OR P0, PT, R38, c[0x0][0x174], P0 ;  /* 0x00005d0026007a0c */ /* 0x000fce0000706670 */
[----:B------:R-:W-:Y:S02]  /*1300*/  @!P1 IADD3 R30, P3, R29, R18, RZ ;  /* 0x000000121d1e9210 */ /* 0x000fe40007f7e0ff */
[----:B------:R-:W-:Y:S02]  /*1310*/  ISETP.GE.OR P0, PT, R11, c[0x0][0x170], P0 ;  /* 0x00005c000b007a0c */ /* 0x000fe40000706670 */
[----:B0-----:R-:W-:Y:S02]  /*1320*/  @!P1 LEA.HI.X.SX32 R25, R29, R20, 0x1, P3 ;  /* 0x000000141d199211 */ /* 0x001fe400018f0eff */
[----:B------:R-:W-:-:S04]  /*1330*/  @!P1 LEA R44, P3, R30, c[0x0][0x160], 0x1 ;  /* 0x000058001e2c9a11 */ /* 0x000fc800078608ff */
[----:B------:R-:W-:Y:S01]  /*1340*/  @!P1 LEA.HI.X R45, R30, c[0x0][0x164], R25, 0x1, P3 ;  /* 0x000059001e2d9a11 */ /* 0x000fe200018f0c19 */
[----:B------:R-:W-:Y:S01]  /*1350*/  IMAD.MOV.U32 R28, RZ, RZ, RZ ;  /* 0x000000ffff1c7224 */ /* 0x000fe200078e00ff */
[----:B------:R-:W4:Y:S04]  /*1360*/  LDG.E.U16 R30, [R22.64+0xe] ;  /* 0x00000e06161e7981 */ /* 0x000f28000c1e1500 */
[----:B------:R-:W5:Y:S01]  /*1370*/  @!P1 LDG.E.U16 R44, [R44.64] ;  /* 0x000000062c2c9981 */ /* 0x000f62000c1e1500 */
[----:B--2---:R-:W-:Y:S02]  /*1380*/  @!P2 PRMT R28, RZ, 0x5410, R24 ;  /* 0x00005410ff1ca816 */ /* 0x004fe40000000018 */
[----:B------:R-:W-:-:S04]  /*1390*/  @!P0 IADD3 R25, P2, R35, R18, RZ ;  /* 0x0000001223198210 */ /* 0x000fc80007f5e0ff */
[----:B------:R-:W-:Y:S02]  /*13a0*/  @!P0 LEA.HI.X.SX32 R34, R35, R20, 0x1, P2 ;  /* 0x0000001423228211 */ /* 0x000fe400010f0eff */
[----:B------:R-:W-:-:S04]  /*13b0*/  @!P0 LEA R24, P2, R25, c[0x0][0x160], 0x1 ;  /* 0x0000580019188a11 */ /* 0x000fc800078408ff */
[----:B------:R-:W-:Y:S02]  /*13c0*/  @!P0 LEA.HI.X R25, R25, c[0x0][0x164], R34, 0x1, P2 ;  /* 0x0000590019198a11 */ /* 0x000fe400010f0c22 */
[----:B------:R4:W2:Y:S04]  /*13d0*/  LDG.E.U16 R34, [R22.64+0x10] ;  /* 0x0000100616227981 */ /* 0x0008a8000c1e1500 */
[----:B------:R3:W2:Y:S02]  /*13e0*/  @!P0 LDG.E.U16 R24, [R24.64] ;  /* 0x0000000618188981 */ /* 0x0006a4000c1e1500 */
[----:B---3--:R-:W-:-:S05]  /*13f0*/  PRMT R25, RZ, 0x5410, R32 ;  /* 0x00005410ff197816 */ /* 0x008fca0000000020 */
[----:B------:R-:W-:Y:S02]  /*1400*/  FFMA.FTZ R38, R25, R28, R36 ;  /* 0x0000001c19267223 */ /* 0x000fe40000010024 */
[----:B------:R-:W-:Y:S01]  /*1410*/  IMAD.MOV.U32 R28, RZ, RZ, RZ ;  /* 0x000000ffff1c7224 */ /* 0x000fe200078e00ff */
[----:B------:R-:W-:Y:S01]  /*1420*/  IADD3 R27, R27, 0x1, RZ ;  /* 0x000000011b1b7810 */ /* 0x000fe20007ffe0ff */
[----:B------:R-:W-:Y:S01]  /*1430*/  IMAD.MOV R32, RZ, RZ, -R5 ;  /* 0x000000ffff207224 */ /* 0x000fe200078e0a05 */
[----:B-----5:R-:W-:Y:S02]  /*1440*/  @!P1 PRMT R28, RZ, 0x5410, R44 ;  /* 0x00005410ff1c9816 */ /* 0x020fe4000000002c */
[----:B------:R-:W-:-:S05]  /*1450*/  IADD3 R36, P1, R22, 0x12, RZ ;  /* 0x0000001216247810 */ /* 0x000fca0007f3e0ff */
[----:B------:R-:W-:Y:S01]  /*1460*/  IMAD.X R45, RZ, RZ, R23, P1 ;  /* 0x000000ffff2d7224 */ /* 0x000fe200008e0617 */
[----:B------:R-:W-:Y:S02]  /*1470*/  ISETP.NE.AND P1, PT, R27, 0x3, PT ;  /* 0x000000031b00780c */ /* 0x000fe40003f25270 */
[----:B----4-:R-:W-:Y:S01]  /*1480*/  PRMT R23, RZ, 0x5410, R30 ;  /* 0x00005410ff177816 */ /* 0x010fe2000000001e */
[----:B------:R-:W-:Y:S02]  /*1490*/  IMAD.MOV.U32 R30, RZ, RZ, RZ ;  /* 0x000000ffff1e7224 */ /* 0x000fe400078e00ff */
[----:B------:R-:W-:Y:S02]  /*14a0*/  IMAD R32, R32, c[0x0][0x178], RZ ;  /* 0x00005e0020207a24 */ /* 0x000fe400078e02ff */
[----:B------:R-:W-:Y:S01]  /*14b0*/  FFMA.FTZ R23, R23, R28, R38 ;  /* 0x0000001c17177223 */ /* 0x000fe20000010026 */
[----:B------:R-:W-:Y:S01]  /*14c0*/  IADD3 R11, R11, -c[0x0][0x208], RZ ;  /* 0x800082000b0b7a10 */ /* 0x000fe20007ffe0ff */
[----:B------:R-:W-:-:S02]  /*14d0*/  IMAD R43, R32, c[0x0][0x208], R43 ;  /* 0x00008200202b7a24 */ /* 0x000fc400078e022b */
[C---:B------:R-:W-:Y:S02]  /*14e0*/  IMAD R37, R32.reuse, c[0x0][0x208], R37 ;  /* 0x0000820020257a24 */ /* 0x040fe400078e0225 */
[C---:B------:R-:W-:Y:S02]  /*14f0*/  IMAD R39, R32.reuse, c[0x0][0x208], R39 ;  /* 0x0000820020277a24 */ /* 0x040fe400078e0227 */
[C---:B------:R-:W-:Y:S02]  /*1500*/  IMAD R41, R32.reuse, c[0x0][0x208], R41 ;  /* 0x0000820020297a24 */ /* 0x040fe400078e0229 */
[C---:B------:R-:W-:Y:S02]  /*1510*/  IMAD R21, R32.reuse, c[0x0][0x208], R21 ;  /* 0x0000820020157a24 */ /* 0x040fe400078e0215 */
[C---:B------:R-:W-:Y:S02]  /*1520*/  IMAD R33, R32.reuse, c[0x0][0x208], R33 ;  /* 0x0000820020217a24 */ /* 0x040fe400078e0221 */
[----:B------:R-:W-:-:S02]  /*1530*/  IMAD R35, R32, c[0x0][0x208], R35 ;  /* 0x0000820020237a24 */ /* 0x000fc400078e0223 */
[C---:B------:R-:W-:Y:S02]  /*1540*/  IMAD R29, R32.reuse, c[0x0][0x208], R29 ;  /* 0x00008200201d7a24 */ /* 0x040fe400078e021d */
[----:B------:R-:W-:Y:S01]  /*1550*/  IMAD R31, R32, c[0x0][0x208], R31 ;  /* 0x00008200201f7a24 */ /* 0x000fe200078e021f */
[----:B--2---:R-:W-:Y:S02]  /*1560*/  PRMT R34, RZ, 0x5410, R34 ;  /* 0x00005410ff227816 */ /* 0x004fe40000000022 */
[----:B------:R-:W-:-:S05]  /*1570*/  @!P0 PRMT R30, RZ, 0x5410, R24 ;  /* 0x00005410ff1e8816 */ /* 0x000fca0000000018 */
[----:B------:R-:W-:Y:S01]  /*1580*/  FFMA.FTZ R30, R34, R30, R23 ;  /* 0x0000001e221e7223 */ /* 0x000fe20000010017 */
[----:B------:R-:W-:Y:S05]  /*1590*/  @P1 BRA `(.L_x_203) ;  /* 0xfffff60000001947 */ /* 0x000fea000383ffff */
[----:B------:R-:W-:Y:S01]  /*15a0*/  IMAD.MOV R11, RZ, RZ, -R7 ;  /* 0x000000ffff0b7224 */ /* 0x000fe200078e0a07 */
[----:B------:R-:W-:Y:S02]  /*15b0*/  IADD3 R13, R13, 0x1, RZ ;  /* 0x000000010d0d7810 */ /* 0x000fe40007ffe0ff */
[----:B------:R-:W-:Y:S01]  /*15c0*/  IADD3 R14, P1, R14, 0x36, RZ ;  /* 0x000000360e0e7810 */ /* 0x000fe20007f3e0ff */
[----:B------:R-:W-:-:S04]  /*15d0*/  IMAD R11, R11, c[0x0][0x19c], R6 ;  /* 0x000067000b0b7a24 */ /* 0x000fc800078e0206 */
[----:B------:R-:W-:Y:S02]  /*15e0*/  IMAD R18, R0, R11, R0 ;  /* 0x0000000b00127224 */ /* 0x000fe400078e0200 */
[----:B------:R-:W-:-:S03]  /*15f0*/  IMAD.X R15, RZ, RZ, R15, P1 ;  /* 0x000000ffff0f7224 */ /* 0x000fc600008e060f */
[----:B------:R-:W-:-:S13]  /*1600*/  ISETP.GE.AND P0, PT, R13, R18, PT ;  /* 0x000000120d00720c */ /* 0x000fda0003f06270 */
[----:B------:R-:W-:Y:S05]  /*1610*/  @!P0 BRA `(.L_x_204) ;  /* 0xfffff3c000008947 */ /* 0x000fea000383ffff */
.L_x_202:
[----:B------:R-:W-:Y:S05]  /*1620*/  BSYNC B0 ;  /* 0x0000000000007941 */ /* 0x000fea0003800000 */
.L_x_201:
        /* <DEDUP_REMOVED lines=25> */
.L_x_205:
[----:B------:R-:W-:Y:S05]  /*17c0*/  EXIT ;  /* 0x000000000000794d */ /* 0x000fea0003800000 */
.L_x_207:
        /* <DEDUP_REMOVED lines=11> */
.L_x_522:


//--------------------- .text._ZN2at6native51_GLOBAL__N__11011a27_18_DepthwiseConv3d_cu_35e0c7b543conv_depthwise3d_cuda_backward_input_kernelIN3c108BFloat16EfLi3ELi3ELi3ELi1ELi1ELi1ELin1ELin1ELin1EEEvNS_27GenericPackedTensorAccessorIKT_Lm5ENS_16DefaultPtrTraitsEiEENS5_IS6_Lm5ES8_iEES9_iiiiiiiii --------------------------
	.section	.text._ZN2at6native51_GLOBAL__N__11011a27_18_DepthwiseConv3d_cu_35e0c7b543conv_depthwise3d_cuda_backward_input_kernelIN3c108BFloat16EfLi3ELi3ELi3ELi1ELi1ELi1ELin1ELin1ELin1EEEvNS_27GenericPackedTensorAccessorIKT_Lm5ENS_16DefaultPtrTraitsEiEENS5_IS6_Lm5ES8_iEES9_iiiiiiiii,"ax",@progbits
	.sectioninfo	@"SHI_REGISTERS=54"
	.align	128
.text._ZN2at6native51_GLOBAL__N__11011a27_18_DepthwiseConv3d_cu_35e0c7b543conv_depthwise3d_cuda_backward_input_kernelIN3c108BFloat16EfLi3ELi3ELi3ELi1ELi1ELi1ELin1ELin1ELin1EEEvNS_27GenericPackedTensorAccessorIKT_Lm5ENS_16DefaultPtrTraitsEiEENS5_IS6_Lm5ES8_iEES9_iiiiiiiii:
        .type           _ZN2at6native51_GLOBAL__N__11011a27_18_DepthwiseConv3d_cu_35e0c7b543conv_depthwise3d_cuda_backward_input_kernelIN3c108BFloat16EfLi3ELi3ELi3ELi1ELi1ELi1ELin1ELin1ELin1EEEvNS_27GenericPackedTensorAccessorIKT_Lm5ENS_16DefaultPtrTraitsEiEENS5_IS6_Lm5ES8_iEES9_iiiiiiiii,@function
        .size           _ZN2at6native51_GLOBAL__N__11011a27_18_DepthwiseConv3d_cu_35e0c7b543conv_depthwise3d_cuda_backward_input_kernelIN3c108BFloat16EfLi3ELi3ELi3ELi1ELi1ELi1ELin1ELin1ELin1EEEvNS_27GenericPackedTensorAccessorIKT_Lm5ENS_16DefaultPtrTraitsEiEENS5_IS6_Lm5ES8_iEES9_iiiiiiiii,(.L_x_523 - _ZN2at6native51_GLOBAL__N__11011a27_18_DepthwiseConv3d_cu_35e0c7b543conv_depthwise3d_cuda_backward_input_kernelIN3c108BFloat16EfLi3ELi3ELi3ELi1ELi1ELi1ELin1ELin1ELin1EEEvNS_27GenericPackedTensorAccessorIKT_Lm5ENS_16DefaultPtrTraitsEiEENS5_IS6_Lm5ES8_iEES9_iiiiiiiii)
        .other          _ZN2at6native51_GLOBAL__N__11011a27_18_DepthwiseConv3d_cu_35e0c7b543conv_depthwise3d_cuda_backward_input_kernelIN3c108BFloat16EfLi3ELi3ELi3ELi1ELi1ELi1ELin1ELin1ELin1EEEvNS_27GenericPackedTensorAccessorIKT_Lm5ENS_16DefaultPtrTraitsEiEENS5_IS6_Lm5ES8_iEES9_iiiiiiiii,@"STO_CUDA_ENTRY STV_DEFAULT"
_ZN2at6native51_GLOBAL__N__11011a27_18_DepthwiseConv3d_cu_35e0c7b543conv_depthwise3d_cuda_backward_input_kernelIN3c108BFloat16EfLi3ELi3ELi3ELi1ELi1ELi1ELin1ELin1ELin1EEEvNS_27GenericPackedTensorAccessorIKT_Lm5ENS_16DefaultPtrTraitsEiEENS5_IS6_Lm5ES8_iEES9_iiiiiiiii:
        /* <DEDUP_REMOVED lines=40> */
.L_x_214:
        /* <DEDUP_REMOVED lines=115> */
[----:B------:R-:W-:Y:S01]  /*09b0*/  IMAD.MOV.U32 R7, RZ, RZ, RZ ;  /* 0x000000ffff077224 */ /* 0x000fe200078e00ff */
[----:B------:R-:W-:Y:S01]  /*09c0*/  IADD3 R29, R24, -0x1, RZ ;  /* 0xffffffff181d7810 */ /* 0x000fe20007ffe0ff */
[----:B------:R-:W-:Y:S01]  /*09d0*/  IMAD.WIDE R26, R26, R27, c[0x0][0x1c0] ;  /* 0x000070001a1a7625 */ /* 0x000fe200078e021b */
[----:B------:R-:W-:Y:S02]  /*09e0*/  IADD3 R30, R24, -0x2, RZ ;  /* 0xfffffffe181e7810 */ /* 0x000fe40007ffe0ff */
[C---:B------:R-:W-:Y:S02]  /*09f0*/  IADD3 R31, R28.reuse, -0x1, RZ ;  /* 0xffffffff1c1f7810 */ /* 0x040fe40007ffe0ff */
[----:B------:R-:W-:-:S02]  /*0a00*/  IADD3 R32, R28, -0x2, RZ ;  /* 0xfffffffe1c207810 */ /* 0x000fc40007ffe0ff */
.L_x_212:
        /* <DEDUP_REMOVED lines=21> */
.L_x_211:
        /* <DEDUP_REMOVED lines=111> */
[----:B------:R-:W-:-:S03]  /*1250*/  LOP3.LUT R8, R30, c[0x0][0x1f8], RZ, 0x3c, !PT ;  /* 0x00007e001e087a12 */ /* 0x000fc600078e3cff */
[----:B------:R-:W5:Y:S01]  /*1260*/  LDG.E.U16 R44, [R2.64+0x2] ;  /* 0x00000206022c7981 */ /* 0x000f62000c1e1500 */
[----:B------:R-:W-:Y:S02]  /*1270*/  @!P4 IADD3 R48, R48, 0x1, RZ ;  /* 0x000000013030c810 */ /* 0x000fe40007ffe0ff */
[----:B------:R-:W-:Y:S02]  /*1280*/  ISETP.GE.AND P4, PT, R8, RZ, PT ;  /* 0x000000ff0800720c */ /* 0x000fe40003f86270 */
[----:B------:R-:W-:-:S11]  /*1290*/  @P0 IADD3 R48, R48, 0x1, RZ ;  /* 0x0000000130300810 */ /* 0x000fd60007ffe0ff */
[----:B------:R-:W-:-:S05]  /*12a0*/  @!P4 IMAD.MOV R48, RZ, RZ, -R48 ;  /* 0x000000ffff30c224 */ /* 0x000fca00078e0a30 */
[----:B------:R-:W-:Y:S02]  /*12b0*/  SEL R8, R46, R48, !P1 ;  /* 0x000000302e087207 */ /* 0x000fe40004800000 */
[----:B------:R-:W5:Y:S02]  /*12c0*/  LDG.E.U16 R46, [R2.64+0x4] ;  /* 0x00000406022e7981 */ /* 0x000f64000c1e1500 */
        /* <DEDUP_REMOVED lines=8> */
[----:B------:R-:W-:-:S04]  /*1350*/  @!P0 LEA R4, P1, R5, c[0x0][0x160], 0x1 ;  /* 0x0000580005048a11 */ /* 0x000fc800078208ff */
        /* <DEDUP_REMOVED lines=23> */
[----:B------:R-:W-:Y:S01]  /*14d0*/  @!P2 IMAD.IADD R5, R5, 0x1, -R6 ;  /* 0x000000010505a824 */ /* 0x000fe200078e0a06 */
[----:B------:R-:W-:Y:S01]  /*14e0*/  @!P2 IADD3 R11, R11, 0x1, RZ ;  /* 0x000000010b0ba810 */ /* 0x000fe20007ffe0ff */
[----:B------:R-:W-:Y:S01]  /*14f0*/  IMAD R43, R8, c[0x0][0x1f8], RZ ;  /* 0x00007e00082b7a24 */ /* 0x000fe200078e02ff */
[----:B------:R-:W2:Y:S01]  /*1500*/  LDG.E.U16 R50, [R2.64+0x6] ;  /* 0x0000060602327981 */ /* 0x000ea2000c1e1500 */
[----:B------:R-:W-:-:S04]  /*1510*/  IMAD.HI.U32 R10, R10, R13, RZ ;  /* 0x0000000d0a0a7227 */ /* 0x000fc800078e00ff */
[----:B------:R-:W-:Y:S01]  /*1520*/  @P5 FFMA.FTZ R7, R44, R48, R7 ;  /* 0x000000302c075223 */ /* 0x000fe20000010007 */
[----:B------:R-:W-:Y:S01]  /*1530*/  ISETP.GE.U32.AND P5, PT, R5, R6, PT ;  /* 0x000000060500720c */ /* 0x000fe20003fa6070 */
[----:B------:R-:W-:-:S04]  /*1540*/  IMAD.MOV R5, RZ, RZ, -R10 ;  /* 0x000000ffff057224 */ /* 0x000fc800078e0a0a */
        /* <DEDUP_REMOVED lines=14> */
[----:B------:R-:W-:-:S04]  /*1630*/  ISETP.GE.AND P6, PT, R5, RZ, PT ;  /* 0x000000ff0500720c */ /* 0x000fc80003fc6270 */
[----:B------:R-:W-:Y:S02]  /*1640*/  ISETP.GE.OR P6, PT, R12, c[0x0][0x178], !P6 ;  /* 0x00005e000c007a0c */ /* 0x000fe400077c6670 */
[----:B------:R-:W-:Y:S02]  /*1650*/  @P5 IADD3 R10, R10, 0x1, RZ ;  /* 0x000000010a0a5810 */ /* 0x000fe40007ffe0ff */
[----:B------:R-:W-:-:S04]  /*1660*/  ISETP.GE.OR P6, PT, R45, c[0x0][0x174], P6 ;  /* 0x00005d002d007a0c */ /* 0x000fc800037c6670 */
[----:B------:R-:W-:Y:S01]  /*1670*/  ISETP.GE.OR P6, PT, R14, c[0x0][0x170], P6 ;  /* 0x00005c000e007a0c */ /* 0x000fe200037c6670 */
[----:B------:R-:W-:Y:S01]  /*1680*/  @!P2 IMAD.MOV R10, RZ, RZ, -R10 ;  /* 0x000000ffff0aa224 */ /* 0x000fe200078e0a0a */
[----:B------:R-:W-:-:S04]  /*1690*/  LOP3.LUT R5, R11, R15, RZ, 0xfc, !PT ;  /* 0x0000000f0b057212 */ /* 0x000fc800078efcff */
[----:B------:R-:W-:Y:S01]  /*16a0*/  SEL R47, R9, R10, !P3 ;  /* 0x0000000a092f7207 */ /* 0x000fe20005800000 */
[----:B------:R-:W-:Y:S01]  /*16b0*/  IMAD R9, R14, c[0x0][0x174], R45 ;  /* 0x00005d000e097a24 */ /* 0x000fe200078e022d */
[----:B------:R-:W-:Y:S01]  /*16c0*/  ISETP.GE.AND P2, PT, R5, RZ, PT ;  /* 0x000000ff0500720c */ /* 0x000fe20003f46270 */
[----:B------:R-:W-:Y:S01]  /*16d0*/  IMAD.MOV.U32 R5, RZ, RZ, RZ ;  /* 0x000000ffff057224 */ /* 0x000fe200078e00ff */
[----:B------:R-:W-:Y:S02]  /*16e0*/  @!P0 PRMT R5, RZ, 0x5410, R4 ;  /* 0x00005410ff058816 */ /* 0x000fe40000000004 */
[----:B------:R-:W-:Y:S01]  /*16f0*/  ISETP.EQ.AND P0, PT, R43, R30, P1 ;  /* 0x0000001e2b00720c */ /* 0x000fe20000f02270 */
[----:B------:R-:W-:Y:S02]  /*1700*/  @!P6 IMAD R4, R9, c[0x0][0x178], R12 ;  /* 0x00005e000904ea24 */ /* 0x000fe400078e020c */
[----:B------:R-:W-:-:S03]  /*1710*/  IMAD.MOV.U32 R44, RZ, RZ, R7 ;  /* 0x000000ffff2c7224 */ /* 0x000fc600078e0007 */
[C---:B------:R-:W-:Y:S02]  /*1720*/  @!P6 IADD3 R7, P1, R4.reuse, R34, RZ ;  /* 0x000000220407e210 */ /* 0x040fe40007f3e0ff */
[----:B------:R-:W-:Y:S02]  /*1730*/  PRMT R46, RZ, 0x5410, R46 ;  /* 0x00005410ff2e7816 */ /* 0x000fe4000000002e */
[----:B------:R-:W-:Y:S02]  /*1740*/  @!P6 LEA.HI.X.SX32 R10, R4, R35, 0x1, P1 ;  /* 0x00000023040ae211 */ /* 0x000fe400008f0eff */
[----:B------:R-:W-:Y:S01]  /*1750*/  @!P6 LEA R4, P1, R7, c[0x0][0x160], 0x1 ;  /* 0x000058000704ea11 */ /* 0x000fe200078208ff */
[----:B------:R-:W-:-:S03]  /*1760*/  @P0 FFMA.FTZ R44, R46, R5, R44 ;  /* 0x000000052e2c0223 */ /* 0x000fc6000001002c */
[----:B------:R-:W-:-:S05]  /*1770*/  @!P6 LEA.HI.X R5, R7, c[0x0][0x164], R10, 0x1, P1 ;  /* 0x000059000705ea11 */ /* 0x000fca00008f0c0a */
[----:B------:R-:W3:Y:S01]  /*1780*/  @!P6 LDG.E.U16 R4, [R4.64] ;  /* 0x000000060404e981 */ /* 0x000ee2000c1e1500 */
[----:B------:R-:W-:Y:S02]  /*1790*/  ISETP.GE.OR P2, PT, R15, c[0x0][0x178], !P2 ;  /* 0x00005e000f007a0c */ /* 0x000fe40005746670 */
[----:B------:R-:W-:Y:S02]  /*17a0*/  LOP3.LUT R6, R11, R8, RZ, 0xfc, !PT ;  /* 0x000000080b067212 */ /* 0x000fe400078efcff */
[----:B------:R-:W-:Y:S02]  /*17b0*/  ISETP.GE.OR P2, PT, R45, c[0x0][0x174], P2 ;  /* 0x00005d002d007a0c */ /* 0x000fe40001746670 */
[----:B------:R-:W-:Y:S02]  /*17c0*/  ISETP.GE.AND P3, PT, R6, RZ, PT ;  /* 0x000000ff0600720c */ /* 0x000fe40003f66270 */
[----:B------:R-:W-:Y:S02]  /*17d0*/  ISETP.GE.OR P5, PT, R14, c[0x0][0x170], P2 ;  /* 0x00005c000e007a0c */ /* 0x000fe400017a6670 */
[----:B------:R-:W-:-:S02]  /*17e0*/  ISETP.GE.OR P3, PT, R8, c[0x0][0x178], !P3 ;  /* 0x00005e0008007a0c */ /* 0x000fc40005f66670 */
[----:B------:R-:W-:Y:S02]  /*17f0*/  LOP3.LUT R49, R47, R14, RZ, 0xfc, !PT ;  /* 0x0000000e2f317212 */ /* 0x000fe400078efcff */
[----:B------:R-:W-:Y:S02]  /*1800*/  ISETP.GE.OR P3, PT, R45, c[0x0][0x174], P3 ;  /* 0x00005d002d007a0c */ /* 0x000fe40001f66670 */
[----:B------:R-:W-:Y:S02]  /*1810*/  LOP3.LUT R6, R49, R8, RZ, 0xfc, !PT ;  /* 0x0000000831067212 */ /* 0x000fe400078efcff */
[----:B------:R-:W-:Y:S02]  /*1820*/  ISETP.GE.OR P3, PT, R14, c[0x0][0x170], P3 ;  /* 0x00005c000e007a0c */ /* 0x000fe40001f66670 */
[----:B------:R-:W-:Y:S01]  /*1830*/  ISETP.GE.AND P0, PT, R6, RZ, PT ;  /* 0x000000ff0600720c */ /* 0x000fe20003f06270 */
[----:B------:R-:W-:-:S03]  /*1840*/  @!P5 IMAD R6, R9, c[0x0][0x178], R15 ;  /* 0x00005e000906da24 */ /* 0x000fc600078e020f */
[----:B------:R-:W-:Y:S02]  /*1850*/  ISETP.GE.OR P0, PT, R8, c[0x0][0x178], !P0 ;  /* 0x00005e0008007a0c */ /* 0x000fe40004706670 */
[C---:B------:R-:W-:Y:S02]  /*1860*/  @!P5 IADD3 R7, P1, R6.reuse, R34, RZ ;  /* 0x000000220607d210 */ /* 0x040fe40007f3e0ff */
[----:B------:R-:W-:Y:S02]  /*1870*/  ISETP.GE.OR P0, PT, R47, c[0x0][0x174], P0 ;  /* 0x00005d002f007a0c */ /* 0x000fe40000706670 */
[----:B------:R-:W-:Y:S01]  /*1880*/  @!P5 LEA.HI.X.SX32 R10, R6, R35, 0x1, P1 ;  /* 0x00000023060ad211 */ /* 0x000fe200008f0eff */
[----:B------:R-:W-:Y:S01]  /*1890*/  @!P3 IMAD R9, R9, c[0x0][0x178], R8 ;  /* 0x00005e000909ba24 */ /* 0x000fe200078e0208 */
[C---:B------:R-:W-:Y:S02]  /*18a0*/  @!P5 LEA R6, P1, R7.reuse, c[0x0][0x160], 0x1 ;  /* 0x000058000706da11 */ /* 0x040fe400078208ff */
[C---:B------:R-:W-:Y:S01]  /*18b0*/  ISETP.GE.OR P0, PT, R14.reuse, c[0x0][0x170], P0 ;  /* 0x00005c000e007a0c */ /* 0x040fe20000706670 */
[----:B------:R-:W-:Y:S01]  /*18c0*/  IMAD R51, R14, c[0x0][0x174], R47 ;  /* 0x00005d000e337a24 */ /* 0x000fe200078e022f */
[----:B------:R-:W-:-:S02]  /*18d0*/  @!P5 LEA.HI.X R7, R7, c[0x0][0x164], R10, 0x1, P1 ;  /* 0x000059000707da11 */ /* 0x000fc400008f0c0a */
[----:B------:R-:W-:Y:S01]  /*18e0*/  @!P3 IADD3 R10, P1, R9, R34, RZ ;  /* 0x00000022090ab210 */ /* 0x000fe20007f3e0ff */
[----:B------:R-:W-:-:S03]  /*18f0*/  IMAD R48, R51, c[0x0][0x178], R8 ;  /* 0x00005e0033307a24 */ /* 0x000fc600078e0208 */
[----:B------:R-:W-:Y:S02]  /*1900*/  @!P3 LEA.HI.X.SX32 R9, R9, R35, 0x1, P1 ;  /* 0x000000230909b211 */ /* 0x000fe400008f0eff */
[----:B------:R-:W-:-:S04]  /*1910*/  @!P3 LEA R8, P1, R10, c[0x0][0x160], 0x1 ;  /* 0x000058000a08ba11 */ /* 0x000fc800078208ff */
[----:B------:R-:W-:Y:S02]  /*1920*/  @!P3 LEA.HI.X R9, R10, c[0x0][0x164], R9, 0x1, P1 ;  /* 0x000059000a09ba11 */ /* 0x000fe400008f0c09 */
[C---:B------:R-:W-:Y:S02]  /*1930*/  @!P0 IADD3 R11, P1, R48.reuse, R34, RZ ;  /* 0x00000022300b8210 */ /* 0x040fe40007f3e0ff */
[----:B------:R-:W-:Y:S01]  /*1940*/  LOP3.LUT R13, R49, R12, RZ, 0xfc, !PT ;  /* 0x0000000c310d7212 */ /* 0x000fe200078efcff */
[----:B------:R-:W4:Y:S01]  /*1950*/  @!P3 LDG.E.U16 R8, [R8.64] ;  /* 0x000000060808b981 */ /* 0x000f22000c1e1500 */
[----:B------:R-:W-:Y:S02]  /*1960*/  @!P0 LEA.HI.X.SX32 R48, R48, R35, 0x1, P1 ;  /* 0x0000002330308211 */ /* 0x000fe400008f0eff */
[----:B------:R-:W-:-:S04]  /*1970*/  @!P0 LEA R10, P1, R11, c[0x0][0x160], 0x1 ;  /* 0x000058000b0a8a11 */ /* 0x000fc800078208ff */
[----:B------:R-:W-:Y:S02]  /*1980*/  @!P0 LEA.HI.X R11, R11, c[0x0][0x164], R48, 0x1, P1 ;  /* 0x000059000b0b8a11 */ /* 0x000fe400008f0c30 */
[----:B------:R-:W-:Y:S02]  /*1990*/  ISETP.GE.AND P1, PT, R13, RZ, PT ;  /* 0x000000ff0d00720c */ /* 0x000fe40003f26270 */
[----:B------:R-:W-:Y:S01]  /*19a0*/  LOP3.LUT R49, R49, R15, RZ, 0xfc, !PT ;  /* 0x0000000f31317212 */ /* 0x000fe200078efcff */
[----:B------:R-:W5:Y:S01]  /*19b0*/  @!P0 LDG.E.U16 R10, [R10.64] ;  /* 0x000000060a0a8981 */ /* 0x000f62000c1e1500 */
        /* <DEDUP_REMOVED lines=9> */
[----:B------:R-:W-:Y:S01]  /*1a50*/  P2R R46, PR, RZ, 0x20 ;  /* 0x00000020ff2e7803 */ /* 0x000fe20000000000 */
        /* <DEDUP_REMOVED lines=8> */
[----:B------:R-:W-:Y:S01]  /*1ae0*/  @!P1 LEA.HI.X R15, R48, c[0x0][0x164], R15, 0x1, P5 ;  /* 0x00005900300f9a11 */ /* 0x000fe200028f0c0f */
[----:B------:R-:W-:Y:S02]  /*1af0*/  IMAD R48, R45, c[0x0][0x1f4], RZ ;  /* 0x00007d002d307a24 */ /* 0x000fe400078e02ff */
[----:B------:R-:W-:Y:S02]  /*1b00*/  IMAD.MOV.U32 R49, RZ, RZ, RZ ;  /* 0x000000ffff317224 */ /* 0x000fe400078e00ff */
[----:B------:R-:W4:Y:S01]  /*1b10*/  @!P1 LDG.E.U16 R14, [R14.64] ;  /* 0x000000060e0e9981 */ /* 0x000f22000c1e1500 */
[----:B--2---:R-:W-:Y:S02]  /*1b20*/  PRMT R50, RZ, 0x5410, R50 ;  /* 0x00005410ff327816 */ /* 0x004fe40000000032 */
[----:B---3--:R-:W-:Y:S02]  /*1b30*/  @!P6 PRMT R49, RZ, 0x5410, R4 ;  /* 0x00005410ff31e816 */ /* 0x008fe40000000004 */
[----:B------:R-:W-:Y:S01]  /*1b40*/  ISETP.EQ.AND P6, PT, R48, R31, !P4 ;  /* 0x0000001f3000720c */ /* 0x000fe200067c2270 */
[----:B------:R-:W2:Y:S03]  /*1b50*/  LDG.E.U16 R4, [R2.64+0x8] ;  /* 0x0000080602047981 */ /* 0x000ea6000c1e1500 */
[----:B------:R-:W-:-:S13]  /*1b60*/  ISETP.EQ.AND P5, PT, R41, R24, P6 ;  /* 0x000000182900720c */ /* 0x000fda00037a2270 */
[----:B------:R-:W-:Y:S01]  /*1b70*/  @P5 FFMA.FTZ R44, R50, R49, R44 ;  /* 0x00000031322c5223 */ /* 0x000fe2000001002c */
[----:B------:R-:W-:Y:S01]  /*1b80*/  ISETP.NE.AND P5, PT, R46, RZ, PT ;  /* 0x000000ff2e00720c */ /* 0x000fe20003fa5270 */
[----:B------:R-:W-:Y:S01]  /*1b90*/  IMAD.MOV.U32 R45, RZ, RZ, RZ ;  /* 0x000000ffff2d7224 */ /* 0x000fe200078e00ff */
[----:B------:R-:W3:Y:S11]  /*1ba0*/  LDG.E.U16 R46, [R2.64+0x10] ;  /* 0x00001006022e7981 */ /* 0x000ef6000c1e1500 */
[----:B------:R-:W3:Y:S01]  /*1bb0*/  @!P5 LDG.E.U16 R6, [R6.64] ;  /* 0x000000060606d981 */ /* 0x000ee2000c1e1500 */
[----:B--2---:R-:W-:-:S02]  /*1bc0*/  PRMT R4, RZ, 0x5410, R4 ;  /* 0x00005410ff047816 */ /* 0x004fc40000000004 */
[----:B---3--:R-:W-:Y:S02]  /*1bd0*/  @!P5 PRMT R45, RZ, 0x5410, R6 ;  /* 0x00005410ff2dd816 */ /* 0x008fe40000000006 */
[----:B------:R-:W-:Y:S01]  /*1be0*/  ISETP.EQ.AND P5, PT, R42, R29, P6 ;  /* 0x0000001d2a00720c */ /* 0x000fe200037a2270 */
[----:B------:R-:W2:-:S12]  /*1bf0*/  LDG.E.U16 R6, [R2.64+0xc] ;  /* 0x00000c0602067981 */ /* 0x000e98000c1e1500 */
[----:B------:R-:W-:Y:S02]  /*1c00*/  @P5 FFMA.FTZ R44, R4, R45, R44 ;  /* 0x0000002d042c5223 */ /* 0x000fe4000001002c */
[----:B------:R-:W3:Y:S04]  /*1c10*/  LDG.E.U16 R4, [R2.64+0xa] ;  /* 0x00000a0602047981 */ /* 0x000ee8000c1e1500 */
[----:B------:R-:W5:Y:S01]  /*1c20*/  LDG.E.U16 R45, [R2.64+0xe] ;  /* 0x00000e06022d7981 */ /* 0x000f62000c1e1500 */
[----:B------:R-:W-:Y:S01]  /*1c30*/  IMAD R47, R47, c[0x0][0x1f4], RZ ;  /* 0x00007d002f2f7a24 */ /* 0x000fe200078e02ff */
[----:B------:R-:W-:Y:S01]  /*1c40*/  ISETP.EQ.AND P6, PT, R43, R30, P6 ;  /* 0x0000001e2b00720c */ /* 0x000fe200037c2270 */
[----:B------:R-:W-:-:S03]  /*1c50*/  IMAD.MOV.U32 R5, RZ, RZ, RZ ;  /* 0x000000ffff057224 */ /* 0x000fc600078e00ff */
[----:B------:R-:W-:Y:S02]  /*1c60*/  ISETP.EQ.AND P4, PT, R47, R32, !P4 ;  /* 0x000000202f00720c */ /* 0x000fe40006782270 */
[----:B----4-:R-:W-:Y:S02]  /*1c70*/  @!P3 PRMT R5, RZ, 0x5410, R8 ;  /* 0x00005410ff05b816 */ /* 0x010fe40000000008 */
[----:B------:R-:W-:Y:S02]  /*1c80*/  ISETP.EQ.AND P3, PT, R41, R24, P4 ;  /* 0x000000182900720c */ /* 0x000fe40002762270 */
[----:B------:R-:W-:Y:S02]  /*1c90*/  ISETP.EQ.AND P5, PT, R42, R29, P4 ;  /* 0x0000001d2a00720c */ /* 0x000fe400027a2270 */
[----:B------:R-:W-:Y:S02]  /*1ca0*/  IADD3 R40, R40, 0x12, RZ ;  /* 0x0000001228287810 */ /* 0x000fe40007ffe0ff */
[----:B------:R-:W-:-:S02]  /*1cb0*/  ISETP.EQ.AND P4, PT, R43, R30, P4 ;  /* 0x0000001e2b00720c */ /* 0x000fc40002782270 */
[----:B------:R-:W-:Y:S02]  /*1cc0*/  PRMT R46, RZ, 0x5410, R46 ;  /* 0x00005410ff2e7816 */ /* 0x000fe4000000002e */
[----:B------:R-:W-:Y:S02]  /*1cd0*/  IADD3 R37, R37, -0x1, RZ ;  /* 0xffffffff25257810 */ /* 0x000fe40007ffe0ff */
        /* <DEDUP_REMOVED lines=9> */
[----:B-----5:R-:W-:-:S02]  /*1d70*/  PRMT R45, RZ, 0x5410, R45 ;  /* 0x00005410ff2d7816 */ /* 0x020fc4000000002d */
        /* <DEDUP_REMOVED lines=8> */
.L_x_210:
[----:B------:R-:W-:Y:S02]  /*1e00*/  ISETP.NE.AND P6, PT, R39, RZ, PT ;  /* 0x000000ff2700720c */ /* 0x000fe40003fc5270 */
[----:B------:R-:W-:-:S05]  /*1e10*/  IADD3 R26, P0, R26, 0x36, RZ ;  /* 0x000000361a1a7810 */ /* 0x000fca0007f1e0ff */
[----:B------:R-:W-:-:S06]  /*1e20*/  IMAD.X R27, RZ, RZ, R27, P0 ;  /* 0x000000ffff1b7224 */ /* 0x000fcc00000e061b */
[----:B------:R-:W-:Y:S01]  /*1e30*/  @P6 CALL.REL.NOINC `(.L_x_209) ;  /* 0x0000001000006944 */ /* 0x000fe20003c00000 */
[----:B------:R-:W-:Y:S05]  /*1e40*/  BRA `(.L_x_212) ;  /* 0xffffebc000007947 */ /* 0x000fea000383ffff */
.L_x_209:
[----:B------:R-:W-:Y:S05]  /*1e50*/  BSYNC B0 ;  /* 0x0000000000007941 */ /* 0x000fea0003800000 */
.L_x_208:
        /* <DEDUP_REMOVED lines=25> */
.L_x_213:
[----:B------:R-:W-:Y:S05]  /*1ff0*/  EXIT ;  /* 0x000000000000794d */ /* 0x000fea0003800000 */
.L_x_215:
        /* <DEDUP_REMOVED lines=16> */
.L_x_523:


//--------------------- .text._ZN2at6native51_GLOBAL__N__11011a27_18_DepthwiseConv3d_cu_35e0c7b543conv_depthwise3d_cuda_backward_input_kernelIN3c108BFloat16EfLi3ELi3ELi3ELi1ELi1ELi1ELi1ELi1ELi1EEEvNS_27GenericPackedTensorAccessorIKT_Lm5ENS_16DefaultPtrTraitsEiEENS5_IS6_Lm5ES8_iEES9_iiiiiiiii --------------------------
	.section	.text._ZN2at6native51_GLOBAL__N__11011a27_18_DepthwiseConv3d_cu_35e0c7b543conv_depthwise3d_cuda_backward_input_kernelIN3c108BFloat16EfLi3ELi3ELi3ELi1ELi1ELi1ELi1ELi1ELi1EEEvNS_27GenericPackedTensorAccessorIKT_Lm5ENS_16DefaultPtrTraitsEiEENS5_IS6_Lm5ES8_iEES9_iiiiiiiii,"ax",@progbits
	.sectioninfo	@"SHI_REGISTERS=48"
	.align	128
.text._ZN2at6native51_GLOBAL__N__11011a27_18_DepthwiseConv3d_cu_35e0c7b543conv_depthwise3d_cuda_backward_input_kernelIN3c108BFloat16EfLi3ELi3ELi3ELi1ELi1ELi1ELi1ELi1ELi1EEEvNS_27GenericPackedTensorAccessorIKT_Lm5ENS_16DefaultPtrTraitsEiEENS5_IS6_Lm5ES8_iEES9_iiiiiiiii:
        .type           _ZN2at6native51_GLOBAL__N__11011a27_18_DepthwiseConv3d_cu_35e0c7b543conv_depthwise3d_cuda_backward_input_kernelIN3c108BFloat16EfLi3ELi3ELi3ELi1ELi1ELi1ELi1ELi1ELi1EEEvNS_27GenericPackedTensorAccessorIKT_Lm5ENS_16DefaultPtrTraitsEiEENS5_IS6_Lm5ES8_iEES9_iiiiiiiii,@function
        .size           _ZN2at6native51_GLOBAL__N__11011a27_18_DepthwiseConv3d_cu_35e0c7b543conv_depthwise3d_cuda_backward_input_kernelIN3c108BFloat16EfLi3ELi3ELi3ELi1ELi1ELi1ELi1ELi1ELi1EEEvNS_27GenericPackedTensorAccessorIKT_Lm5ENS_16DefaultPtrTraitsEiEENS5_IS6_Lm5ES8_iEES9_iiiiiiiii,(.L_x_524 - _ZN2at6native51_GLOBAL__N__11011a27_18_DepthwiseConv3d_cu_35e0c7b543conv_depthwise3d_cuda_backward_input_kernelIN3c108BFloat16EfLi3ELi3ELi3ELi1ELi1ELi1ELi1ELi1ELi1EEEvNS_27GenericPackedTensorAccessorIKT_Lm5ENS_16DefaultPtrTraitsEiEENS5_IS6_Lm5ES8_iEES9_iiiiiiiii)
        .other          _ZN2at6native51_GLOBAL__N__11011a27_18_DepthwiseConv3d_cu_35e0c7b543conv_depthwise3d_cuda_backward_input_kernelIN3c108BFloat16EfLi3ELi3ELi3ELi1ELi1ELi1ELi1ELi1ELi1EEEvNS_27GenericPackedTensorAccessorIKT_Lm5ENS_16DefaultPtrTraitsEiEENS5_IS6_Lm5ES8_iEES9_iiiiiiiii,@"STO_CUDA_ENTRY STV_DEFAULT"
_ZN2at6native51_GLOBAL__N__11011a27_18_DepthwiseConv3d_cu_35e0c7b543conv_depthwise3d_cuda_backward_input_kernelIN3c108BFloat16EfLi3ELi3ELi3ELi1ELi1ELi1ELi1ELi1ELi1EEEvNS_27GenericPackedTensorAccessorIKT_Lm5ENS_16DefaultPtrTraitsEiEENS5_IS6_Lm5ES8_iEES9_iiiiiiiii:
        /* <DEDUP_REMOVED lines=40> */
.L_x_221:
[----:B------:R-:W-:Y:S01]  /*0280*/  IABS R5, c[0x0][0x1a8] ;  /* 0x00006a0000057a13 */ /* 0x000fe20000000000 */
[----:B------:R-:W-:Y:S01]  /*0290*/  BSSY B0, `(.L_x_216) ;  /* 0x0000109000007945 */ /* 0x000fe20003800000 */
[----:B------:R-:W-:Y:S01]  /*02a0*/  IABS R11, c[0x0][0x1a4] ;  /* 0x00006900000b7a13 */ /* 0x000fe20000000000 */
[----:B------:R-:W-:Y:S01]  /*02b0*/  IMAD.MOV.U32 R32, RZ, RZ, RZ ;  /* 0x000000ffff207224 */ /* 0x000fe200078e00ff */
[----:B------:R-:W0:Y:S08]  /*02c0*/  I2F.RP R4, R5 ;  /* 0x0000000500047306 */ /* 0x000e300000209400 */
        /* <DEDUP_REMOVED lines=9> */
[----:B------:R-:W-:Y:S01]  /*0360*/  IMAD.HI.U32 R3, R3, R7, R2 ;  /* 0x0000000703037227 */ /* 0x000fe200078e0002 */
[----:B------:R-:W-:-:S05]  /*0370*/  IABS R7, c[0x0][0x19c] ;  /* 0x0000670000077a13 */ /* 0x000fca0000000000 */
[----:B------:R-:W-:Y:S01]  /*0380*/  IMAD.HI.U32 R13, R3, R6, RZ ;  /* 0x00000006030d7227 */ /* 0x000fe200078e00ff */
[----:B0-----:R-:W-:-:S03]  /*0390*/  IADD3 R3, R4, 0xffffffe, RZ ;  /* 0x0ffffffe04037810 */ /* 0x001fc60007ffe0ff */
[----:B------:R-:W-:-:S03]  /*03a0*/  IMAD.MOV R2, RZ, RZ, -R13 ;  /* 0x000000ffff027224 */ /* 0x000fc600078e0a0d */
[----:B------:R-:W0:Y:S01]  /*03b0*/  F2I.FTZ.U32.TRUNC.NTZ R3, R3 ;  /* 0x0000000300037305 */ /* 0x000e22000021f000 */
[----:B------:R-:W-:Y:S01]  /*03c0*/  IMAD R2, R5, R2, R6 ;  /* 0x0000000205027224 */ /* 0x000fe200078e0206 */
[----:B------:R-:W-:-:S04]  /*03d0*/  IABS R6, c[0x0][0x1a0] ;  /* 0x0000680000067a13 */ /* 0x000fc80000000000 */
[----:B------:R-:W-:-:S13]  /*03e0*/  ISETP.GT.U32.AND P1, PT, R5, R2, PT ;  /* 0x000000020500720c */ /* 0x000fda0003f24070 */
[----:B------:R-:W-:Y:S01]  /*03f0*/  @!P1 IMAD.IADD R2, R2, 0x1, -R5 ;  /* 0x0000000102029824 */ /* 0x000fe200078e0a05 */
[----:B------:R-:W-:Y:S02]  /*0400*/  @!P1 IADD3 R13, R13, 0x1, RZ ;  /* 0x000000010d0d9810 */ /* 0x000fe40007ffe0ff */
[----:B------:R-:W-:Y:S02]  /*0410*/  ISETP.NE.AND P1, PT, RZ, c[0x0][0x1a8], PT ;  /* 0x00006a00ff007a0c */ /* 0x000fe40003f25270 */
[----:B------:R-:W-:Y:S02]  /*0420*/  ISETP.GE.U32.AND P0, PT, R2, R5, PT ;  /* 0x000000050200720c */ /* 0x000fe40003f06070 */
[----:B------:R-:W-:-:S04]  /*0430*/  LOP3.LUT R2, R8, c[0x0][0x1a8], RZ, 0x3c, !PT ;  /* 0x00006a0008027a12 */ /* 0x000fc800078e3cff */
[----:B------:R-:W-:Y:S01]  /*0440*/  ISETP.GE.AND P2, PT, R2, RZ, PT ;  /* 0x000000ff0200720c */ /* 0x000fe20003f46270 */
[----:B0-----:R-:W-:-:S04]  /*0450*/  IMAD.MOV R2, RZ, RZ, -R3 ;  /* 0x000000ffff027224 */ /* 0x001fc800078e0a03 */
[----:B------:R-:W-:Y:S02]  /*0460*/  IMAD R5, R2, R11, RZ ;  /* 0x0000000b02057224 */ /* 0x000fe400078e02ff */
[----:B------:R-:W-:Y:S01]  /*0470*/  @P0 IADD3 R13, R13, 0x1, RZ ;  /* 0x000000010d0d0810 */ /* 0x000fe20007ffe0ff */
[----:B------:R-:W-:-:S04]  /*0480*/  IMAD.MOV.U32 R2, RZ, RZ, RZ ;  /* 0x000000ffff027224 */ /* 0x000fc800078e00ff */
[----:B------:R-:W-:-:S04]  /*0490*/  IMAD.HI.U32 R2, R3, R5, R2 ;  /* 0x0000000503027227 */ /* 0x000fc800078e0002 */
[----:B------:R-:W-:Y:S01]  /*04a0*/  @!P2 IMAD.MOV R13, RZ, RZ, -R13 ;  /* 0x000000ffff0da224 */ /* 0x000fe200078e0a0d */
[----:B------:R-:W-:-:S04]  /*04b0*/  @!P1 LOP3.LUT R13, RZ, c[0x0][0x1a8], RZ, 0x33, !PT ;  /* 0x00006a00ff0d9a12 */ /* 0x000fc800078e33ff */
[----:B------:R-:W-:-:S05]  /*04c0*/  IABS R4, R13 ;  /* 0x0000000d00047213 */ /* 0x000fca0000000000 */
        /* <DEDUP_REMOVED lines=11> */
[----:B------:R-:W-:Y:S02]  /*0580*/  ISETP.GE.U32.AND P0, PT, R2, R11, PT ;  /* 0x0000000b0200720c */ /* 0x000fe40003f06070 */
[----:B------:R-:W-:Y:S02]  /*0590*/  LOP3.LUT R2, R13, c[0x0][0x1a4], RZ, 0x3c, !PT ;  /* 0x000069000d027a12 */ /* 0x000fe400078e3cff */
[----:B------:R-:W0:Y:S02]  /*05a0*/  F2I.FTZ.U32.TRUNC.NTZ R3, R3 ;  /* 0x0000000300037305 */ /* 0x000e24000021f000 */
        /* <DEDUP_REMOVED lines=8> */
[----:B------:R-:W-:Y:S02]  /*0630*/  IMAD.HI.U32 R2, R3, R5, R2 ;  /* 0x0000000503027227 */ /* 0x000fe400078e0002 */
[----:B------:R-:W0:Y:S02]  /*0640*/  I2F.RP R5, R7 ;  /* 0x0000000700057306 */ /* 0x000e240000209400 */
[----:B------:R-:W-:-:S04]  /*0650*/  IMAD.MOV.U32 R3, RZ, RZ, R4 ;  /* 0x000000ffff037224 */ /* 0x000fc800078e0004 */
[----:B------:R-:W-:-:S04]  /*0660*/  IMAD.HI.U32 R2, R2, R3, RZ ;  /* 0x0000000302027227 */ /* 0x000fc800078e00ff */
[----:B------:R-:W-:-:S04]  /*0670*/  IMAD.MOV R4, RZ, RZ, -R2 ;  /* 0x000000ffff047224 */ /* 0x000fc800078e0a02 */
[----:B------:R-:W-:Y:S01]  /*0680*/  IMAD R3, R6, R4, R3 ;  /* 0x0000000406037224 */ /* 0x000fe200078e0203 */
        /* <DEDUP_REMOVED lines=21> */
[----:B------:R-:W-:Y:S02]  /*07e0*/  IMAD.MOV R3, RZ, RZ, -R10 ;  /* 0x000000ffff037224 */ /* 0x000fe400078e0a0a */
[----:B------:R-:W-:Y:S02]  /*07f0*/  IMAD.MOV R5, RZ, RZ, -R4 ;  /* 0x000000ffff057224 */ /* 0x000fe400078e0a04 */
[----:B------:R-:W-:Y:S02]  /*0800*/  IMAD R2, R7, R3, R2 ;  /* 0x0000000307027224 */ /* 0x000fe400078e0202 */
[----:B------:R-:W-:-:S03]  /*0810*/  IMAD.MOV R3, RZ, RZ, -R13 ;  /* 0x000000ffff037224 */ /* 0x000fc600078e0a0d */
        /* <DEDUP_REMOVED lines=11> */
[----:B------:R-:W-:-:S06]  /*08d0*/  @P0 IADD3 R10, R10, 0x1, RZ ;  /* 0x000000010a0a0810 */ /* 0x000fcc0007ffe0ff */
[----:B------:R-:W-:Y:S01]  /*08e0*/  @!P2 IMAD.MOV R10, RZ, RZ, -R10 ;  /* 0x000000ffff0aa224 */ /* 0x000fe200078e0a0a */
[----:B------:R-:W-:-:S05]  /*08f0*/  @!P1 LOP3.LUT R10, RZ, c[0x0][0x19c], RZ, 0x33, !PT ;  /* 0x00006700ff0a9a12 */ /* 0x000fca00078e33ff */
[----:B------:R-:W-:-:S04]  /*0900*/  IMAD.MOV R11, RZ, RZ, -R10 ;  /* 0x000000ffff0b7224 */ /* 0x000fc800078e0a0a */
[----:B------:R-:W-:-:S04]  /*0910*/  IMAD R11, R11, c[0x0][0x19c], R4 ;  /* 0x000067000b0b7a24 */ /* 0x000fc800078e0204 */
[----:B------:R-:W-:-:S04]  /*0920*/  IMAD R17, R0, R11, RZ ;  /* 0x0000000b00117224 */ /* 0x000fc800078e02ff */
[----:B------:R-:W-:-:S05]  /*0930*/  IMAD.IADD R12, R0, 0x1, R17 ;  /* 0x00000001000c7824 */ /* 0x000fca00078e0211 */
[----:B------:R-:W-:-:S13]  /*0940*/  ISETP.GE.AND P0, PT, R17, R12, PT ;  /* 0x0000000c1100720c */ /* 0x000fda0003f06270 */
[----:B------:R-:W-:Y:S05]  /*0950*/  @P0 BRA `(.L_x_217) ;  /* 0x000009c000000947 */ /* 0x000fea0003800000 */
[----:B------:R-:W-:Y:S01]  /*0960*/  IMAD.MOV.U32 R5, RZ, RZ, 0x2 ;  /* 0x00000002ff057424 */ /* 0x000fe200078e00ff */
[----:B------:R-:W-:Y:S01]  /*0970*/  IADD3 R3, R14, c[0x0][0x1fc], RZ ;  /* 0x00007f000e037a10 */ /* 0x000fe20007ffe0ff */
[----:B------:R-:W-:Y:S01]  /*0980*/  IMAD.MOV.U32 R4, RZ, RZ, 0x1 ;  /* 0x00000001ff047424 */ /* 0x000fe200078e00ff */
[C---:B------:R-:W-:Y:S01]  /*0990*/  IADD3 R18, R13.reuse, c[0x0][0x200], RZ ;  /* 0x000080000d127a10 */ /* 0x040fe20007ffe0ff */
[----:B------:R-:W-:Y:S01]  /*09a0*/  IMAD.MOV.U32 R25, RZ, RZ, 0x2 ;  /* 0x00000002ff197424 */ /* 0x000fe200078e00ff */
[--C-:B------:R-:W-:Y:S01]  /*09b0*/  IADD3 R2, R13, c[0x0][0x200], -R5.reuse ;  /* 0x000080000d027a10 */ /* 0x100fe20007ffe805 */
[----:B------:R-:W-:Y:S01]  /*09c0*/  IMAD R24, R17, c[0x0][0x1dc], RZ ;  /* 0x0000770011187a24 */ /* 0x000fe200078e02ff */
[----:B------:R-:W-:Y:S01]  /*09d0*/  IADD3 R4, R13, c[0x0][0x200], -R4 ;  /* 0x000080000d047a10 */ /* 0x000fe20007ffe804 */
[C---:B------:R-:W-:Y:S01]  /*09e0*/  IMAD R23, R3.reuse, c[0x0][0x174], R18 ;  /* 0x00005d0003177a24 */ /* 0x040fe200078e0212 */
[C---:B------:R-:W-:Y:S01]  /*09f0*/  IADD3 R5, R16.reuse, c[0x0][0x204], -R5 ;  /* 0x0000810010057a10 */ /* 0x040fe20007ffe805 */
[C---:B------:R-:W-:Y:S01]  /*0a00*/  IMAD R2, R3.reuse, c[0x0][0x174], R2 ;  /* 0x00005d0003027a24 */ /* 0x040fe200078e0202 */
[----:B------:R-:W-:Y:S01]  /*0a10*/  IADD3 R22, R16, c[0x0][0x204], RZ ;  /* 0x0000810010167a10 */ /* 0x000fe20007ffe0ff */
[----:B------:R-:W-:-:S02]  /*0a20*/  IMAD R4, R3, c[0x0][0x174], R4 ;  /* 0x00005d0003047a24 */ /* 0x000fc400078e0204 */
[----:B------:R-:W-:Y:S01]  /*0a30*/  IMAD.WIDE R24, R24, R25, c[0x0][0x1c0] ;  /* 0x0000700018187625 */ /* 0x000fe200078e0219 */
[C---:B------:R-:W-:Y:S02]  /*0a40*/  IADD3 R26, R22.reuse, -0x1, RZ ;  /* 0xffffffff161a7810 */ /* 0x040fe40007ffe0ff */
[----:B------:R-:W-:Y:S01]  /*0a50*/  IADD3 R28, R22, -0x2, RZ ;  /* 0xfffffffe161c7810 */ /* 0x000fe20007ffe0ff */
[--C-:B------:R-:W-:Y:S02]  /*0a60*/  IMAD R19, R2, c[0x0][0x178], R5.reuse ;  /* 0x00005e0002137a24 */ /* 0x100fe400078e0205 */
[----:B------:R-:W-:Y:S02]  /*0a70*/  IMAD R20, R4, c[0x0][0x178], R5 ;  /* 0x00005e0004147a24 */ /* 0x000fe400078e0205 */
[----:B------:R-:W-:Y:S02]  /*0a80*/  IMAD.MOV.U32 R21, RZ, RZ, R25 ;  /* 0x000000ffff157224 */ /* 0x000fe400078e0019 */
[----:B------:R-:W-:-:S02]  /*0a90*/  IMAD.MOV.U32 R32, RZ, RZ, RZ ;  /* 0x000000ffff207224 */ /* 0x000fc400078e00ff */
[----:B------:R-:W-:Y:S02]  /*0aa0*/  IMAD R23, R23, c[0x0][0x178], R22 ;  /* 0x00005e0017177a24 */ /* 0x000fe400078e0216 */
.L_x_219:
[C---:B------:R-:W-:Y:S01]  /*0ab0*/  IMAD R2, R17.reuse, c[0x0][0x180], RZ ;  /* 0x0000600011027a24 */ /* 0x040fe200078e02ff */
[----:B------:R-:W-:Y:S01]  /*0ac0*/  IADD3 R17, R17, 0x1, RZ ;  /* 0x0000000111117810 */ /* 0x000fe20007ffe0ff */
[----:B------:R-:W-:Y:S01]  /*0ad0*/  IMAD R27, R10, c[0x0][0x17c], RZ ;  /* 0x00005f000a1b7a24 */ /* 0x000fe200078e02ff */
[----:B------:R-:W-:Y:S01]  /*0ae0*/  ISETP.GE.AND P5, PT, R22, c[0x0][0x178], PT ;  /* 0x00005e0016007a0c */ /* 0x000fe20003fa6270 */
[----:B------:R-:W-:Y:S01]  /*0af0*/  IMAD.MOV.U32 R38, RZ, RZ, 0x3 ;  /* 0x00000003ff267424 */ /* 0x000fe200078e00ff */
[----:B------:R-:W-:Y:S01]  /*0b00*/  SHF.R.S32.HI R4, RZ, 0x1f, R2 ;  /* 0x0000001fff047819 */ /* 0x000fe20000011402 */
[----:B------:R-:W-:Y:S01]  /*0b10*/  IMAD.MOV.U32 R30, RZ, RZ, R23 ;  /* 0x000000ffff1e7224 */ /* 0x000fe200078e0017 */
[C---:B------:R-:W-:Y:S01]  /*0b20*/  IADD3 R25, P0, R27.reuse, R2, RZ ;  /* 0x000000021b197210 */ /* 0x040fe20007f1e0ff */
[----:B------:R-:W-:Y:S01]  /*0b30*/  IMAD.MOV.U32 R29, RZ, RZ, R20 ;  /* 0x000000ffff1d7224 */ /* 0x000fe200078e0014 */
[----:B------:R-:W-:Y:S01]  /*0b40*/  IADD3 R15, R14, c[0x0][0x1fc], RZ ;  /* 0x00007f000e0f7a10 */ /* 0x000fe20007ffe0ff */
[----:B------:R-:W-:Y:S01]  /*0b50*/  IMAD.MOV.U32 R31, RZ, RZ, R19 ;  /* 0x000000ffff1f7224 */ /* 0x000fe200078e0013 */
[----:B------:R-:W-:Y:S01]  /*0b60*/  LEA.HI.X.SX32 R27, R27, R4, 0x1, P0 ;  /* 0x000000041b1b7211 */ /* 0x000fe200000f0eff */
[----:B------:R-:W-:Y:S01]  /*0b70*/  IMAD.MOV.U32 R4, RZ, RZ, R24 ;  /* 0x000000ffff047224 */ /* 0x000fe200078e0018 */
[----:B------:R-:W-:Y:S01]  /*0b80*/  ISETP.GE.AND P6, PT, R17, R12, PT ;  /* 0x0000000c1100720c */ /* 0x000fe20003fc6270 */
[----:B------:R-:W-:-:S02]  /*0b90*/  IMAD.MOV.U32 R5, RZ, RZ, R21 ;  /* 0x000000ffff057224 */ /* 0x000fc400078e0015 */
.L_x_218:
[----:B------:R-:W-:Y:S02]  /*0ba0*/  LOP3.LUT R2, R22, R18, R15, 0xfe, !PT ;  /* 0x0000001216027212 */ /* 0x000fe400078efe0f */
[----:B------:R-:W-:Y:S01]  /*0bb0*/  IADD3 R33, R13, c[0x0][0x200], RZ ;  /* 0x000080000d217a10 */ /* 0x000fe20007ffe0ff */
[----:B------:R-:W-:Y:S01]  /*0bc0*/  IMAD.MOV.U32 R37, RZ, RZ, RZ ;  /* 0x000000ffff257224 */ /* 0x000fe200078e00ff */
[----:B------:R-:W-:Y:S01]  /*0bd0*/  ISETP.LT.OR P0, PT, R2, RZ, P5 ;  /* 0x000000ff0200720c */ /* 0x000fe20002f01670 */
[----:B------:R-:W2:Y:S01]  /*0be0*/  LDG.E.U16 R43, [R4.64] ;  /* 0x00000006042b7981 */ /* 0x000ea2000c1e1500 */
[----:B------:R-:W-:-:S02]  /*0bf0*/  IADD3 R2, P1, R30, R25, RZ ;  /* 0x000000191e027210 */ /* 0x000fc40007f3e0ff */
[----:B------:R-:W-:Y:S01]  /*0c00*/  ISETP.GE.OR P0, PT, R18, c[0x0][0x174], P0 ;  /* 0x00005d0012007a0c */ /* 0x000fe20000706670 */
[----:B------:R-:W3:Y:S01]  /*0c10*/  LDG.E.U16 R41, [R4.64+0x2] ;  /* 0x0000020604297981 */ /* 0x000ee2000c1e1500 */
[----:B------:R-:W-:Y:S02]  /*0c20*/  LEA.HI.X.SX32 R3, R30, R27, 0x1, P1 ;  /* 0x0000001b1e037211 */ /* 0x000fe400008f0eff */
[----:B------:R-:W-:Y:S01]  /*0c30*/  ISETP.GE.OR P2, PT, R15, c[0x0][0x170], P0 ;  /* 0x00005c000f007a0c */ /* 0x000fe20000746670 */
[----:B------:R-:W4:Y:S01]  /*0c40*/  LDG.E.U16 R45, [R4.64+0x10] ;  /* 0x00001006042d7981 */ /* 0x000f22000c1e1500 */
[----:B------:R-:W-:-:S04]  /*0c50*/  LEA R6, P0, R2, c[0x0][0x160], 0x1 ;  /* 0x0000580002067a11 */ /* 0x000fc800078008ff */
[----:B------:R-:W-:-:S07]  /*0c60*/  LEA.HI.X R7, R2, c[0x0][0x164], R3, 0x1, P0 ;  /* 0x0000590002077a11 */ /* 0x000fce00000f0c03 */
[----:B------:R-:W5:Y:S01]  /*0c70*/  @!P2 LDG.E.U16 R34, [R6.64] ;  /* 0x000000060622a981 */ /* 0x000f62000c1e1500 */
[----:B------:R-:W-:Y:S02]  /*0c80*/  IADD3 R36, R29, 0x2, RZ ;  /* 0x000000021d247810 */ /* 0x000fe40007ffe0ff */
[C---:B------:R-:W-:Y:S02]  /*0c90*/  ISETP.GE.AND P1, PT, R26.reuse, c[0x0][0x178], PT ;  /* 0x00005e001a007a0c */ /* 0x040fe40003f26270 */
[-CC-:B------:R-:W-:Y:S02]  /*0ca0*/  LOP3.LUT R2, R26, R33.reuse, R15.reuse, 0xfe, !PT ;  /* 0x000000211a027212 */ /* 0x180fe400078efe0f */
[C---:B------:R-:W-:Y:S02]  /*0cb0*/  ISETP.GE.AND P3, PT, R28.reuse, c[0x0][0x178], PT ;  /* 0x00005e001c007a0c */ /* 0x040fe40003f66270 */
[----:B------:R-:W-:Y:S02]  /*0cc0*/  LOP3.LUT R3, R28, R33, R15, 0xfe, !PT ;  /* 0x000000211c037212 */ /* 0x000fe400078efe0f */
[----:B------:R-:W-:-:S02]  /*0cd0*/  ISETP.LT.OR P0, PT, R2, RZ, P1 ;  /* 0x000000ff0200720c */ /* 0x000fc40000f01670 */
[----:B------:R-:W-:Y:S02]  /*0ce0*/  ISETP.LT.OR P4, PT, R3, RZ, P3 ;  /* 0x000000ff0300720c */ /* 0x000fe40001f81670 */
[C---:B------:R-:W-:Y:S02]  /*0cf0*/  ISETP.GE.OR P0, PT, R33.reuse, c[0x0][0x174], P0 ;  /* 0x00005d0021007a0c */ /* 0x040fe40000706670 */
[----:B------:R-:W-:Y:S02]  /*0d00*/  ISETP.GE.OR P4, PT, R33, c[0x0][0x174], P4 ;  /* 0x00005d0021007a0c */ /* 0x000fe40002786670 */
[C---:B------:R-:W-:Y:S02]  /*0d10*/  ISETP.GE.OR P0, PT, R15.reuse, c[0x0][0x170], P0 ;  /* 0x00005c000f007a0c */ /* 0x040fe40000706670 */
[----:B------:R-:W-:-:S13]  /*0d20*/  ISETP.GE.OR P4, PT, R15, c[0x0][0x170], P4 ;  /* 0x00005c000f007a0c */ /* 0x000fda0002786670 */
[----:B------:R0:W2:Y:S01]  /*0d30*/  @!P4 LDG.E.U16 R42, [R6.64+-0x4] ;  /* 0xfffffc06062ac981 */ /* 0x0000a2000c1e1500 */
[----:B-----5:R-:W-:Y:S02]  /*0d40*/  @!P2 PRMT R37, RZ, 0x5410, R34 ;  /* 0x00005410ff25a816 */ /* 0x020fe40000000022 */
[C---:B------:R-:W-:Y:S02]  /*0d50*/  IADD3 R35, P2, R36.reuse, R25, RZ ;  /* 0x0000001924237210 */ /* 0x040fe40007f5e0ff */
[----:B------:R-:W-:Y:S02]  /*0d60*/  IADD3 R34, R33, -0x1, RZ ;  /* 0xffffffff21227810 */ /* 0x000fe40007ffe0ff */
[----:B------:R-:W-:Y:S02]  /*0d70*/  LEA.HI.X.SX32 R36, R36, R27, 0x1, P2 ;  /* 0x0000001b24247211 */ /* 0x000fe400010f0eff */
[----:B------:R-:W-:Y:S02]  /*0d80*/  LEA R2, P2, R35, c[0x0][0x160], 0x1 ;  /* 0x0000580023027a11 */ /* 0x000fe400078408ff */
[----:B------:R-:W-:-:S02]  /*0d90*/  LOP3.LUT R40, R22, R34, R15, 0xfe, !PT ;  /* 0x0000002216287212 */ /* 0x000fc400078efe0f */
[----:B------:R-:W-:Y:S02]  /*0da0*/  LEA.HI.X R3, R35, c[0x0][0x164], R36, 0x1, P2 ;  /* 0x0000590023037a11 */ /* 0x000fe400010f0c24 */
[----:B------:R-:W-:Y:S01]  /*0db0*/  ISETP.LT.OR P2, PT, R40, RZ, P5 ;  /* 0x000000ff2800720c */ /* 0x000fe20002f41670 */
[----:B------:R-:W5:Y:S03]  /*0dc0*/  LDG.E.U16 R35, [R4.64+0x4] ;  /* 0x0000040604237981 */ /* 0x000f66000c1e1500 */
[----:B------:R-:W-:Y:S01]  /*0dd0*/  ISETP.GE.OR P2, PT, R34, c[0x0][0x174], P2 ;  /* 0x00005d0022007a0c */ /* 0x000fe20001746670 */
[----:B------:R0:W4:Y:S03]  /*0de0*/  @!P0 LDG.E.U16 R40, [R6.64+-0x2] ;  /* 0xfffffe0606288981 */ /* 0x000126000c1e1500 */
[----:B------:R-:W-:-:S13]  /*0df0*/  ISETP.GE.OR P2, PT, R15, c[0x0][0x170], P2 ;  /* 0x00005c000f007a0c */ /* 0x000fda0001746670 */
[----:B------:R-:W5:Y:S01]  /*0e00*/  @!P2 LDG.E.U16 R36, [R2.64] ;  /* 0x000000060224a981 */ /* 0x000f62000c1e1500 */
[----:B--2---:R-:W-:Y:S02]  /*0e10*/  PRMT R43, RZ, 0x5410, R43 ;  /* 0x00005410ff2b7816 */ /* 0x004fe4000000002b */
[----:B0-----:R-:W-:-:S03]  /*0e20*/  LOP3.LUT R6, R26, R34, R15, 0xfe, !PT ;  /* 0x000000221a067212 */ /* 0x001fc600078efe0f */
[----:B------:R-:W-:Y:S01]  /*0e30*/  FFMA.FTZ R37, R43, R37, R32 ;  /* 0x000000252b257223 */ /* 0x000fe20000010020 */
[----:B---3--:R-:W-:Y:S01]  /*0e40*/  PRMT R41, RZ, 0x5410, R41 ;  /* 0x00005410ff297816 */ /* 0x008fe20000000029 */
[----:B------:R-:W-:Y:S01]  /*0e50*/  IMAD.MOV.U32 R32, RZ, RZ, RZ ;  /* 0x000000ffff207224 */ /* 0x000fe200078e00ff */
[----:B------:R-:W2:Y:S01]  /*0e60*/  LDG.E.U16 R43, [R4.64+0xa] ;  /* 0x00000a06042b7981 */ /* 0x000ea2000c1e1500 */
[----:B----4-:R-:W-:Y:S01]  /*0e70*/  @!P0 PRMT R32, RZ, 0x5410, R40 ;  /* 0x00005410ff208816 */ /* 0x010fe20000000028 */
[----:B------:R-:W-:Y:S01]  /*0e80*/  IMAD.MOV.U32 R40, RZ, RZ, RZ ;  /* 0x000000ffff287224 */ /* 0x000fe200078e00ff */
[----:B------:R-:W-:Y:S02]  /*0e90*/  @!P4 PRMT R40, RZ, 0x5410, R42 ;  /* 0x00005410ff28c816 */ /* 0x000fe4000000002a */
[----:B------:R-:W-:Y:S01]  /*0ea0*/  ISETP.LT.OR P0, PT, R6, RZ, P1 ;  /* 0x000000ff0600720c */ /* 0x000fe20000f01670 */
[----:B------:R-:W-:Y:S01]  /*0eb0*/  FFMA.FTZ R41, R41, R32, R37 ;  /* 0x0000002029297223 */ /* 0x000fe20000010025 */
[----:B------:R-:W-:-:S02]  /*0ec0*/  IADD3 R42, R31, 0x2, RZ ;  /* 0x000000021f2a7810 */ /* 0x000fc40007ffe0ff */
[----:B------:R-:W-:Y:S01]  /*0ed0*/  LOP3.LUT R6, R28, R34, R15, 0xfe, !PT ;  /* 0x000000221c067212 */ /* 0x000fe200078efe0f */
[----:B------:R-:W-:Y:S01]  /*0ee0*/  IMAD.MOV.U32 R32, RZ, RZ, RZ ;  /* 0x000000ffff207224 */ /* 0x000fe200078e00ff */
[----:B------:R-:W-:Y:S02]  /*0ef0*/  IADD3 R7, P4, R42, R25, RZ ;  /* 0x000000192a077210 */ /* 0x000fe40007f9e0ff */
[----:B------:R-:W-:Y:S02]  /*0f00*/  ISETP.GE.OR P0, PT, R34, c[0x0][0x174], P0 ;  /* 0x00005d0022007a0c */ /* 0x000fe40000706670 */
[----:B-----5:R-:W-:Y:S02]  /*0f10*/  @!P2 PRMT R32, RZ, 0x5410, R36 ;  /* 0x00005410ff20a816 */ /* 0x020fe40000000024 */
[----:B------:R-:W-:Y:S02]  /*0f20*/  ISETP.LT.OR P2, PT, R6, RZ, P3 ;  /* 0x000000ff0600720c */ /* 0x000fe40001f41670 */
[----:B------:R-:W-:-:S02]  /*0f30*/  IADD3 R36, R33, -0x2, RZ ;  /* 0xfffffffe21247810 */ /* 0x000fc40007ffe0ff */
[----:B------:R-:W-:Y:S02]  /*0f40*/  LEA.HI.X.SX32 R42, R42, R27, 0x1, P4 ;  /* 0x0000001b2a2a7211 */ /* 0x000fe400020f0eff */
[----:B------:R-:W-:Y:S02]  /*0f50*/  ISETP.GE.OR P2, PT, R34, c[0x0][0x174], P2 ;  /* 0x00005d0022007a0c */ /* 0x000fe40001746670 */
[----:B------:R-:W-:Y:S02]  /*0f60*/  LEA R6, P4, R7, c[0x0][0x160], 0x1 ;  /* 0x0000580007067a11 */ /* 0x000fe400078808ff */
[-CC-:B------:R-:W-:Y:S02]  /*0f70*/  LOP3.LUT R34, R26, R36.reuse, R15.reuse, 0xfe, !PT ;  /* 0x000000241a227212 */ /* 0x180fe400078efe0f */
[----:B------:R-:W-:Y:S02]  /*0f80*/  LOP3.LUT R33, R22, R36, R15, 0xfe, !PT ;  /* 0x0000002416217212 */ /* 0x000fe400078efe0f */
[----:B------:R-:W-:-:S02]  /*0f90*/  ISETP.GE.OR P0, PT, R15, c[0x0][0x170], P0 ;  /* 0x00005c000f007a0c */ /* 0x000fc40000706670 */
[----:B------:R-:W-:Y:S02]  /*0fa0*/  LEA.HI.X R7, R7, c[0x0][0x164], R42, 0x1, P4 ;  /* 0x0000590007077a11 */ /* 0x000fe400020f0c2a */
[----:B------:R-:W-:Y:S01]  /*0fb0*/  ISETP.LT.OR P1, PT, R34, RZ, P1 ;  /* 0x000000ff2200720c */ /* 0x000fe20000f21670 */
[----:B------:R0:W3:Y:S01]  /*0fc0*/  LDG.E.U16 R42, [R4.64+0xc] ;  /* 0x00000c06042a7981 */ /* 0x0000e2000c1e1500 */
[----:B------:R-:W-:Y:S02]  /*0fd0*/  ISETP.LT.OR P4, PT, R33, RZ, P5 ;  /* 0x000000ff2100720c */ /* 0x000fe40002f81670 */
[----:B------:R-:W-:Y:S01]  /*0fe0*/  ISETP.GE.OR P2, PT, R15, c[0x0][0x170], P2 ;  /* 0x00005c000f007a0c */ /* 0x000fe20001746670 */
[----:B------:R-:W4:Y:S01]  /*0ff0*/  LDG.E.U16 R33, [R4.64+0x6] ;  /* 0x0000060604217981 */ /* 0x000f22000c1e1500 */
[----:B------:R-:W-:Y:S02]  /*1000*/  LOP3.LUT R34, R28, R36, R15, 0xfe, !PT ;  /* 0x000000241c227212 */ /* 0x000fe400078efe0f */
[----:B------:R-:W-:-:S02]  /*1010*/  ISETP.GE.OR P4, PT, R36, c[0x0][0x174], P4 ;  /* 0x00005d0024007a0c */ /* 0x000fc40002786670 */
[----:B------:R-:W-:Y:S02]  /*1020*/  ISETP.LT.OR P3, PT, R34, RZ, P3 ;  /* 0x000000ff2200720c */ /* 0x000fe40001f61670 */
[C---:B------:R-:W-:Y:S01]  /*1030*/  ISETP.GE.OR P1, PT, R36.reuse, c[0x0][0x174], P1 ;  /* 0x00005d0024007a0c */ /* 0x040fe20000f26670 */
[----:B------:R1:W5:Y:S01]  /*1040*/  @!P0 LDG.E.U16 R34, [R2.64+-0x2] ;  /* 0xfffffe0602228981 */ /* 0x000362000c1e1500 */
[C---:B------:R-:W-:Y:S02]  /*1050*/  ISETP.GE.OR P4, PT, R15.reuse, c[0x0][0x170], P4 ;  /* 0x00005c000f007a0c */ /* 0x040fe40002786670 */
[----:B------:R-:W-:Y:S01]  /*1060*/  ISETP.GE.OR P3, PT, R36, c[0x0][0x174], P3 ;  /* 0x00005d0024007a0c */ /* 0x000fe20001f66670 */
[----:B------:R1:W3:Y:S01]  /*1070*/  @!P2 LDG.E.U16 R37, [R2.64+-0x4] ;  /* 0xfffffc060225a981 */ /* 0x0002e2000c1e1500 */
[----:B------:R-:W-:-:S03]  /*1080*/  ISETP.GE.OR P1, PT, R15, c[0x0][0x170], P1 ;  /* 0x00005c000f007a0c */ /* 0x000fc60000f26670 */
[----:B------:R0:W3:Y:S01]  /*1090*/  LDG.E.U16 R36, [R4.64+0x8] ;  /* 0x0000080604247981 */ /* 0x0000e2000c1e1500 */
[----:B------:R-:W-:Y:S02]  /*10a0*/  PRMT R35, RZ, 0x5410, R35 ;  /* 0x00005410ff237816 */ /* 0x000fe40000000023 */
[----:B------:R-:W-:-:S03]  /*10b0*/  ISETP.GE.OR P3, PT, R15, c[0x0][0x170], P3 ;  /* 0x00005c000f007a0c */ /* 0x000fc60001f66670 */
[----:B-1----:R-:W-:Y:S02]  /*10c0*/  FFMA.FTZ R3, R35, R40, R41 ;  /* 0x0000002823037223 */ /* 0x002fe40000010029 */
[----:B------:R1:W3:Y:S04]  /*10d0*/  @!P4 LDG.E.U16 R35, [R6.64] ;  /* 0x000000060623c981 */ /* 0x0002e8000c1e1500 */
[----:B------:R1:W3:Y:S04]  /*10e0*/  @!P1 LDG.E.U16 R41, [R6.64+-0x2] ;  /* 0xfffffe0606299981 */ /* 0x0002e8000c1e1500 */
[----:B------:R0:W3:Y:S04]  /*10f0*/  LDG.E.U16 R40, [R4.64+0xe] ;  /* 0x00000e0604287981 */ /* 0x0000e8000c1e1500 */
[----:B------:R1:W3:Y:S01]  /*1100*/  @!P3 LDG.E.U16 R44, [R6.64+-0x4] ;  /* 0xfffffc06062cb981 */ /* 0x0002e2000c1e1500 */
[----:B--2---:R-:W-:-:S02]  /*1110*/  PRMT R43, RZ, 0x5410, R43 ;  /* 0x00005410ff2b7816 */ /* 0x004fc4000000002b */
[----:B------:R-:W-:Y:S02]  /*1120*/  IADD3 R38, R38, -0x1, RZ ;  /* 0xffffffff26267810 */ /* 0x000fe40007ffe0ff */
[----:B------:R-:W-:Y:S02]  /*1130*/  PRMT R45, RZ, 0x5410, R45 ;  /* 0x00005410ff2d7816 */ /* 0x000fe4000000002d */
[----:B------:R-:W-:Y:S02]  /*1140*/  IADD3 R15, R15, -0x1, RZ ;  /* 0xffffffff0f0f7810 */ /* 0x000fe40007ffe0ff */
[----:B----4-:R-:W-:-:S05]  /*1150*/  PRMT R33, RZ, 0x5410, R33 ;  /* 0x00005410ff217816 */ /* 0x010fca0000000021 */
[----:B------:R-:W-:Y:S02]  /*1160*/  FFMA.FTZ R32, R33, R32, R3 ;  /* 0x0000002021207223 */ /* 0x000fe40000010003 */
[----:B------:R-:W-:Y:S02]  /*1170*/  CS2R R2, SRZ ;  /* 0x0000000000027805 */ /* 0x000fe4000001ff00 */
[----:B-----5:R-:W-:Y:S02]  /*1180*/  @!P0 PRMT R3, RZ, 0x5410, R34 ;  /* 0x00005410ff038816 */ /* 0x020fe40000000022 */
[----:B0-----:R-:W-:Y:S02]  /*1190*/  IADD3 R4, P0, R4, 0x12, RZ ;  /* 0x0000001204047810 */ /* 0x001fe40007f1e0ff */
[----:B---3--:R-:W-:Y:S02]  /*11a0*/  PRMT R36, RZ, 0x5410, R36 ;  /* 0x00005410ff247816 */ /* 0x008fe40000000024 */
[----:B------:R-:W-:-:S03]  /*11b0*/  @!P2 PRMT R2, RZ, 0x5410, R37 ;  /* 0x00005410ff02a816 */ /* 0x000fc60000000025 */
[----:B------:R-:W-:Y:S02]  /*11c0*/  FFMA.FTZ R33, R36, R3, R32 ;  /* 0x0000000324217223 */ /* 0x000fe40000010020 */
[----:B------:R-:W-:Y:S01]  /*11d0*/  IMAD.X R5, RZ, RZ, R5, P0 ;  /* 0x000000ffff057224 */ /* 0x000fe200000e0605 */
[----:B------:R-:W-:Y:S01]  /*11e0*/  ISETP.NE.AND P0, PT, R38, RZ, PT ;  /* 0x000000ff2600720c */ /* 0x000fe20003f05270 */
[----:B-1----:R-:W-:Y:S02]  /*11f0*/  FFMA.FTZ R6, R43, R2, R33 ;  /* 0x000000022b067223 */ /* 0x002fe40000010021 */
[----:B------:R-:W-:Y:S01]  /*1200*/  CS2R R2, SRZ ;  /* 0x0000000000027805 */ /* 0x000fe2000001ff00 */
[----:B------:R-:W-:Y:S02]  /*1210*/  PRMT R42, RZ, 0x5410, R42 ;  /* 0x00005410ff2a7816 */ /* 0x000fe4000000002a */
[----:B------:R-:W-:Y:S02]  /*1220*/  @!P4 PRMT R3, RZ, 0x5410, R35 ;  /* 0x00005410ff03c816 */ /* 0x000fe40000000023 */
[----:B------:R-:W-:-:S02]  /*1230*/  @!P1 PRMT R2, RZ, 0x5410, R41 ;  /* 0x00005410ff029816 */ /* 0x000fc40000000029 */
[----:B------:R-:W-:Y:S01]  /*1240*/  PRMT R40, RZ, 0x5410, R40 ;  /* 0x00005410ff287816 */ /* 0x000fe20000000028 */
[----:B------:R-:W-:Y:S02]  /*1250*/  FFMA.FTZ R3, R42, R3, R6 ;  /* 0x000000032a037223 */ /* 0x000fe40000010006 */
[----:B------:R-:W-:Y:S01]  /*1260*/  IMAD.MOV.U32 R32, RZ, RZ, RZ ;  /* 0x000000ffff207224 */ /* 0x000fe200078e00ff */
[----:B------:R-:W-:Y:S01]  /*1270*/  @!P3 PRMT R32, RZ, 0x5410, R44 ;  /* 0x00005410ff20b816 */ /* 0x000fe2000000002c */
[----:B------:R-:W-:Y:S02]  /*1280*/  IMAD.MOV R6, RZ, RZ, -c[0x0][0x174] ;  /* 0x80005d00ff067624 */ /* 0x000fe400078e02ff */
[----:B------:R-:W-:Y:S02]  /*1290*/  FFMA.FTZ R3, R40, R2, R3 ;  /* 0x0000000228037223 */ /* 0x000fe40000010003 */
[C---:B------:R-:W-:Y:S02]  /*12a0*/  IMAD R31, R6.reuse, c[0x0][0x178], R31 ;  /* 0x00005e00061f7a24 */ /* 0x040fe400078e021f */
[----:B------:R-:W-:-:S02]  /*12b0*/  IMAD R29, R6, c[0x0][0x178], R29 ;  /* 0x00005e00061d7a24 */ /* 0x000fc400078e021d */
[----:B------:R-:W-:Y:S02]  /*12c0*/  IMAD R30, R6, c[0x0][0x178], R30 ;  /* 0x00005e00061e7a24 */ /* 0x000fe400078e021e */
[----:B------:R-:W-:Y:S01]  /*12d0*/  FFMA.FTZ R32, R45, R32, R3 ;  /* 0x000000202d207223 */ /* 0x000fe20000010003 */
[----:B------:R-:W-:Y:S05]  /*12e0*/  @P0 BRA `(.L_x_218) ;  /* 0xfffff8b000000947 */ /* 0x000fea000383ffff */
[----:B------:R-:W-:-:S05]  /*12f0*/  IADD3 R24, P0, R24, 0x36, RZ ;  /* 0x0000003618187810 */ /* 0x000fca0007f1e0ff */
[----:B------:R-:W-:Y:S01]  /*1300*/  IMAD.X R21, RZ, RZ, R21, P0 ;  /* 0x000000ffff157224 */ /* 0x000fe200000e0615 */
[----:B------:R-:W-:Y:S05]  /*1310*/  @!P6 BRA `(.L_x_219) ;  /* 0xfffff7900000e947 */ /* 0x000fea000383ffff */
.L_x_217:
[----:B------:R-:W-:Y:S05]  /*1320*/  BSYNC B0 ;  /* 0x0000000000007941 */ /* 0x000fea0003800000 */
.L_x_216:
        /* <DEDUP_REMOVED lines=25> */
.L_x_220:
[----:B------:R-:W-:Y:S05]  /*14c0*/  EXIT ;  /* 0x000000000000794d */ /* 0x000fea0003800000 */
.L_x_222:
        /* <DEDUP_REMOVED lines=11> */
.L_x_524:


//--------------------- .text._ZN2at6native51_GLOBAL__N__11011a27_18_DepthwiseConv3d_cu_35e0c7b543conv_depthwise3d_cuda_backward_input_kernelIN3c104HalfEfLin1ELin1ELin1ELin1ELin1ELin1ELin1ELin1ELin1EEEvNS_27GenericPackedTensorAccessorIKT_Lm5ENS_16DefaultPtrTraitsEiEENS5_IS6_Lm5ES8_iEES9_iiiiiiiii --------------------------
	.section	.text._ZN2at6native51_GLOBAL__N__11011a27_18_DepthwiseConv3d_cu_35e0c7b543conv_depthwise3d_cuda_backward_input_kernelIN3c104HalfEfLin1ELin1ELin1ELin1ELin1ELin1ELin1ELin1ELin1EEEvNS_27GenericPackedTensorAccessorIKT_Lm5ENS_16DefaultPtrTraitsEiEENS5_IS6_Lm5ES8_iEES9_iiiiiiiii,"ax",@progbits
	.sectioninfo	@"SHI_REGISTERS=47"
	.align	128
.text._ZN2at6native51_GLOBAL__N__11011a27_18_DepthwiseConv3d_cu_35e0c7b543conv_depthwise3d_cuda_backward_input_kernelIN3c104HalfEfLin1ELin1ELin1ELin1ELin1ELin1ELin1ELin1ELin1EEEvNS_27GenericPackedTensorAccessorIKT_Lm5ENS_16DefaultPtrTraitsEiEENS5_IS6_Lm5ES8_iEES9_iiiiiiiii:
        .type           _ZN2at6native51_GLOBAL__N__11011a27_18_DepthwiseConv3d_cu_35e0c7b543conv_depthwise3d_cuda_backward_input_kernelIN3c104HalfEfLin1ELin1ELin1ELin1ELin1ELin1ELin1ELin1ELin1EEEvNS_27GenericPackedTensorAccessorIKT_Lm5ENS_16DefaultPtrTraitsEiEENS5_IS6_Lm5ES8_iEES9_iiiiiiiii,@function
        .size           _ZN2at6native51_GLOBAL__N__11011a27_18_DepthwiseConv3d_cu_35e0c7b543conv_depthwise3d_cuda_backward_input_kernelIN3c104HalfEfLin1ELin1ELin1ELin1ELin1ELin1ELin1ELin1ELin1EEEvNS_27GenericPackedTensorAccessorIKT_Lm5ENS_16DefaultPtrTraitsEiEENS5_IS6_Lm5ES8_iEES9_iiiiiiiii,(.L_x_525 - _ZN2at6native51_GLOBAL__N__11011a27_18_DepthwiseConv3d_cu_35e0c7b543conv_depthwise3d_cuda_backward_input_kernelIN3c104HalfEfLin1ELin1ELin1ELin1ELin1ELin1ELin1ELin1ELin1EEEvNS_27GenericPackedTensorAccessorIKT_Lm5ENS_16DefaultPtrTraitsEiEENS5_IS6_Lm5ES8_iEES9_iiiiiiiii)
        .other          _ZN2at6native51_GLOBAL__N__11011a27_18_DepthwiseConv3d_cu_35e0c7b543conv_depthwise3d_cuda_backward_input_kernelIN3c104HalfEfLin1ELin1ELin1ELin1ELin1ELin1ELin1ELin1ELin1EEEvNS_27GenericPackedTensorAccessorIKT_Lm5ENS_16DefaultPtrTraitsEiEENS5_IS6_Lm5ES8_iEES9_iiiiiiiii,@"STO_CUDA_ENTRY STV_DEFAULT"
_ZN2at6native51_GLOBAL__N__11011a27_18_DepthwiseConv3d_cu_35e0c7b543conv_depthwise3d_cuda_backward_input_kernelIN3c104HalfEfLin1ELin1ELin1ELin1ELin1ELin1ELin1ELin1ELin1EEEvNS_27GenericPackedTensorAccessorIKT_Lm5ENS_16DefaultPtrTraitsEiEENS5_IS6_Lm5ES8_iEES9_iiiiiiiii:
        /* <DEDUP_REMOVED lines=47> */
.L_x_234:
        /* <DEDUP_REMOVED lines=115> */
.L_x_232:
[----:B------:R-:W-:Y:S05]  /*0a20*/  @P0 BRA `(.L_x_225) ;  /* 0x0000186000000947 */ /* 0x000fea0003800000 */
[----:B------:R-:W-:Y:S02]  /*0a30*/  IMAD R15, R7, c[0x0][0x17c], RZ ;  /* 0x00005f00070f7a24 */ /* 0x000fe400078e02ff */
[----:B------:R-:W-:Y:S02]  /*0a40*/  IMAD R16, R12, c[0x0][0x180], RZ ;  /* 0x000060000c107a24 */ /* 0x000fe400078e02ff */
[----:B------:R-:W-:-:S03]  /*0a50*/  IMAD.MOV.U32 R27, RZ, RZ, RZ ;  /* 0x000000ffff1b7224 */ /* 0x000fc600078e00ff */
[----:B------:R-:W-:Y:S02]  /*0a60*/  IADD3 R14, P1, R15, R16, RZ ;  /* 0x000000100f0e7210 */ /* 0x000fe40007f3e0ff */
[----:B------:R-:W-:-:S04]  /*0a70*/  SHF.R.S32.HI R16, RZ, 0x1f, R16 ;  /* 0x0000001fff107819 */ /* 0x000fc80000011410 */
[----:B------:R-:W-:Y:S02]  /*0a80*/  LEA.HI.X.SX32 R15, R15, R16, 0x1, P1 ;  /* 0x000000100f0f7211 */ /* 0x000fe400008f0eff */
.L_x_231:
        /* <DEDUP_REMOVED lines=31> */
.L_x_230:
        /* <DEDUP_REMOVED lines=62> */
.L_x_228:
        /* <DEDUP_REMOVED lines=69> */
[----:B------:R-:W-:Y:S01]  /*14b0*/  IMAD.MOV.U32 R39, RZ, RZ, R24 ;  /* 0x000000ffff277224 */ /* 0x000fe200078e0018 */
[----:B--2---:R-:W-:Y:S01]  /*14c0*/  @!P2 HADD2.F32 R41, -RZ, R42.H0_H0 ;  /* 0x2000002aff29a230 */ /* 0x004fe20000004100 */
[----:B------:R-:W-:Y:S01]  /*14d0*/  IABS R42, R33 ;  /* 0x00000021002a7213 */ /* 0x000fe20000000000 */
[----:B----4-:R-:W-:-:S07]  /*14e0*/  HADD2.F32 R24, -RZ, R43.H0_H0 ;  /* 0x2000002bff187230 */ /* 0x010fce0000004100 */
[----:B------:R-:W-:Y:S02]  /*14f0*/  @P6 FFMA.FTZ R39, R24, R41, R39 ;  /* 0x0000002918276223 */ /* 0x000fe40000010027 */
[----:B------:R-:W-:Y:S01]  /*1500*/  IMAD.MOV.U32 R24, RZ, RZ, RZ ;  /* 0x000000ffff187224 */ /* 0x000fe200078e00ff */
[----:B---3--:R-:W-:Y:S01]  /*1510*/  @!P3 HADD2.F32 R24, -RZ, R22.H0_H0 ;  /* 0x20000016ff18b230 */ /* 0x008fe20000004100 */
[----:B------:R-:W-:-:S04]  /*1520*/  IMAD.HI.U32 R22, R31, R42, RZ ;  /* 0x0000002a1f167227 */ /* 0x000fc800078e00ff */
[----:B------:R-:W-:-:S04]  /*1530*/  IMAD.MOV R23, RZ, RZ, -R22 ;  /* 0x000000ffff177224 */ /* 0x000fc800078e0a16 */
[----:B------:R-:W-:-:S05]  /*1540*/  IMAD R23, R25, R23, R42 ;  /* 0x0000001719177224 */ /* 0x000fca00078e022a */
[----:B------:R-:W-:-:S13]  /*1550*/  ISETP.GT.U32.AND P3, PT, R30, R23, PT ;  /* 0x000000171e00720c */ /* 0x000fda0003f64070 */
[----:B------:R-:W-:-:S05]  /*1560*/  @!P3 IMAD.IADD R23, R23, 0x1, -R25 ;  /* 0x000000011717b824 */ /* 0x000fca00078e0a19 */
[----:B------:R-:W-:Y:S02]  /*1570*/  ISETP.GE.U32.AND P2, PT, R23, R30, PT ;  /* 0x0000001e1700720c */ /* 0x000fe40003f46070 */
[----:B------:R-:W-:-:S04]  /*1580*/  LOP3.LUT R23, R33, c[0x0][0x1f8], RZ, 0x3c, !PT ;  /* 0x00007e0021177a12 */ /* 0x000fc800078e3cff */
[----:B------:R-:W-:Y:S02]  /*1590*/  ISETP.GE.AND P6, PT, R23, RZ, PT ;  /* 0x000000ff1700720c */ /* 0x000fe40003fc6270 */
[----:B------:R-:W-:Y:S01]  /*15a0*/  @!P3 IADD3 R22, R22, 0x1, RZ ;  /* 0x000000011616b810 */ /* 0x000fe20007ffe0ff */
[----:B------:R-:W-:-:S04]  /*15b0*/  IMAD R23, R40, c[0x0][0x1f8], RZ ;  /* 0x00007e0028177a24 */ /* 0x000fc800078e02ff */
[----:B------:R-:W-:Y:S02]  /*15c0*/  @P2 IADD3 R22, R22, 0x1, RZ ;  /* 0x0000000116162810 */ /* 0x000fe40007ffe0ff */
[----:B------:R-:W-:-:S04]  /*15d0*/  ISETP.EQ.AND P3, PT, R32, R23, P1 ;  /* 0x000000172000720c */ /* 0x000fc80000f62270 */
[----:B------:R-:W-:-:S05]  /*15e0*/  @!P6 IMAD.MOV R22, RZ, RZ, -R22 ;  /* 0x000000ffff16e224 */ /* 0x000fca00078e0a16 */
[----:B------:R-:W-:Y:S01]  /*15f0*/  SEL R42, R38, R22, !P5 ;  /* 0x00000016262a7207 */ /* 0x000fe20006800000 */
[----:B-----5:R-:W-:-:S03]  /*1600*/  HADD2.F32 R44, -RZ, R44.H0_H0 ;  /* 0x2000002cff2c7230 */ /* 0x020fc60000004100 */
[----:B------:R-:W-:-:S04]  /*1610*/  LOP3.LUT R22, R37, R42, RZ, 0xfc, !PT ;  /* 0x0000002a25167212 */ /* 0x000fc800078efcff */
[----:B------:R-:W-:Y:S01]  /*1620*/  ISETP.GE.AND P2, PT, R22, RZ, PT ;  /* 0x000000ff1600720c */ /* 0x000fe20003f46270 */
[----:B------:R-:W-:Y:S01]  /*1630*/  @P3 FFMA.FTZ R39, R44, R24, R39 ;  /* 0x000000182c273223 */ /* 0x000fe20000010027 */
[----:B------:R-:W-:Y:S02]  /*1640*/  IABS R44, R35 ;  /* 0x00000023002c7213 */ /* 0x000fe40000000000 */
[----:B------:R-:W-:-:S03]  /*1650*/  ISETP.GE.OR P2, PT, R42, c[0x0][0x178], !P2 ;  /* 0x00005e002a007a0c */ /* 0x000fc60005746670 */
[----:B------:R-:W-:Y:S01]  /*1660*/  IMAD.HI.U32 R24, R31, R44, RZ ;  /* 0x0000002c1f187227 */ /* 0x000fe200078e00ff */
[----:B------:R-:W-:-:S03]  /*1670*/  ISETP.GE.OR P2, PT, R18, c[0x0][0x174], P2 ;  /* 0x00005d0012007a0c */ /* 0x000fc60001746670 */
[----:B------:R-:W-:Y:S01]  /*1680*/  IMAD.MOV R41, RZ, RZ, -R24 ;  /* 0x000000ffff297224 */ /* 0x000fe200078e0a18 */
[----:B------:R-:W-:-:S03]  /*1690*/  ISETP.GE.OR P2, PT, R17, c[0x0][0x170], P2 ;  /* 0x00005c0011007a0c */ /* 0x000fc60001746670 */
[----:B------:R-:W-:-:S05]  /*16a0*/  IMAD R41, R25, R41, R44 ;  /* 0x0000002919297224 */ /* 0x000fca00078e022c */
[----:B------:R-:W-:-:S05]  /*16b0*/  ISETP.GT.U32.AND P6, PT, R30, R41, PT ;  /* 0x000000291e00720c */ /* 0x000fca0003fc4070 */
[----:B------:R-:W-:-:S05]  /*16c0*/  @!P2 IMAD R22, R19, c[0x0][0x178], R42 ;  /* 0x00005e001316aa24 */ /* 0x000fca00078e022a */
[----:B------:R-:W-:-:S03]  /*16d0*/  @!P2 IADD3 R23, P3, R22, R14, RZ ;  /* 0x0000000e1617a210 */ /* 0x000fc60007f7e0ff */
[----:B------:R-:W-:Y:S01]  /*16e0*/  @!P6 IMAD.IADD R41, R41, 0x1, -R25 ;  /* 0x000000012929e824 */ /* 0x000fe200078e0a19 */
[----:B------:R-:W-:Y:S02]  /*16f0*/  @!P2 LEA.HI.X.SX32 R40, R22, R15, 0x1, P3 ;  /* 0x0000000f1628a211 */ /* 0x000fe400018f0eff */
[----:B------:R-:W-:Y:S02]  /*1700*/  @!P2 LEA R22, P3, R23, c[0x0][0x160], 0x1 ;  /* 0x000058001716aa11 */ /* 0x000fe400078608ff */
[----:B------:R-:W-:Y:S02]  /*1710*/  LOP3.LUT R25, R35, c[0x0][0x1f8], RZ, 0x3c, !PT ;  /* 0x00007e0023197a12 */ /* 0x000fe400078e3cff */
[----:B------:R-:W-:Y:S02]  /*1720*/  @!P2 LEA.HI.X R23, R23, c[0x0][0x164], R40, 0x1, P3 ;  /* 0x000059001717aa11 */ /* 0x000fe400018f0c28 */
[----:B------:R-:W-:Y:S02]  /*1730*/  ISETP.GE.U32.AND P3, PT, R41, R30, PT ;  /* 0x0000001e2900720c */ /* 0x000fe40003f66070 */
[----:B------:R-:W-:Y:S01]  /*1740*/  @!P6 IADD3 R24, R24, 0x1, RZ ;  /* 0x000000011818e810 */ /* 0x000fe20007ffe0ff */
[----:B------:R-:W2:Y:S01]  /*1750*/  @!P2 LDG.E.U16 R22, [R22.64] ;  /* 0x000000081616a981 */ /* 0x000ea2000c1e1500 */
        /* <DEDUP_REMOVED lines=16> */
[----:B------:R1:W5:Y:S01]  /*1860*/  @!P3 LDG.E.U16 R25, [R24.64] ;  /* 0x000000081819b981 */ /* 0x000362000c1e1500 */
[----:B------:R-:W-:Y:S01]  /*1870*/  IADD3 R29, R29, 0x4, RZ ;  /* 0x000000041d1d7810 */ /* 0x000fe20007ffe0ff */
[----:B------:R-:W-:Y:S02]  /*1880*/  IMAD R38, R38, c[0x0][0x1f8], RZ ;  /* 0x00007e0026267a24 */ /* 0x000fe400078e02ff */
[----:B------:R-:W-:-:S02]  /*1890*/  IMAD.MOV.U32 R41, RZ, RZ, RZ ;  /* 0x000000ffff297224 */ /* 0x000fc400078e00ff */
[----:B------:R-:W-:Y:S01]  /*18a0*/  IMAD R42, R42, c[0x0][0x1f8], RZ ;  /* 0x00007e002a2a7a24 */ /* 0x000fe200078e02ff */
[----:B------:R-:W-:Y:S01]  /*18b0*/  ISETP.EQ.AND P5, PT, R35, R38, P1 ;  /* 0x000000262300720c */ /* 0x000fe20000fa2270 */
[----:B-1----:R-:W-:-:S03]  /*18c0*/  IMAD.MOV.U32 R24, RZ, RZ, R39 ;  /* 0x000000ffff187224 */ /* 0x002fc600078e0027 */
[----:B------:R-:W-:Y:S01]  /*18d0*/  ISETP.EQ.AND P6, PT, R33, R42, P1 ;  /* 0x0000002a2100720c */ /* 0x000fe20000fc2270 */
[----:B------:R-:W-:Y:S01]  /*18e0*/  IMAD.MOV.U32 R38, RZ, RZ, RZ ;  /* 0x000000ffff267224 */ /* 0x000fe200078e00ff */
[----:B--2---:R-:W-:Y:S01]  /*18f0*/  @!P2 HADD2.F32 R41, -RZ, R22.H0_H0 ;  /* 0x20000016ff29a230 */ /* 0x004fe20000004100 */
[----:B------:R-:W-:Y:S01]  /*1900*/  IADD3 R39, P2, R20, 0x8, RZ ;  /* 0x0000000814277810 */ /* 0x000fe20007f5e0ff */
[----:B------:R-:W-:Y:S02]  /*1910*/  IMAD.IADD R22, R4, 0x1, R29 ;  /* 0x0000000104167824 */ /* 0x000fe400078e021d */
[----:B0-----:R-:W-:-:S04]  /*1920*/  IMAD.MOV R20, RZ, RZ, -c[0x0][0x210] ;  /* 0x80008400ff147624 */ /* 0x001fc800078e02ff */
[C---:B------:R-:W-:Y:S02]  /*1930*/  IMAD R36, R20.reuse, 0x4, R36 ;  /* 0x0000000414247824 */ /* 0x040fe400078e0224 */
[C---:B------:R-:W-:Y:S02]  /*1940*/  IMAD R32, R20.reuse, 0x4, R32 ;  /* 0x0000000414207824 */ /* 0x040fe400078e0220 */
[C---:B------:R-:W-:Y:S02]  /*1950*/  IMAD R33, R20.reuse, 0x4, R33 ;  /* 0x0000000414217824 */ /* 0x040fe400078e0221 */
[----:B------:R-:W-:Y:S01]  /*1960*/  IMAD R35, R20, 0x4, R35 ;  /* 0x0000000414237824 */ /* 0x000fe200078e0223 */
[----:B---3--:R-:W-:Y:S02]  /*1970*/  HADD2.F32 R37, -RZ, R37.H0_H0 ;  /* 0x20000025ff257230 */ /* 0x008fe40000004100 */
[----:B-----5:R-:W-:Y:S01]  /*1980*/  @!P3 HADD2.F32 R38, -RZ, R25.H0_H0 ;  /* 0x20000019ff26b230 */ /* 0x020fe20000004100 */
[----:B------:R-:W-:Y:S01]  /*1990*/  IMAD.X R25, RZ, RZ, R21, P2 ;  /* 0x000000ffff197224 */ /* 0x000fe200010e0615 */
[----:B------:R-:W-:Y:S01]  /*19a0*/  ISETP.NE.AND P2, PT, R22, RZ, PT ;  /* 0x000000ff1600720c */ /* 0x000fe20003f45270 */
[----:B----4-:R-:W-:-:S05]  /*19b0*/  HADD2.F32 R40, -RZ, R40.H0_H0 ;  /* 0x20000028ff287230 */ /* 0x010fca0000004100 */
[----:B------:R-:W-:Y:S02]  /*19c0*/  @P6 FFMA.FTZ R24, R40, R41, R24 ;  /* 0x0000002928186223 */ /* 0x000fe40000010018 */
[----:B------:R-:W-:Y:S02]  /*19d0*/  IMAD.MOV.U32 R44, RZ, RZ, R25 ;  /* 0x000000ffff2c7224 */ /* 0x000fe400078e0019 */
[----:B------:R-:W-:-:S03]  /*19e0*/  @P5 FFMA.FTZ R24, R37, R38, R24 ;  /* 0x0000002625185223 */ /* 0x000fc60000010018 */
[----:B------:R-:W-:Y:S05]  /*19f0*/  @P2 BRA `(.L_x_228) ;  /* 0xfffff66000002947 */ /* 0x000fea000383ffff */
.L_x_227:
        /* <DEDUP_REMOVED lines=48> */
[----:B--2---:R-:W-:Y:S01]  /*1d00*/  @!P2 HADD2.F32 R35, -RZ, R20.H0_H0 ;  /* 0x20000014ff23a230 */ /* 0x004fe20000004100 */
[----:B------:R-:W-:Y:S01]  /*1d10*/  ISETP.NE.AND P2, PT, R3, 0x1, PT ;  /* 0x000000010300780c */ /* 0x000fe20003f45270 */
[----:B------:R-:W-:Y:S01]  /*1d20*/  IMAD.MOV.U32 R20, RZ, RZ, R39 ;  /* 0x000000ffff147224 */ /* 0x000fe200078e0027 */
[----:B------:R-:W-:Y:S01]  /*1d30*/  IADD3 R39, P6, R39, 0x2, RZ ;  /* 0x0000000227277810 */ /* 0x000fe20007fde0ff */
[----:B---3--:R-:W-:Y:S01]  /*1d40*/  HADD2.F32 R34, -RZ, R21.H0_H0 ;  /* 0x20000015ff227230 */ /* 0x008fe20000004100 */
[----:B------:R-:W-:-:S03]  /*1d50*/  IMAD.MOV.U32 R21, RZ, RZ, R25 ;  /* 0x000000ffff157224 */ /* 0x000fc600078e0019 */
[----:B------:R-:W-:-:S04]  /*1d60*/  IMAD.X R25, RZ, RZ, R25, P6 ;  /* 0x000000ffff197224 */ /* 0x000fc800030e0619 */
[----:B------:R-:W-:Y:S02]  /*1d70*/  @P5 FFMA.FTZ R24, R34, R35, R24 ;  /* 0x0000002322185223 */ /* 0x000fe40000010018 */
        /* <DEDUP_REMOVED lines=34> */
[----:B--2---:R-:W-:Y:S02]  /*1fa0*/  HADD2.F32 R29, -RZ, R29.H0_H0 ;  /* 0x2000001dff1d7230 */ /* 0x004fe40000004100 */
[----:B---3--:R-:W-:Y:S01]  /*1fb0*/  @!P2 HADD2.F32 R35, -RZ, R22.H0_H0 ;  /* 0x20000016ff23a230 */ /* 0x008fe20000004100 */
[----:B------:R-:W-:-:S04]  /*1fc0*/  ISETP.NE.AND P2, PT, R3, 0x2, PT ;  /* 0x000000020300780c */ /* 0x000fc80003f45270 */
[----:B------:R-:W-:-:S09]  /*1fd0*/  @P5 FFMA.FTZ R24, R29, R35, R24 ;  /* 0x000000231d185223 */ /* 0x000fd20000010018 */
        /* <DEDUP_REMOVED lines=31> */
[----:B--2---:R-:W-:Y:S02]  /*21d0*/  HADD2.F32 R23, -RZ, R23.H0_H0 ;  /* 0x20000017ff177230 */ /* 0x004fe40000004100 */
[----:B---3--:R-:W-:Y:S01]  /*21e0*/  @!P2 HADD2.F32 R29, -RZ, R18.H0_H0 ;  /* 0x20000012ff1da230 */ /* 0x008fe20000004100 */
[----:B------:R-:W-:-:S08]  /*21f0*/  IADD3 R39, P2, R20, 0x6, RZ ;  /* 0x0000000614277810 */ /* 0x000fd00007f5e0ff */
[----:B------:R-:W-:Y:S02]  /*2200*/  @P1 FFMA.FTZ R24, R23, R29, R24 ;  /* 0x0000001d17181223 */ /* 0x000fe40000010018 */
[----:B------:R-:W-:Y:S02]  /*2210*/  IMAD.X R25, RZ, RZ, R21, P2 ;  /* 0x000000ffff197224 */ /* 0x000fe400010e0615 */
.L_x_229:
[----:B------:R-:W-:Y:S01]  /*2220*/  @P4 CALL.REL.NOINC `(.L_x_226) ;  /* 0x0000001000004944 */ /* 0x000fe20003c00000 */
[----:B------:R-:W-:Y:S05]  /*2230*/  BRA `(.L_x_230) ;  /* 0xffffea4000007947 */ /* 0x000fea000383ffff */
.L_x_226:
[----:B------:R-:W-:-:S04]  /*2240*/  NOP ;  /* 0x0000000000007918 */ /* 0x000fc80000000000 */
[----:B------:R-:W-:-:S04]  /*2250*/  IADD3 R27, R27, 0x1, RZ ;  /* 0x000000011b1b7810 */ /* 0x000fc80007ffe0ff */
[----:B------:R-:W-:-:S13]  /*2260*/  ISETP.GE.AND P1, PT, R27, c[0x0][0x1d0], PT ;  /* 0x000074001b007a0c */ /* 0x000fda0003f26270 */
[----:B------:R-:W-:Y:S01]  /*2270*/  @P1 CALL.REL.NOINC `(.L_x_225) ;  /* 0x0000001000001944 */ /* 0x000fe20003c00000 */
[----:B------:R-:W-:Y:S05]  /*2280*/  BRA `(.L_x_231) ;  /* 0xffffe80000007947 */ /* 0x000fea000383ffff */
.L_x_225:
[----:B------:R-:W-:Y:S01]  /*2290*/  IMAD.MOV R15, RZ, RZ, -R7 ;  /* 0x000000ffff0f7224 */ /* 0x000fe200078e0a07 */
[----:B------:R-:W-:-:S03]  /*22a0*/  IADD3 R12, R12, 0x1, RZ ;  /* 0x000000010c0c7810 */ /* 0x000fc60007ffe0ff */
[----:B------:R-:W-:-:S04]  /*22b0*/  IMAD R15, R15, c[0x0][0x19c], R6 ;  /* 0x000067000f0f7a24 */ /* 0x000fc800078e0206 */
[----:B------:R-:W-:-:S05]  /*22c0*/  IMAD R15, R0, R15, R0 ;  /* 0x0000000f000f7224 */ /* 0x000fca00078e0200 */
[----:B------:R-:W-:-:S13]  /*22d0*/  ISETP.GE.AND P1, PT, R12, R15, PT ;  /* 0x0000000f0c00720c */ /* 0x000fda0003f26270 */
[----:B------:R-:W-:Y:S01]  /*22e0*/  @P1 CALL.REL.NOINC `(.L_x_224) ;  /* 0x0000001000001944 */ /* 0x000fe20003c00000 */
[----:B------:R-:W-:Y:S05]  /*22f0*/  BRA `(.L_x_232) ;  /* 0xffffe72000007947 */ /* 0x000fea000383ffff */
.L_x_224:
[----:B------:R-:W-:Y:S05]  /*2300*/  BSYNC B0 ;  /* 0x0000000000007941 */ /* 0x000fea0003800000 */
.L_x_223:
[----:B------:R-:W-:Y:S01]  /*2310*/  IMAD R10, R10, c[0x0][0x1b4], RZ ;  /* 0x00006d000a0a7a24 */ /* 0x000fe200078e02ff */
[----:B------:R-:W-:Y:S01]  /*2320*/  F2FP.PACK_AB R24, RZ, R24 ;  /* 0x00000018ff18723e */ /* 0x000fe200000000ff */
        /* <DEDUP_REMOVED lines=23> */
.L_x_233:
[----:B------:R-:W-:Y:S05]  /*24a0*/  EXIT ;  /* 0x000000000000794d */ /* 0x000fea0003800000 */
.L_x_235:
        /* <DEDUP_REMOVED lines=13> */
.L_x_525:


//--------------------- .text._ZN2at6native51_GLOBAL__N__11011a27_18_DepthwiseConv3d_cu_35e0c7b543conv_depthwise3d_cuda_backward_input_kernelIN3c104HalfEfLi3ELi3ELi3ELin1ELin1ELin1ELin1ELin1ELin1EEEvNS_27GenericPackedTensorAccessorIKT_Lm5ENS_16DefaultPtrTraitsEiEENS5_IS6_Lm5ES8_iEES9_iiiiiiiii --------------------------
	.section	.text._ZN2at6native51_GLOBAL__N__11011a27_18_DepthwiseConv3d_cu_35e0c7b543conv_depthwise3d_cuda_backward_input_kernelIN3c104HalfEfLi3ELi3ELi3ELin1ELin1ELin1ELin1ELin1ELin1EEEvNS_27GenericPackedTensorAccessorIKT_Lm5ENS_16DefaultPtrTraitsEiEENS5_IS6_Lm5ES8_iEES9_iiiiiiiii,"ax",@progbits
	.sectioninfo	@"SHI_REGISTERS=53"
	.align	128
.text._ZN2at6native51_GLOBAL__N__11011a27_18_DepthwiseConv3d_cu_35e0c7b543conv_depthwise3d_cuda_backward_input_kernelIN3c104HalfEfLi3ELi3ELi3ELin1ELin1ELin1ELin1ELin1ELin1EEEvNS_27GenericPackedTensorAccessorIKT_Lm5ENS_16DefaultPtrTraitsEiEENS5_IS6_Lm5ES8_iEES9_iiiiiiiii:
        .type           _ZN2at6native51_GLOBAL__N__11011a27_18_DepthwiseConv3d_cu_35e0c7b543conv_depthwise3d_cuda_backward_input_kernelIN3c104HalfEfLi3ELi3ELi3ELin1ELin1ELin1ELin1ELin1ELin1EEEvNS_27GenericPackedTensorAccessorIKT_Lm5ENS_16DefaultPtrTraitsEiEENS5_IS6_Lm5ES8_iEES9_iiiiiiiii,@function
        .size           _ZN2at6native51_GLOBAL__N__11011a27_18_DepthwiseConv3d_cu_35e0c7b543conv_depthwise3d_cuda_backward_input_kernelIN3c104HalfEfLi3ELi3ELi3ELin1ELin1ELin1ELin1ELin1ELin1EEEvNS_27GenericPackedTensorAccessorIKT_Lm5ENS_16DefaultPtrTraitsEiEENS5_IS6_Lm5ES8_iEES9_iiiiiiiii,(.L_x_526 - _ZN2at6native51_GLOBAL__N__11011a27_18_DepthwiseConv3d_cu_35e0c7b543conv_depthwise3d_cuda_backward_input_kernelIN3c104HalfEfLi3ELi3ELi3ELin1ELin1ELin1ELin1ELin1ELin1EEEvNS_27GenericPackedTensorAccessorIKT_Lm5ENS_16DefaultPtrTraitsEiEENS5_IS6_Lm5ES8_iEES9_iiiiiiiii)
        .other          _ZN2at6native51_GLOBAL__N__11011a27_18_DepthwiseConv3d_cu_35e0c7b543conv_depthwise3d_cuda_backward_input_kernelIN3c104HalfEfLi3ELi3ELi3ELin1ELin1ELin1ELin1ELin1ELin1EEEvNS_27GenericPackedTensorAccessorIKT_Lm5ENS_16DefaultPtrTraitsEiEENS5_IS6_Lm5ES8_iEES9_iiiiiiiii,@"STO_CUDA_ENTRY STV_DEFAULT"
_ZN2at6native51_GLOBAL__N__11011a27_18_DepthwiseConv3d_cu_35e0c7b543conv_depthwise3d_cuda_backward_input_kernelIN3c104HalfEfLi3ELi3ELi3ELin1ELin1ELin1ELin1ELin1ELin1EEEvNS_27GenericPackedTensorAccessorIKT_Lm5ENS_16DefaultPtrTraitsEiEENS5_IS6_Lm5ES8_iEES9_iiiiiiiii:
        /* <DEDUP_REMOVED lines=40> */
.L_x_242:
        /* <DEDUP_REMOVED lines=124> */
.L_x_240:
        /* <DEDUP_REMOVED lines=21> */
.L_x_239:
[----:B------:R-:W-:Y:S02]  /*0b90*/  IABS R41, c[0x0][0x1f8] ;  /* 0x00007e0000297a13 */ /* 0x000fe40000000000 */
[----:B------:R-:W-:Y:S02]  /*0ba0*/  IABS R6, c[0x0][0x1f4] ;  /* 0x00007d0000067a13 */ /* 0x000fe40000000000 */
[----:B------:R-:W0:Y:S01]  /*0bb0*/  I2F.RP R9, R41 ;  /* 0x0000002900097306 */ /* 0x000e220000209400 */
[----:B------:R-:W-:Y:S02]  /*0bc0*/  IABS R45, c[0x0][0x1f0] ;  /* 0x00007c00002d7a13 */ /* 0x000fe40000000000 */
[----:B------:R-:W-:Y:S02]  /*0bd0*/  IABS R14, R26 ;  /* 0x0000001a000e7213 */ /* 0x000fe40000000000 */
[----:B------:R-:W-:-:S02]  /*0be0*/  IABS R42, R31 ;  /* 0x0000001f002a7213 */ /* 0x000fc40000000000 */
[----:B------:R-:W-:Y:S01]  /*0bf0*/  IABS R44, R29 ;  /* 0x0000001d002c7213 */ /* 0x000fe20000000000 */
[----:B------:R-:W1:Y:S08]  /*0c00*/  I2F.RP R8, R6 ;  /* 0x0000000600087306 */ /* 0x000e700000209400 */
[----:B0-----:R-:W0:Y:S08]  /*0c10*/  MUFU.RCP R9, R9 ;  /* 0x0000000900097308 */ /* 0x001e300000001000 */
[----:B-1----:R-:W1:Y:S01]  /*0c20*/  MUFU.RCP R8, R8 ;  /* 0x0000000800087308 */ /* 0x002e620000001000 */
[----:B0-----:R-:W-:-:S07]  /*0c30*/  IADD3 R2, R9, 0xffffffe, RZ ;  /* 0x0ffffffe09027810 */ /* 0x001fce0007ffe0ff */
[----:B------:R0:W2:Y:S01]  /*0c40*/  F2I.FTZ.U32.TRUNC.NTZ R3, R2 ;  /* 0x0000000200037305 */ /* 0x0000a2000021f000 */
[----:B-1----:R-:W-:Y:S02]  /*0c50*/  IADD3 R4, R8, 0xffffffe, RZ ;  /* 0x0ffffffe08047810 */ /* 0x002fe40007ffe0ff */
[----:B------:R-:W-:-:S05]  /*0c60*/  IABS R8, R37 ;  /* 0x0000002500087213 */ /* 0x000fca0000000000 */
[----:B------:R1:W3:Y:S01]  /*0c70*/  F2I.FTZ.U32.TRUNC.NTZ R5, R4 ;  /* 0x0000000400057305 */ /* 0x0002e2000021f000 */
[----:B0-----:R-:W-:Y:S02]  /*0c80*/  IMAD.MOV.U32 R2, RZ, RZ, RZ ;  /* 0x000000ffff027224 */ /* 0x001fe400078e00ff */
[----:B--2---:R-:W-:Y:S02]  /*0c90*/  IMAD.MOV R12, RZ, RZ, -R3 ;  /* 0x000000ffff0c7224 */ /* 0x004fe400078e0a03 */
[----:B-1----:R-:W-:Y:S02]  /*0ca0*/  IMAD.MOV.U32 R4, RZ, RZ, RZ ;  /* 0x000000ffff047224 */ /* 0x002fe400078e00ff */
[----:B------:R-:W-:Y:S01]  /*0cb0*/  IMAD R11, R12, R41, RZ ;  /* 0x000000290c0b7224 */ /* 0x000fe200078e02ff */
[----:B------:R-:W-:Y:S01]  /*0cc0*/  IABS R12, R24 ;  /* 0x00000018000c7213 */ /* 0x000fe20000000000 */
[----:B---3--:R-:W-:Y:S02]  /*0cd0*/  IMAD.MOV R15, RZ, RZ, -R5 ;  /* 0x000000ffff0f7224 */ /* 0x008fe400078e0a05 */
[----:B------:R-:W-:-:S04]  /*0ce0*/  IMAD.HI.U32 R2, R3, R11, R2 ;  /* 0x0000000b03027227 */ /* 0x000fc800078e0002 */
[----:B------:R-:W-:Y:S02]  /*0cf0*/  IMAD.MOV.U32 R11, RZ, RZ, R8 ;  /* 0x000000ffff0b7224 */ /* 0x000fe400078e0008 */
[----:B------:R-:W-:Y:S02]  /*0d00*/  IMAD R9, R15, R6, RZ ;  /* 0x000000060f097224 */ /* 0x000fe400078e02ff */
[----:B------:R-:W-:-:S04]  /*0d10*/  IMAD.HI.U32 R15, R36, R11, RZ ;  /* 0x0000000b240f7227 */ /* 0x000fc800078e00ff */
[----:B------:R-:W-:-:S04]  /*0d20*/  IMAD.HI.U32 R9, R5, R9, R4 ;  /* 0x0000000905097227 */ /* 0x000fc800078e0004 */
[----:B------:R-:W-:Y:S02]  /*0d30*/  IMAD.MOV R8, RZ, RZ, -R15 ;  /* 0x000000ffff087224 */ /* 0x000fe400078e0a0f */
[----:B------:R-:W-:-:S04]  /*0d40*/  IMAD.HI.U32 R3, R2, R12, RZ ;  /* 0x0000000c02037227 */ /* 0x000fc800078e00ff */
[----:B------:R-:W-:Y:S02]  /*0d50*/  IMAD R8, R45, R8, R11 ;  /* 0x000000082d087224 */ /* 0x000fe400078e020b */
[----:B------:R-:W-:Y:S02]  /*0d60*/  IMAD.MOV R4, RZ, RZ, -R3 ;  /* 0x000000ffff047224 */ /* 0x000fe400078e0a03 */
[----:B------:R-:W-:Y:S01]  /*0d70*/  IMAD.HI.U32 R5, R9, R14, RZ ;  /* 0x0000000e09057227 */ /* 0x000fe200078e00ff */
[----:B------:R-:W-:-:S03]  /*0d80*/  ISETP.GT.U32.AND P3, PT, R33, R8, PT ;  /* 0x000000082100720c */ /* 0x000fc60003f64070 */
[----:B------:R-:W-:Y:S02]  /*0d90*/  IMAD R12, R41, R4, R12 ;  /* 0x00000004290c7224 */ /* 0x000fe400078e020c */
[----:B------:R-:W-:-:S03]  /*0da0*/  IMAD.HI.U32 R4, R2, R42, RZ ;  /* 0x0000002a02047227 */ /* 0x000fc600078e00ff */
[----:B------:R-:W-:Y:S01]  /*0db0*/  ISETP.GT.U32.AND P1, PT, R41, R12, PT ;  /* 0x0000000c2900720c */ /* 0x000fe20003f24070 */
[----:B------:R-:W-:Y:S02]  /*0dc0*/  IMAD.MOV R11, RZ, RZ, -R5 ;  /* 0x000000ffff0b7224 */ /* 0x000fe400078e0a05 */
[----:B------:R-:W-:Y:S02]  /*0dd0*/  IMAD.MOV R43, RZ, RZ, -R4 ;  /* 0x000000ffff2b7224 */ /* 0x000fe400078e0a04 */
[----:B------:R-:W-:Y:S01]  /*0de0*/  IMAD R11, R6, R11, R14 ;  /* 0x0000000b060b7224 */ /* 0x000fe200078e020e */
[----:B------:R-:W-:Y:S01]  /*0df0*/  @!P3 IADD3 R15, R15, 0x1, RZ ;  /* 0x000000010f0fb810 */ /* 0x000fe20007ffe0ff */
[C---:B------:R-:W-:Y:S02]  /*0e00*/  IMAD R14, R41.reuse, R43, R42 ;  /* 0x0000002b290e7224 */ /* 0x040fe400078e022a */
[----:B------:R-:W-:Y:S01]  /*0e10*/  @!P3 IMAD.IADD R8, R8, 0x1, -R45 ;  /* 0x000000010808b824 */ /* 0x000fe200078e0a2d */
[----:B------:R-:W-:Y:S01]  /*0e20*/  ISETP.GT.U32.AND P4, PT, R6, R11, PT ;  /* 0x0000000b0600720c */ /* 0x000fe20003f84070 */
[----:B------:R-:W-:Y:S01]  /*0e30*/  IMAD.HI.U32 R46, R2, R44, RZ ;  /* 0x0000002c022e7227 */ /* 0x000fe200078e00ff */
[----:B------:R-:W-:-:S02]  /*0e40*/  ISETP.GT.U32.AND P5, PT, R41, R14, PT ;  /* 0x0000000e2900720c */ /* 0x000fc40003fa4070 */
[----:B------:R-:W-:Y:S01]  /*0e50*/  ISETP.GE.U32.AND P0, PT, R8, R33, PT ;  /* 0x000000210800720c */ /* 0x000fe20003f06070 */
[--C-:B------:R-:W-:Y:S01]  /*0e60*/  @!P1 IMAD.IADD R12, R12, 0x1, -R41.reuse ;  /* 0x000000010c0c9824 */ /* 0x100fe200078e0a29 */
[----:B------:R-:W-:Y:S02]  /*0e70*/  LOP3.LUT R8, R37, c[0x0][0x1f0], RZ, 0x3c, !PT ;  /* 0x00007c0025087a12 */ /* 0x000fe400078e3cff */
[----:B------:R-:W-:Y:S02]  /*0e80*/  @!P1 IADD3 R3, R3, 0x1, RZ ;  /* 0x0000000103039810 */ /* 0x000fe40007ffe0ff */
[----:B------:R-:W-:Y:S02]  /*0e90*/  ISETP.GE.AND P1, PT, R8, RZ, PT ;  /* 0x000000ff0800720c */ /* 0x000fe40003f26270 */
[----:B------:R-:W-:Y:S01]  /*0ea0*/  ISETP.GE.U32.AND P2, PT, R12, R41, PT ;  /* 0x000000290c00720c */ /* 0x000fe20003f46070 */
[----:B------:R-:W-:Y:S01]  /*0eb0*/  @!P4 IMAD.IADD R11, R11, 0x1, -R6 ;  /* 0x000000010b0bc824 */ /* 0x000fe200078e0a06 */
[----:B------:R-:W-:Y:S01]  /*0ec0*/  LOP3.LUT R8, R26, c[0x0][0x1f4], RZ, 0x3c, !PT ;  /* 0x00007d001a087a12 */ /* 0x000fe200078e3cff */
[----:B------:R-:W-:Y:S01]  /*0ed0*/  @!P5 IMAD.IADD R14, R14, 0x1, -R41 ;  /* 0x000000010e0ed824 */ /* 0x000fe200078e0a29 */
[----:B------:R-:W-:-:S02]  /*0ee0*/  @!P5 IADD3 R4, R4, 0x1, RZ ;  /* 0x000000010404d810 */ /* 0x000fc40007ffe0ff */
[----:B------:R-:W-:Y:S02]  /*0ef0*/  ISETP.GE.U32.AND P5, PT, R11, R6, PT ;  /* 0x000000060b00720c */ /* 0x000fe40003fa6070 */
[----:B------:R-:W-:Y:S02]  /*0f00*/  @P0 IADD3 R15, R15, 0x1, RZ ;  /* 0x000000010f0f0810 */ /* 0x000fe40007ffe0ff */
[----:B------:R-:W-:Y:S02]  /*0f10*/  ISETP.GE.AND P0, PT, R8, RZ, PT ;  /* 0x000000ff0800720c */ /* 0x000fe40003f06270 */
[----:B------:R-:W-:Y:S01]  /*0f20*/  ISETP.NE.AND P3, PT, RZ, c[0x0][0x1f0], PT ;  /* 0x00007c00ff007a0c */ /* 0x000fe20003f65270 */
[----:B------:R-:W-:Y:S01]  /*0f30*/  @!P1 IMAD.MOV R15, RZ, RZ, -R15 ;  /* 0x000000ffff0f9224 */ /* 0x000fe200078e0a0f */
[----:B------:R-:W-:Y:S02]  /*0f40*/  LOP3.LUT R8, R24, c[0x0][0x1f8], RZ, 0x3c, !PT ;  /* 0x00007e0018087a12 */ /* 0x000fe400078e3cff */
        /* <DEDUP_REMOVED lines=13> */
[----:B------:R-:W-:Y:S02]  /*1020*/  LOP3.LUT R45, RZ, c[0x0][0x1f8], RZ, 0x33, !PT ;  /* 0x00007e00ff2d7a12 */ /* 0x000fe400078e33ff */
[----:B------:R-:W-:-:S02]  /*1030*/  SEL R42, R8, R5, !P3 ;  /* 0x00000005082a7207 */ /* 0x000fc40005800000 */
[----:B------:R-:W-:Y:S02]  /*1040*/  @P2 IADD3 R4, R4, 0x1, RZ ;  /* 0x0000000104042810 */ /* 0x000fe40007ffe0ff */
        /* <DEDUP_REMOVED lines=15> */
[----:B------:R-:W-:-:S04]  /*1140*/  ISETP.GE.OR P4, PT, R42, c[0x0][0x174], P4 ;  /* 0x00005d002a007a0c */ /* 0x000fc80002786670 */
[----:B------:R-:W-:Y:S02]  /*1150*/  ISETP.GE.OR P5, PT, R15, c[0x0][0x170], P4 ;  /* 0x00005c000f007a0c */ /* 0x000fe400027a6670 */
[----:B------:R-:W-:-:S05]  /*1160*/  ISETP.GT.U32.AND P4, PT, R41, R44, PT ;  /* 0x0000002c2900720c */ /* 0x000fca0003f84070 */
        /* <DEDUP_REMOVED lines=40> */
[----:B------:R-:W-:-:S03]  /*13f0*/  IMAD.MOV.U32 R42, RZ, RZ, R47 ;  /* 0x000000ffff2a7224 */ /* 0x000fc600078e002f */
[----:B------:R-:W-:Y:S01]  /*1400*/  ISETP.EQ.AND P0, PT, R41, R26, !P4 ;  /* 0x0000001a2900720c */ /* 0x000fe20006702270 */
[----:B------:R-:W-:Y:S02]  /*1410*/  IMAD R41, R12, c[0x0][0x1f8], RZ ;  /* 0x00007e000c297a24 */ /* 0x000fe400078e02ff */
[----:B------:R-:W-:-:S04]  /*1420*/  IMAD.HI.U32 R46, R9, R42, RZ ;  /* 0x0000002a092e7227 */ /* 0x000fc800078e00ff */
[----:B------:R-:W-:Y:S02]  /*1430*/  IMAD.MOV.U32 R50, RZ, RZ, RZ ;  /* 0x000000ffff327224 */ /* 0x000fe400078e00ff */
[----:B0-----:R-:W-:-:S04]  /*1440*/  IMAD.MOV R5, RZ, RZ, -R46 ;  /* 0x000000ffff057224 */ /* 0x001fc800078e0a2e */
[----:B------:R-:W-:Y:S02]  /*1450*/  IMAD R5, R6, R5, R42 ;  /* 0x0000000506057224 */ /* 0x000fe400078e022a */
[----:B------:R-:W-:Y:S02]  /*1460*/  IMAD.MOV.U32 R48, RZ, RZ, RZ ;  /* 0x000000ffff307224 */ /* 0x000fe400078e00ff */
[----:B------:R-:W-:Y:S01]  /*1470*/  IMAD R42, R14, c[0x0][0x1f8], RZ ;  /* 0x00007e000e2a7a24 */ /* 0x000fe200078e02ff */
[----:B--2---:R-:W-:Y:S01]  /*1480*/  @!P2 HADD2.F32 R50, -RZ, R11.H0_H0 ;  /* 0x2000000bff32a230 */ /* 0x004fe20000004100 */
[----:B------:R-:W-:Y:S01]  /*1490*/  ISETP.EQ.AND P2, PT, R41, R24, P0 ;  /* 0x000000182900720c */ /* 0x000fe20000742270 */
[----:B---3--:R-:W-:Y:S01]  /*14a0*/  @!P5 HADD2.F32 R48, -RZ, R44.H0_H0 ;  /* 0x2000002cff30d230 */ /* 0x008fe20000004100 */
[----:B------:R-:W-:Y:S01]  /*14b0*/  ISETP.GT.U32.AND P5, PT, R6, R5, PT ;  /* 0x000000050600720c */ /* 0x000fe20003fa4070 */
[----:B----4-:R-:W-:-:S10]  /*14c0*/  HADD2.F32 R13, -RZ, R13.H0_H0 ;  /* 0x2000000dff0d7230 */ /* 0x010fd40000004100 */
[----:B------:R-:W-:Y:S01]  /*14d0*/  @P2 FFMA.FTZ R7, R13, R50, R7 ;  /* 0x000000320d072223 */ /* 0x000fe20000010007 */
[----:B------:R-:W-:Y:S01]  /*14e0*/  ISETP.EQ.AND P2, PT, R42, R31, P0 ;  /* 0x0000001f2a00720c */ /* 0x000fe20000742270 */
[----:B-----5:R-:W-:Y:S01]  /*14f0*/  HADD2.F32 R43, -RZ, R43.H0_H0 ;  /* 0x2000002bff2b7230 */ /* 0x020fe20000004100 */
[----:B------:R-:W-:Y:S01]  /*1500*/  IABS R11, R30 ;  /* 0x0000001e000b7213 */ /* 0x000fe20000000000 */
[----:B------:R-:W-:-:S04]  /*1510*/  @!P5 IMAD.IADD R5, R5, 0x1, -R6 ;  /* 0x000000010505d824 */ /* 0x000fc800078e0a06 */
[----:B------:R-:W-:-:S06]  /*1520*/  IMAD.HI.U32 R9, R9, R11, RZ ;  /* 0x0000000b09097227 */ /* 0x000fcc00078e00ff */
        /* <DEDUP_REMOVED lines=17> */
[----:B------:R-:W-:-:S02]  /*1640*/  LOP3.LUT R6, R5, R12, RZ, 0xfc, !PT ;  /* 0x0000000c05067212 */ /* 0x000fc400078efcff */
[----:B------:R-:W-:Y:S02]  /*1650*/  @P2 IADD3 R9, R9, 0x1, RZ ;  /* 0x0000000109092810 */ /* 0x000fe40007ffe0ff */
[----:B------:R-:W-:-:S04]  /*1660*/  ISETP.GE.AND P2, PT, R6, RZ, PT ;  /* 0x000000ff0600720c */ /* 0x000fc80003f46270 */
[----:B------:R-:W-:Y:S02]  /*1670*/  ISETP.GE.OR P2, PT, R12, c[0x0][0x178], !P2 ;  /* 0x00005e000c007a0c */ /* 0x000fe40005746670 */
[----:B------:R-:W-:Y:S02]  /*1680*/  LOP3.LUT R6, R5, R14, RZ, 0xfc, !PT ;  /* 0x0000000e05067212 */ /* 0x000fe400078efcff */
[----:B------:R-:W-:Y:S02]  /*1690*/  ISETP.GE.OR P6, PT, R46, c[0x0][0x174], P2 ;  /* 0x00005d002e007a0c */ /* 0x000fe400017c6670 */
[----:B------:R-:W-:Y:S02]  /*16a0*/  ISETP.GE.AND P2, PT, R6, RZ, PT ;  /* 0x000000ff0600720c */ /* 0x000fe40003f46270 */
[----:B------:R-:W-:Y:S01]  /*16b0*/  ISETP.GE.OR P6, PT, R15, c[0x0][0x170], P6 ;  /* 0x00005c000f007a0c */ /* 0x000fe200037c6670 */
[----:B------:R-:W-:Y:S01]  /*16c0*/  @!P5 IMAD.MOV R9, RZ, RZ, -R9 ;  /* 0x000000ffff09d224 */ /* 0x000fe200078e0a09 */
[----:B------:R-:W-:Y:S01]  /*16d0*/  ISETP.GE.OR P2, PT, R14, c[0x0][0x178], !P2 ;  /* 0x00005e000e007a0c */ /* 0x000fe20005746670 */
[----:B------:R-:W-:Y:S01]  /*16e0*/  IMAD R44, R10, c[0x0][0x1f8], RZ ;  /* 0x00007e000a2c7a24 */ /* 0x000fe200078e02ff */
[----:B------:R-:W-:Y:S01]  /*16f0*/  LOP3.LUT R5, R5, R10, RZ, 0xfc, !PT ;  /* 0x0000000a05057212 */ /* 0x000fe200078efcff */
[----:B------:R-:W-:Y:S01]  /*1700*/  IMAD.MOV.U32 R6, RZ, RZ, RZ ;  /* 0x000000ffff067224 */ /* 0x000fe200078e00ff */
[----:B------:R-:W-:Y:S01]  /*1710*/  ISETP.GE.OR P2, PT, R46, c[0x0][0x174], P2 ;  /* 0x00005d002e007a0c */ /* 0x000fe20001746670 */
[----:B------:R-:W-:Y:S01]  /*1720*/  @!P1 HADD2.F32 R6, -RZ, R4.H0_H0 ;  /* 0x20000004ff069230 */ /* 0x000fe20000004100 */
[----:B------:R-:W-:Y:S01]  /*1730*/  SEL R48, R8, R9, !P3 ;  /* 0x0000000908307207 */ /* 0x000fe20005800000 */
[----:B------:R-:W-:Y:S01]  /*1740*/  IMAD R9, R15, c[0x0][0x174], R46 ;  /* 0x00005d000f097a24 */ /* 0x000fe200078e022e */
[----:B------:R-:W-:-:S02]  /*1750*/  ISETP.EQ.AND P0, PT, R44, R29, P0 ;  /* 0x0000001d2c00720c */ /* 0x000fc40000702270 */
[----:B------:R-:W-:Y:S02]  /*1760*/  ISETP.GE.AND P1, PT, R5, RZ, PT ;  /* 0x000000ff0500720c */ /* 0x000fe40003f26270 */
[----:B------:R-:W-:Y:S01]  /*1770*/  ISETP.GE.OR P5, PT, R15, c[0x0][0x170], P2 ;  /* 0x00005c000f007a0c */ /* 0x000fe200017a6670 */
[----:B------:R-:W-:Y:S01]  /*1780*/  @!P6 IMAD R4, R9, c[0x0][0x178], R12 ;  /* 0x00005e000904ea24 */ /* 0x000fe200078e020c */
[----:B------:R-:W-:Y:S01]  /*1790*/  ISETP.GE.OR P1, PT, R10, c[0x0][0x178], !P1 ;  /* 0x00005e000a007a0c */ /* 0x000fe20004f26670 */
[----:B------:R-:W-:Y:S01]  /*17a0*/  HADD2.F32 R8, -RZ, R45.H0_H0 ;  /* 0x2000002dff087230 */ /* 0x000fe20000004100 */
[----:B------:R-:W-:Y:S01]  /*17b0*/  LOP3.LUT R45, R48, R15, RZ, 0xfc, !PT ;  /* 0x0000000f302d7212 */ /* 0x000fe200078efcff */
[----:B------:R-:W-:Y:S01]  /*17c0*/  IMAD.MOV.U32 R43, RZ, RZ, R7 ;  /* 0x000000ffff2b7224 */ /* 0x000fe200078e0007 */
[----:B------:R-:W-:Y:S02]  /*17d0*/  ISETP.GE.OR P2, PT, R46, c[0x0][0x174], P1 ;  /* 0x00005d002e007a0c */ /* 0x000fe40000f46670 */
[----:B------:R-:W-:Y:S01]  /*17e0*/  @!P6 IADD3 R5, P1, R4, R34, RZ ;  /* 0x000000220405e210 */ /* 0x000fe20007f3e0ff */
[----:B------:R-:W-:Y:S01]  /*17f0*/  @P0 FFMA.FTZ R43, R8, R6, R43 ;  /* 0x00000006082b0223 */ /* 0x000fe2000001002b */
[----:B------:R-:W-:-:S02]  /*1800*/  LOP3.LUT R7, R45, R10, RZ, 0xfc, !PT ;  /* 0x0000000a2d077212 */ /* 0x000fc400078efcff */
[----:B------:R-:W-:Y:S02]  /*1810*/  ISETP.GE.OR P2, PT, R15, c[0x0][0x170], P2 ;  /* 0x00005c000f007a0c */ /* 0x000fe40001746670 */
[----:B------:R-:W-:Y:S01]  /*1820*/  @!P6 LEA.HI.X.SX32 R8, R4, R35, 0x1, P1 ;  /* 0x000000230408e211 */ /* 0x000fe200008f0eff */
[----:B------:R-:W-:Y:S01]  /*1830*/  @!P5 IMAD R6, R9, c[0x0][0x178], R14 ;  /* 0x00005e000906da24 */ /* 0x000fe200078e020e */
[----:B------:R-:W-:Y:S02]  /*1840*/  @!P6 LEA R4, P1, R5, c[0x0][0x160], 0x1 ;  /* 0x000058000504ea11 */ /* 0x000fe400078208ff */
[----:B------:R-:W-:Y:S02]  /*1850*/  ISETP.GE.AND P0, PT, R7, RZ, PT ;  /* 0x000000ff0700720c */ /* 0x000fe40003f06270 */
[----:B------:R-:W-:Y:S02]  /*1860*/  @!P6 LEA.HI.X R5, R5, c[0x0][0x164], R8, 0x1, P1 ;  /* 0x000059000505ea11 */ /* 0x000fe400008f0c08 */
[----:B------:R-:W-:-:S02]  /*1870*/  ISETP.GE.OR P1, PT, R10, c[0x0][0x178], !P0 ;  /* 0x00005e000a007a0c */ /* 0x000fc40004726670 */
[----:B------:R-:W-:Y:S01]  /*1880*/  @!P5 IADD3 R7, P0, R6, R34, RZ ;  /* 0x000000220607d210 */ /* 0x000fe20007f1e0ff */
[----:B------:R-:W-:Y:S01]  /*1890*/  @!P2 IMAD R9, R9, c[0x0][0x178], R10 ;  /* 0x00005e000909aa24 */ /* 0x000fe200078e020a */
[----:B------:R-:W-:Y:S01]  /*18a0*/  ISETP.GE.OR P1, PT, R48, c[0x0][0x174], P1 ;  /* 0x00005d0030007a0c */ /* 0x000fe20000f26670 */
[----:B------:R-:W-:Y:S01]  /*18b0*/  IMAD R47, R15, c[0x0][0x174], R48 ;  /* 0x00005d000f2f7a24 */ /* 0x000fe200078e0230 */
[----:B------:R-:W-:Y:S01]  /*18c0*/  @!P5 LEA.HI.X.SX32 R8, R6, R35, 0x1, P0 ;  /* 0x000000230608d211 */ /* 0x000fe200000f0eff */
[----:B------:R0:W2:Y:S01]  /*18d0*/  @!P6 LDG.E.U16 R4, [R4.64] ;  /* 0x000000060404e981 */ /* 0x0000a2000c1e1500 */
[----:B------:R-:W-:Y:S02]  /*18e0*/  @!P5 LEA R6, P0, R7, c[0x0][0x160], 0x1 ;  /* 0x000058000706da11 */ /* 0x000fe400078008ff */
[----:B------:R-:W-:Y:S02]  /*18f0*/  ISETP.GE.OR P1, PT, R15, c[0x0][0x170], P1 ;  /* 0x00005c000f007a0c */ /* 0x000fe40000f26670 */
[----:B------:R-:W-:-:S02]  /*1900*/  @!P5 LEA.HI.X R7, R7, c[0x0][0x164], R8, 0x1, P0 ;  /* 0x000059000707da11 */ /* 0x000fc400000f0c08 */
[----:B------:R-:W-:Y:S01]  /*1910*/  @!P2 IADD3 R11, P0, R9, R34, RZ ;  /* 0x00000022090ba210 */ /* 0x000fe20007f1e0ff */
[----:B------:R-:W-:Y:S01]  /*1920*/  IMAD R50, R47, c[0x0][0x178], R10 ;  /* 0x00005e002f327a24 */ /* 0x000fe200078e020a */
[----:B------:R-:W-:Y:S01]  /*1930*/  LOP3.LUT R13, R45, R12, RZ, 0xfc, !PT ;  /* 0x0000000c2d0d7212 */ /* 0x000fe200078efcff */
[----:B0-----:R-:W3:Y:S01]  /*1940*/  LDG.E.U16 R5, [R2.64+0xa] ;  /* 0x00000a0602057981 */ /* 0x001ee2000c1e1500 */
        /* <DEDUP_REMOVED lines=10> */
[----:B------:R-:W-:Y:S01]  /*19f0*/  P2R R49, PR, RZ, 0x20 ;  /* 0x00000020ff317803 */ /* 0x000fe20000000000 */
        /* <DEDUP_REMOVED lines=9> */
[----:B------:R-:W-:-:S03]  /*1a90*/  ISETP.GE.AND P3, PT, R45, RZ, PT ;  /* 0x000000ff2d00720c */ /* 0x000fc60003f66270 */
[----:B------:R-:W2:Y:S01]  /*1aa0*/  @!P0 LDG.E.U16 R12, [R12.64] ;  /* 0x000000060c0c8981 */ /* 0x000ea2000c1e1500 */
[----:B------:R-:W-:-:S04]  /*1ab0*/  ISETP.GE.OR P3, PT, R14, c[0x0][0x178], !P3 ;  /* 0x00005e000e007a0c */ /* 0x000fc80005f66670 */
[----:B------:R-:W-:-:S04]  /*1ac0*/  ISETP.GE.OR P3, PT, R48, c[0x0][0x174], P3 ;  /* 0x00005d0030007a0c */ /* 0x000fc80001f66670 */
[----:B------:R-:W-:-:S13]  /*1ad0*/  ISETP.GE.OR P3, PT, R15, c[0x0][0x170], P3 ;  /* 0x00005c000f007a0c */ /* 0x000fda0001f66670 */
[----:B------:R-:W-:Y:S02]  /*1ae0*/  @!P3 IMAD R14, R47, c[0x0][0x178], R14 ;  /* 0x00005e002f0eba24 */ /* 0x000fe400078e020e */
[----:B------:R-:W2:Y:S03]  /*1af0*/  LDG.E.U16 R47, [R2.64+0x6] ;  /* 0x00000606022f7981 */ /* 0x000ea6000c1e1500 */
[----:B------:R-:W-:Y:S01]  /*1b00*/  @!P3 IADD3 R15, P5, R14, R34, RZ ;  /* 0x000000220e0fb210 */ /* 0x000fe20007fbe0ff */
[----:B------:R-:W-:-:S03]  /*1b10*/  IMAD R45, R46, c[0x0][0x1f4], RZ ;  /* 0x00007d002e2d7a24 */ /* 0x000fc600078e02ff */
[----:B------:R-:W-:Y:S02]  /*1b20*/  @!P3 LEA.HI.X.SX32 R50, R14, R35, 0x1, P5 ;  /* 0x000000230e32b211 */ /* 0x000fe400028f0eff */
[----:B------:R-:W-:-:S04]  /*1b30*/  @!P3 LEA R14, P5, R15, c[0x0][0x160], 0x1 ;  /* 0x000058000f0eba11 */ /* 0x000fc800078a08ff */
[----:B------:R-:W-:Y:S01]  /*1b40*/  @!P3 LEA.HI.X R15, R15, c[0x0][0x164], R50, 0x1, P5 ;  /* 0x000059000f0fba11 */ /* 0x000fe200028f0c32 */
[----:B------:R-:W-:Y:S01]  /*1b50*/  IMAD.MOV.U32 R50, RZ, RZ, RZ ;  /* 0x000000ffff327224 */ /* 0x000fe200078e00ff */
[----:B--2---:R-:W-:Y:S01]  /*1b60*/  HADD2.F32 R47, -RZ, R47.H0_H0 ;  /* 0x2000002fff2f7230 */ /* 0x004fe20000004100 */
[----:B------:R-:W-:Y:S01]  /*1b70*/  IMAD.MOV.U32 R46, RZ, RZ, RZ ;  /* 0x000000ffff2e7224 */ /* 0x000fe200078e00ff */
[----:B------:R-:W-:Y:S01]  /*1b80*/  @!P6 HADD2.F32 R50, -RZ, R4.H0_H0 ;  /* 0x20000004ff32e230 */ /* 0x000fe20000004100 */
[----:B------:R-:W-:Y:S01]  /*1b90*/  ISETP.EQ.AND P6, PT, R45, R32, !P4 ;  /* 0x000000202d00720c */ /* 0x000fe200067c2270 */
[----:B------:R-:W2:Y:S03]  /*1ba0*/  LDG.E.U16 R4, [R2.64+0x8] ;  /* 0x0000080602047981 */ /* 0x000ea6000c1e1500 */
[----:B------:R-:W-:Y:S01]  /*1bb0*/  ISETP.EQ.AND P5, PT, R41, R24, P6 ;  /* 0x000000182900720c */ /* 0x000fe200037a2270 */
[----:B------:R-:W3:Y:S04]  /*1bc0*/  @!P3 LDG.E.U16 R14, [R14.64] ;  /* 0x000000060e0eb981 */ /* 0x000ee8000c1e1500 */
[----:B------:R-:W3:Y:S08]  /*1bd0*/  LDG.E.U16 R45, [R2.64+0xe] ;  /* 0x00000e06022d7981 */ /* 0x000ef0000c1e1500 */
[----:B------:R-:W-:Y:S01]  /*1be0*/  @P5 FFMA.FTZ R43, R47, R50, R43 ;  /* 0x000000322f2b5223 */ /* 0x000fe2000001002b */
[----:B------:R-:W-:-:S13]  /*1bf0*/  ISETP.NE.AND P5, PT, R49, RZ, PT ;  /* 0x000000ff3100720c */ /* 0x000fda0003fa5270 */
[----:B------:R-:W3:Y:S01]  /*1c00*/  @!P5 LDG.E.U16 R6, [R6.64] ;  /* 0x000000060606d981 */ /* 0x000ee2000c1e1500 */
[----:B--2---:R-:W-:Y:S02]  /*1c10*/  HADD2.F32 R4, -RZ, R4.H0_H0 ;  /* 0x20000004ff047230 */ /* 0x004fe40000004100 */
[----:B---3--:R-:W-:Y:S01]  /*1c20*/  @!P5 HADD2.F32 R46, -RZ, R6.H0_H0 ;  /* 0x20000006ff2ed230 */ /* 0x008fe20000004100 */
[----:B------:R-:W-:Y:S01]  /*1c30*/  ISETP.EQ.AND P5, PT, R42, R31, P6 ;  /* 0x0000001f2a00720c */ /* 0x000fe200037a2270 */
[----:B------:R-:W2:-:S12]  /*1c40*/  LDG.E.U16 R6, [R2.64+0xc] ;  /* 0x00000c0602067981 */ /* 0x000e98000c1e1500 */
[----:B------:R-:W-:Y:S02]  /*1c50*/  @P5 FFMA.FTZ R43, R4, R46, R43 ;  /* 0x0000002e042b5223 */ /* 0x000fe4000001002b */
[----:B------:R-:W3:Y:S01]  /*1c60*/  LDG.E.U16 R46, [R2.64+0x10] ;  /* 0x00001006022e7981 */ /* 0x000ee2000c1e1500 */
[----:B------:R-:W-:Y:S01]  /*1c70*/  IMAD R7, R48, c[0x0][0x1f4], RZ ;  /* 0x00007d0030077a24 */ /* 0x000fe200078e02ff */
[----:B------:R-:W-:Y:S01]  /*1c80*/  ISETP.EQ.AND P6, PT, R44, R29, P6 ;  /* 0x0000001d2c00720c */ /* 0x000fe200037c2270 */
[----:B------:R-:W-:-:S03]  /*1c90*/  IMAD.MOV.U32 R4, RZ, RZ, RZ ;  /* 0x000000ffff047224 */ /* 0x000fc600078e00ff */
[----:B------:R-:W-:Y:S01]  /*1ca0*/  ISETP.EQ.AND P4, PT, R7, R30, !P4 ;  /* 0x0000001e0700720c */ /* 0x000fe20006782270 */
[----:B----4-:R-:W-:Y:S02]  /*1cb0*/  @!P2 HADD2.F32 R4, -RZ, R8.H0_H0 ;  /* 0x20000008ff04a230 */ /* 0x010fe40000004100 */
[----:B------:R-:W-:Y:S01]  /*1cc0*/  HADD2.F32 R7, -RZ, R5.H0_H0 ;  /* 0x20000005ff077230 */ /* 0x000fe20000004100 */
[----:B------:R-:W-:Y:S02]  /*1cd0*/  ISETP.EQ.AND P2, PT, R41, R24, P4 ;  /* 0x000000182900720c */ /* 0x000fe40002742270 */
[----:B------:R-:W-:Y:S01]  /*1ce0*/  IADD3 R40, R40, 0x1, RZ ;  /* 0x0000000128287810 */ /* 0x000fe20007ffe0ff */
[----:B------:R-:W-:Y:S01]  /*1cf0*/  IMAD.MOV.U32 R5, RZ, RZ, RZ ;  /* 0x000000ffff057224 */ /* 0x000fe200078e00ff */
[----:B------:R-:W-:Y:S01]  /*1d00*/  ISETP.EQ.AND P5, PT, R42, R31, P4 ;  /* 0x0000001f2a00720c */ /* 0x000fe200027a2270 */
[----:B------:R-:W-:Y:S01]  /*1d10*/  @P6 FFMA.FTZ R43, R7, R4, R43 ;  /* 0x00000004072b6223 */ /* 0x000fe2000001002b */
[----:B------:R-:W-:Y:S01]  /*1d20*/  @!P0 HADD2.F32 R5, -RZ, R12.H0_H0 ;  /* 0x2000000cff058230 */ /* 0x000fe20000004100 */
[----:B------:R-:W-:-:S02]  /*1d30*/  ISETP.NE.AND P0, PT, R40, 0x3, PT ;  /* 0x000000032800780c */ /* 0x000fc40003f05270 */
[----:B------:R-:W-:Y:S01]  /*1d40*/  ISETP.EQ.AND P4, PT, R44, R29, P4 ;  /* 0x0000001d2c00720c */ /* 0x000fe20002782270 */
[----:B------:R-:W-:Y:S01]  /*1d50*/  IMAD.MOV.U32 R7, RZ, RZ, R43 ;  /* 0x000000ffff077224 */ /* 0x000fe200078e002b */
[----:B------:R-:W-:Y:S01]  /*1d60*/  HADD2.F32 R45, -RZ, R45.H0_H0 ;  /* 0x2000002dff2d7230 */ /* 0x000fe20000004100 */
[----:B------:R-:W-:Y:S01]  /*1d70*/  IMAD.MOV.U32 R4, RZ, RZ, RZ ;  /* 0x000000ffff047224 */ /* 0x000fe200078e00ff */
[----:B------:R-:W-:Y:S01]  /*1d80*/  @!P3 HADD2.F32 R4, -RZ, R14.H0_H0 ;  /* 0x2000000eff04b230 */ /* 0x000fe20000004100 */
[----:B------:R-:W-:Y:S01]  /*1d90*/  IADD3 R37, R37, -c[0x0][0x208], RZ ;  /* 0x8000820025257a10 */ /* 0x000fe20007ffe0ff */
[----:B--2---:R-:W-:-:S05]  /*1da0*/  HADD2.F32 R6, -RZ, R6.H0_H0 ;  /* 0x20000006ff067230 */ /* 0x004fca0000004100 */
[----:B------:R-:W-:Y:S02]  /*1db0*/  @P2 FFMA.FTZ R7, R6, R5, R7 ;  /* 0x0000000506072223 */ /* 0x000fe40000010007 */
[----:B------:R-:W-:Y:S01]  /*1dc0*/  IMAD.MOV.U32 R6, RZ, RZ, RZ ;  /* 0x000000ffff067224 */ /* 0x000fe200078e00ff */
[----:B-----5:R-:W-:Y:S01]  /*1dd0*/  @!P1 HADD2.F32 R6, -RZ, R10.H0_H0 ;  /* 0x2000000aff069230 */ /* 0x020fe20000004100 */
[----:B------:R-:W-:Y:S01]  /*1de0*/  IADD3 R10, P1, R2, 0x12, RZ ;  /* 0x00000012020a7810 */ /* 0x000fe20007f3e0ff */
[----:B------:R-:W-:Y:S01]  /*1df0*/  @P5 FFMA.FTZ R7, R45, R4, R7 ;  /* 0x000000042d075223 */ /* 0x000fe20000010007 */
[----:B---3--:R-:W-:-:S03]  /*1e00*/  HADD2.F32 R46, -RZ, R46.H0_H0 ;  /* 0x2000002eff2e7230 */ /* 0x008fc60000004100 */
[----:B------:R-:W-:Y:S02]  /*1e10*/  IMAD.X R13, RZ, RZ, R3, P1 ;  /* 0x000000ffff0d7224 */ /* 0x000fe400008e0603 */
[----:B------:R-:W-:Y:S01]  /*1e20*/  @P4 FFMA.FTZ R7, R46, R6, R7 ;  /* 0x000000062e074223 */ /* 0x000fe20000010007 */
[----:B------:R-:W-:Y:S01]  /*1e30*/  @!P0 CALL.REL.NOINC `(.L_x_238) ;  /* 0x0000001000008944 */ /* 0x000fe20003c00000 */
[----:B------:R-:W-:Y:S05]  /*1e40*/  BRA `(.L_x_239) ;  /* 0xffffed4000007947 */ /* 0x000fea000383ffff */
.L_x_238:
[----:B------:R-:W-:Y:S02]  /*1e50*/  ISETP.NE.AND P6, PT, R39, RZ, PT ;  /* 0x000000ff2700720c */ /* 0x000fe40003fc5270 */
[----:B------:R-:W-:-:S05]  /*1e60*/  IADD3 R28, P0, R28, 0x36, RZ ;  /* 0x000000361c1c7810 */ /* 0x000fca0007f1e0ff */
[----:B------:R-:W-:-:S06]  /*1e70*/  IMAD.X R27, RZ, RZ, R27, P0 ;  /* 0x000000ffff1b7224 */ /* 0x000fcc00000e061b */
[----:B------:R-:W-:Y:S01]  /*1e80*/  @P6 CALL.REL.NOINC `(.L_x_237) ;  /* 0x0000001000006944 */ /* 0x000fe20003c00000 */
[----:B------:R-:W-:Y:S05]  /*1e90*/  BRA `(.L_x_240) ;  /* 0xffffeba000007947 */ /* 0x000fea000383ffff */
.L_x_237:
[----:B------:R-:W-:Y:S05]  /*1ea0*/  BSYNC B0 ;  /* 0x0000000000007941 */ /* 0x000fea0003800000 */
.L_x_236:
[----:B------:R-:W-:Y:S01]  /*1eb0*/  IMAD R22, R22, c[0x0][0x1b4], RZ ;  /* 0x00006d0016167a24 */ /* 0x000fe200078e02ff */
[----:B------:R-:W-:Y:S01]  /*1ec0*/  F2FP.PACK_AB R7, RZ, R7 ;  /* 0x00000007ff07723e */ /* 0x000fe200000000ff */
        /* <DEDUP_REMOVED lines=23> */
.L_x_241:
[----:B------:R-:W-:Y:S05]  /*2040*/  EXIT ;  /* 0x000000000000794d */ /* 0x000fea0003800000 */
.L_x_243:
        /* <DEDUP_REMOVED lines=11> */
.L_x_526:


//--------------------- .text._ZN2at6native51_GLOBAL__N__11011a27_18_DepthwiseConv3d_cu_35e0c7b543conv_depthwise3d_cuda_backward_input_kernelIN3c104HalfEfLi3ELi3ELi3ELin1ELin1ELin1ELi1ELi1ELi1EEEvNS_27GenericPackedTensorAccessorIKT_Lm5ENS_16DefaultPtrTraitsEiEENS5_IS6_Lm5ES8_iEES9_iiiiiiiii --------------------------
	.section	.text._ZN2at6native51_GLOBAL__N__11011a27_18_DepthwiseConv3d_cu_35e0c7b543conv_depthwise3d_cuda_backward_input_kernelIN3c104HalfEfLi3ELi3ELi3ELin1ELin1ELin1ELi1ELi1ELi1EEEvNS_27GenericPackedTensorAccessorIKT_Lm5ENS_16DefaultPtrTraitsEiEENS5_IS6_Lm5ES8_iEES9_iiiiiiiii,"ax",@progbits
	.sectioninfo	@"SHI_REGISTERS=48"
	.align	128
.text._ZN2at6native51_GLOBAL__N__11011a27_18_DepthwiseConv3d_cu_35e0c7b543conv_depthwise3d_cuda_backward_input_kernelIN3c104HalfEfLi3ELi3ELi3ELin1ELin1ELin1ELi1ELi1ELi1EEEvNS_27GenericPackedTensorAccessorIKT_Lm5ENS_16DefaultPtrTraitsEiEENS5_IS6_Lm5ES8_iEES9_iiiiiiiii:
        .type           _ZN2at6native51_GLOBAL__N__11011a27_18_DepthwiseConv3d_cu_35e0c7b543conv_depthwise3d_cuda_backward_input_kernelIN3c104HalfEfLi3ELi3ELi3ELin1ELin1ELin1ELi1ELi1ELi1EEEvNS_27GenericPackedTensorAccessorIKT_Lm5ENS_16DefaultPtrTraitsEiEENS5_IS6_Lm5ES8_iEES9_iiiiiiiii,@function
        .size           _ZN2at6native51_GLOBAL__N__11011a27_18_DepthwiseConv3d_cu_35e0c7b543conv_depthwise3d_cuda_backward_input_kernelIN3c104HalfEfLi3ELi3ELi3ELin1ELin1ELin1ELi1ELi1ELi1EEEvNS_27GenericPackedTensorAccessorIKT_Lm5ENS_16DefaultPtrTraitsEiEENS5_IS6_Lm5ES8_iEES9_iiiiiiiii,(.L_x_527 - _ZN2at6native51_GLOBAL__N__11011a27_18_DepthwiseConv3d_cu_35e0c7b543conv_depthwise3d_cuda_backward_input_kernelIN3c104HalfEfLi3ELi3ELi3ELin1ELin1ELin1ELi1ELi1ELi1EEEvNS_27GenericPackedTensorAccessorIKT_Lm5ENS_16DefaultPtrTraitsEiEENS5_IS6_Lm5ES8_iEES9_iiiiiiiii)
        .other          _ZN2at6native51_GLOBAL__N__11011a27_18_DepthwiseConv3d_cu_35e0c7b543conv_depthwise3d_cuda_backward_input_kernelIN3c104HalfEfLi3ELi3ELi3ELin1ELin1ELin1ELi1ELi1ELi1EEEvNS_27GenericPackedTensorAccessorIKT_Lm5ENS_16DefaultPtrTraitsEiEENS5_IS6_Lm5ES8_iEES9_iiiiiiiii,@"STO_CUDA_ENTRY STV_DEFAULT"
_ZN2at6native51_GLOBAL__N__11011a27_18_DepthwiseConv3d_cu_35e0c7b543conv_depthwise3d_cuda_backward_input_kernelIN3c104HalfEfLi3ELi3ELi3ELin1ELin1ELin1ELi1ELi1ELi1EEEvNS_27GenericPackedTensorAccessorIKT_Lm5ENS_16DefaultPtrTraitsEiEENS5_IS6_Lm5ES8_iEES9_iiiiiiiii:
        /* <DEDUP_REMOVED lines=41> */
.L_x_249:
        /* <DEDUP_REMOVED lines=117> */
.L_x_247:
        /* <DEDUP_REMOVED lines=28> */
.L_x_246:
        /* <DEDUP_REMOVED lines=21> */
[----:B------:R-:W-:Y:S01]  /*0cf0*/  ISETP.GE.OR P2, PT, R11, c[0x0][0x170], P2 ;  /* 0x00005c000b007a0c */ /* 0x000fe20001746670 */
[----:B--2---:R-:W-:-:S12]  /*0d00*/  @!P1 HADD2.F32 R45, -RZ, R24.H0_H0 ;  /* 0x20000018ff2d9230 */ /* 0x004fd80000004100 */
[----:B------:R-:W-:-:S04]  /*0d10*/  @!P2 IADD3 R25, P1, R33, R18, RZ ;  /* 0x000000122119a210 */ /* 0x000fc80007f3e0ff */
[----:B------:R-:W-:Y:S02]  /*0d20*/  @!P2 LEA.HI.X.SX32 R38, R33, R20, 0x1, P1 ;  /* 0x000000142126a211 */ /* 0x000fe400008f0eff */
[----:B------:R-:W-:-:S04]  /*0d30*/  @!P2 LEA R24, P1, R25, c[0x0][0x160], 0x1 ;  /* 0x000058001918aa11 */ /* 0x000fc800078208ff */
[----:B------:R-:W-:Y:S02]  /*0d40*/  @!P2 LEA.HI.X R25, R25, c[0x0][0x164], R38, 0x1, P1 ;  /* 0x000059001919aa11 */ /* 0x000fe400008f0c26 */
[----:B------:R-:W2:Y:S04]  /*0d50*/  LDG.E.U16 R38, [R22.64+0x2] ;  /* 0x0000020616267981 */ /* 0x000ea8000c1e1500 */
[----:B------:R0:W4:Y:S01]  /*0d60*/  @!P2 LDG.E.U16 R24, [R24.64] ;  /* 0x000000061818a981 */ /* 0x000122000c1e1500 */
[----:B---3--:R-:W-:-:S05]  /*0d70*/  HADD2.F32 R36, -RZ, R36.H0_H0 ;  /* 0x20000024ff247230 */ /* 0x008fca0000004100 */
        /* <DEDUP_REMOVED lines=9> */
[----:B--2---:R-:W-:Y:S02]  /*0e10*/  HADD2.F32 R38, -RZ, R38.H0_H0 ;  /* 0x20000026ff267230 */ /* 0x004fe40000004100 */
[----:B----4-:R-:W-:-:S05]  /*0e20*/  @!P2 HADD2.F32 R25, -RZ, R24.H0_H0 ;  /* 0x20000018ff19a230 */ /* 0x010fca0000004100 */
        /* <DEDUP_REMOVED lines=14> */
[----:B--2---:R-:W-:Y:S02]  /*0f10*/  HADD2.F32 R40, -RZ, R40.H0_H0 ;  /* 0x20000028ff287230 */ /* 0x004fe40000004100 */
[----:B---3--:R-:W-:-:S09]  /*0f20*/  @!P3 HADD2.F32 R45, -RZ, R24.H0_H0 ;  /* 0x20000018ff2db230 */ /* 0x008fd20000004100 */
        /* <DEDUP_REMOVED lines=9> */
[----:B---3--:R-:W-:Y:S02]  /*0fc0*/  @!P2 HADD2.F32 R45, -RZ, R24.H0_H0 ;  /* 0x20000018ff2da230 */ /* 0x008fe40000004100 */
[----:B------:R-:W-:-:S04]  /*0fd0*/  ISETP.LT.OR P2, PT, R42, RZ, P0 ;  /* 0x000000ff2a00720c */ /* 0x000fc80000741670 */
[----:B------:R-:W-:-:S04]  /*0fe0*/  ISETP.GE.OR P2, PT, R36, c[0x0][0x174], P2 ;  /* 0x00005d0024007a0c */ /* 0x000fc80001746670 */
[----:B------:R-:W-:Y:S01]  /*0ff0*/  ISETP.GE.OR P2, PT, R11, c[0x0][0x170], P2 ;  /* 0x00005c000b007a0c */ /* 0x000fe20001746670 */
[----:B--2---:R-:W-:-:S05]  /*1000*/  HADD2.F32 R40, -RZ, R40.H0_H0 ;  /* 0x20000028ff287230 */ /* 0x004fca0000004100 */
[----:B------:R-:W-:-:S07]  /*1010*/  FFMA.FTZ R38, R40, R45, R38 ;  /* 0x0000002d28267223 */ /* 0x000fce0000010026 */
        /* <DEDUP_REMOVED lines=20> */
[----:B------:R-:W-:Y:S01]  /*1160*/  IMAD.MOV.U32 R45, RZ, RZ, RZ ;  /* 0x000000ffff2d7224 */ /* 0x000fe200078e00ff */
[----:B--2---:R-:W-:Y:S02]  /*1170*/  HADD2.F32 R38, -RZ, R38.H0_H0 ;  /* 0x20000026ff267230 */ /* 0x004fe40000004100 */
[----:B---3--:R-:W-:-:S05]  /*1180*/  @!P2 HADD2.F32 R45, -RZ, R24.H0_H0 ;  /* 0x20000018ff2da230 */ /* 0x008fca0000004100 */
        /* <DEDUP_REMOVED lines=11> */
[----:B------:R-:W-:Y:S01]  /*1240*/  @!P2 LEA.HI.X R25, R25, c[0x0][0x164], R34, 0x1, P3 ;  /* 0x000059001919aa11 */ /* 0x000fe200018f0c22 */
[----:B------:R-:W-:Y:S01]  /*1250*/  IMAD R30, R45, 0x2, R30 ;  /* 0x000000022d1e7824 */ /* 0x000fe200078e021e */
[----:B------:R-:W2:Y:S04]  /*1260*/  LDG.E.U16 R34, [R22.64+0xe] ;  /* 0x00000e0616227981 */ /* 0x000ea8000c1e1500 */
[----:B------:R0:W3:Y:S01]  /*1270*/  @!P2 LDG.E.U16 R24, [R24.64] ;  /* 0x000000061818a981 */ /* 0x0000e2000c1e1500 */
[----:B------:R-:W-:-:S04]  /*1280*/  LOP3.LUT R45, R30, R11, RZ, 0xfc, !PT ;  /* 0x0000000b1e2d7212 */ /* 0x000fc800078efcff */
[----:B------:R-:W-:-:S04]  /*1290*/  LOP3.LUT R32, R45, R32, RZ, 0xfc, !PT ;  /* 0x000000202d207212 */ /* 0x000fc800078efcff */
[----:B------:R-:W-:-:S04]  /*12a0*/  ISETP.LT.OR P0, PT, R32, RZ, P0 ;  /* 0x000000ff2000720c */ /* 0x000fc80000701670 */
[----:B------:R-:W-:-:S04]  /*12b0*/  ISETP.GE.OR P0, PT, R38, c[0x0][0x174], P0 ;  /* 0x00005d0026007a0c */ /* 0x000fc80000706670 */
[----:B------:R-:W-:Y:S02]  /*12c0*/  ISETP.GE.OR P0, PT, R11, c[0x0][0x170], P0 ;  /* 0x00005c000b007a0c */ /* 0x000fe40000706670 */
[----:B------:R-:W-:-:S04]  /*12d0*/  LOP3.LUT R28, R45, R28, RZ, 0xfc, !PT ;  /* 0x0000001c2d1c7212 */ /* 0x000fc800078efcff */
[----:B------:R-:W-:-:S04]  /*12e0*/  ISETP.LT.OR P1, PT, R28, RZ, P1 ;  /* 0x000000ff1c00720c */ /* 0x000fc80000f21670 */
[----:B------:R-:W-:-:S03]  /*12f0*/  ISETP.GE.OR P1, PT, R38, c[0x0][0x174], P1 ;  /* 0x00005d0026007a0c */ /* 0x000fc60000f26670 */
[----:B------:R-:W-:Y:S02]  /*1300*/  @!P0 IADD3 R30, P3, R27, R18, RZ ;  /* 0x000000121b1e8210 */ /* 0x000fe40007f7e0ff */
[----:B------:R-:W-:Y:S02]  /*1310*/  ISETP.GE.OR P1, PT, R11, c[0x0][0x170], P1 ;  /* 0x00005c000b007a0c */ /* 0x000fe40000f26670 */
[----:B0-----:R-:W-:Y:S02]  /*1320*/  @!P0 LEA.HI.X.SX32 R25, R27, R20, 0x1, P3 ;  /* 0x000000141b198211 */ /* 0x001fe400018f0eff */
[----:B------:R-:W-:-:S04]  /*1330*/  @!P0 LEA R44, P3, R30, c[0x0][0x160], 0x1 ;  /* 0x000058001e2c8a11 */ /* 0x000fc800078608ff */
[----:B------:R-:W-:Y:S02]  /*1340*/  @!P0 LEA.HI.X R45, R30, c[0x0][0x164], R25, 0x1, P3 ;  /* 0x000059001e2d8a11 */ /* 0x000fe400018f0c19 */
[----:B------:R-:W4:Y:S01]  /*1350*/  LDG.E.U16 R30, [R22.64+0xc] ;  /* 0x00000c06161e7981 */ /* 0x000f22000c1e1500 */
[----:B------:R-:W-:-:S03]  /*1360*/  IMAD.MOV.U32 R28, RZ, RZ, RZ ;  /* 0x000000ffff1c7224 */ /* 0x000fc600078e00ff */
[----:B------:R2:W5:Y:S01]  /*1370*/  @!P0 LDG.E.U16 R44, [R44.64] ;  /* 0x000000062c2c8981 */ /* 0x000562000c1e1500 */
[----:B---3--:R-:W-:Y:S01]  /*1380*/  @!P2 HADD2.F32 R28, -RZ, R24.H0_H0 ;  /* 0x20000018ff1ca230 */ /* 0x008fe20000004100 */
[----:B------:R-:W-:-:S04]  /*1390*/  @!P1 IADD3 R25, P2, R35, R18, RZ ;  /* 0x0000001223199210 */ /* 0x000fc80007f5e0ff */
[----:B------:R-:W-:Y:S02]  /*13a0*/  @!P1 LEA.HI.X.SX32 R32, R35, R20, 0x1, P2 ;  /* 0x0000001423209211 */ /* 0x000fe400010f0eff */
[----:B------:R-:W-:-:S04]  /*13b0*/  @!P1 LEA R24, P2, R25, c[0x0][0x160], 0x1 ;  /* 0x0000580019189a11 */ /* 0x000fc800078408ff */
[----:B------:R-:W-:Y:S02]  /*13c0*/  @!P1 LEA.HI.X R25, R25, c[0x0][0x164], R32, 0x1, P2 ;  /* 0x0000590019199a11 */ /* 0x000fe400010f0c20 */
[----:B------:R0:W3:Y:S04]  /*13d0*/  LDG.E.U16 R32, [R22.64+0x10] ;  /* 0x0000100616207981 */ /* 0x0000e8000c1e1500 */
[----:B------:R1:W3:Y:S01]  /*13e0*/  @!P1 LDG.E.U16 R24, [R24.64] ;  /* 0x0000000618189981 */ /* 0x0002e2000c1e1500 */
[----:B------:R-:W-:Y:S01]  /*13f0*/  IADD3 R31, R31, 0x1, RZ ;  /* 0x000000011f1f7810 */ /* 0x000fe20007ffe0ff */
[----:B--2---:R-:W-:Y:S01]  /*1400*/  HADD2.F32 R45, -RZ, R34.H0_H0 ;  /* 0x20000022ff2d7230 */ /* 0x004fe20000004100 */
[----:B------:R-:W-:Y:S01]  /*1410*/  IMAD.MOV R34, RZ, RZ, -R5 ;  /* 0x000000ffff227224 */ /* 0x000fe200078e0a05 */
[----:B----4-:R-:W-:Y:S01]  /*1420*/  HADD2.F32 R38, -RZ, R30.H0_H0 ;  /* 0x2000001eff267230 */ /* 0x010fe20000004100 */
[----:B------:R-:W-:Y:S01]  /*1430*/  IMAD.MOV.U32 R30, RZ, RZ, RZ ;  /* 0x000000ffff1e7224 */ /* 0x000fe200078e00ff */
[----:B-----5:R-:W-:-:S03]  /*1440*/  @!P0 HADD2.F32 R30, -RZ, R44.H0_H0 ;  /* 0x2000002cff1e8230 */ /* 0x020fc60000004100 */
[----:B------:R-:W-:Y:S01]  /*1450*/  FFMA.FTZ R28, R38, R28, R36 ;  /* 0x0000001c261c7223 */ /* 0x000fe20000010024 */
[----:B------:R-:W-:-:S05]  /*1460*/  IADD3 R36, P0, R22, 0x12, RZ ;  /* 0x0000001216247810 */ /* 0x000fca0007f1e0ff */
[----:B-1----:R-:W-:Y:S01]  /*1470*/  IMAD.X R25, RZ, RZ, R23, P0 ;  /* 0x000000ffff197224 */ /* 0x002fe200000e0617 */
[----:B------:R-:W-:Y:S01]  /*1480*/  ISETP.NE.AND P0, PT, R31, 0x3, PT ;  /* 0x000000031f00780c */ /* 0x000fe20003f05270 */
[----:B------:R-:W-:Y:S02]  /*1490*/  FFMA.FTZ R45, R45, R30, R28 ;  /* 0x0000001e2d2d7223 */ /* 0x000fe4000001001c */
[----:B------:R-:W-:Y:S02]  /*14a0*/  IMAD.MOV.U32 R30, RZ, RZ, R34 ;  /* 0x000000ffff1e7224 */ /* 0x000fe400078e0022 */
[----:B------:R-:W-:Y:S02]  /*14b0*/  IMAD.MOV.U32 R28, RZ, RZ, RZ ;  /* 0x000000ffff1c7224 */ /* 0x000fe400078e00ff */
[----:B0-----:R-:W-:Y:S01]  /*14c0*/  IMAD R22, R30, c[0x0][0x178], RZ ;  /* 0x00005e001e167a24 */ /* 0x001fe200078e02ff */
[----:B------:R-:W-:-:S03]  /*14d0*/  IADD3 R11, R11, -c[0x0][0x208], RZ ;  /* 0x800082000b0b7a10 */ /* 0x000fc60007ffe0ff */
[C---:B------:R-:W-:Y:S02]  /*14e0*/  IMAD R43, R22.reuse, c[0x0][0x208], R43 ;  /* 0x00008200162b7a24 */ /* 0x040fe400078e022b */
[C---:B------:R-:W-:Y:S02]  /*14f0*/  IMAD R37, R22.reuse, c[0x0][0x208], R37 ;  /* 0x0000820016257a24 */ /* 0x040fe400078e0225 */
[C---:B------:R-:W-:Y:S02]  /*1500*/  IMAD R39, R22.reuse, c[0x0][0x208], R39 ;  /* 0x0000820016277a24 */ /* 0x040fe400078e0227 */
[C---:B------:R-:W-:Y:S02]  /*1510*/  IMAD R41, R22.reuse, c[0x0][0x208], R41 ;  /* 0x0000820016297a24 */ /* 0x040fe400078e0229 */
[C---:B------:R-:W-:Y:S02]  /*1520*/  IMAD R21, R22.reuse, c[0x0][0x208], R21 ;  /* 0x0000820016157a24 */ /* 0x040fe400078e0215 */
[----:B------:R-:W-:-:S02]  /*1530*/  IMAD R33, R22, c[0x0][0x208], R33 ;  /* 0x0000820016217a24 */ /* 0x000fc400078e0221 */
[C---:B------:R-:W-:Y:S02]  /*1540*/  IMAD R35, R22.reuse, c[0x0][0x208], R35 ;  /* 0x0000820016237a24 */ /* 0x040fe400078e0223 */
[C---:B------:R-:W-:Y:S02]  /*1550*/  IMAD R27, R22.reuse, c[0x0][0x208], R27 ;  /* 0x00008200161b7a24 */ /* 0x040fe400078e021b */
[----:B------:R-:W-:Y:S01]  /*1560*/  IMAD R29, R22, c[0x0][0x208], R29 ;  /* 0x00008200161d7a24 */ /* 0x000fe200078e021d */
[----:B---3--:R-:W-:Y:S02]  /*1570*/  HADD2.F32 R32, -RZ, R32.H0_H0 ;  /* 0x20000020ff207230 */ /* 0x008fe40000004100 */
[----:B------:R-:W-:-:S05]  /*1580*/  @!P1 HADD2.F32 R28, -RZ, R24.H0_H0 ;  /* 0x20000018ff1c9230 */ /* 0x000fca0000004100 */
        /* <DEDUP_REMOVED lines=10> */
.L_x_245:
[----:B------:R-:W-:Y:S05]  /*1630*/  BSYNC B0 ;  /* 0x0000000000007941 */ /* 0x000fea0003800000 */
.L_x_244:
        /* <DEDUP_REMOVED lines=25> */
.L_x_248:
[----:B------:R-:W-:Y:S05]  /*17d0*/  EXIT ;  /* 0x000000000000794d */ /* 0x000fea0003800000 */
.L_x_250:
        /* <DEDUP_REMOVED lines=10> */
.L_x_527:


//--------------------- .text._ZN2at6native51_GLOBAL__N__11011a27_18_DepthwiseConv3d_cu_35e0c7b543conv_depthwise3d_cuda_backward_input_kernelIN3c104HalfEfLi3ELi3ELi3ELi1ELi1ELi1ELin1ELin1ELin1EEEvNS_27GenericPackedTensorAccessorIKT_Lm5ENS_16DefaultPtrTraitsEiEENS5_IS6_Lm5ES8_iEES9_iiiiiiiii --------------------------
	.section	.text._ZN2at6native51_GLOBAL__N__11011a27_18_DepthwiseConv3d_cu_35e0c7b543conv_depthwise3d_cuda_backward_input_kernelIN3c104HalfEfLi3ELi3ELi3ELi1ELi1ELi1ELin1ELin1ELin1EEEvNS_27GenericPackedTensorAccessorIKT_Lm5ENS_16DefaultPtrTraitsEiEENS5_IS6_Lm5ES8_iEES9_iiiiiiiii,"ax",@progbits
	.sectioninfo	@"SHI_REGISTERS=53"
	.align	128
.text._ZN2at6native51_GLOBAL__N__11011a27_18_DepthwiseConv3d_cu_35e0c7b543conv_depthwise3d_cuda_backward_input_kernelIN3c104HalfEfLi3ELi3ELi3ELi1ELi1ELi1ELin1ELin1ELin1EEEvNS_27GenericPackedTensorAccessorIKT_Lm5ENS_16DefaultPtrTraitsEiEENS5_IS6_Lm5ES8_iEES9_iiiiiiiii:
        .type           _ZN2at6native51_GLOBAL__N__11011a27_18_DepthwiseConv3d_cu_35e0c7b543conv_depthwise3d_cuda_backward_input_kernelIN3c104HalfEfLi3ELi3ELi3ELi1ELi1ELi1ELin1ELin1ELin1EEEvNS_27GenericPackedTensorAccessorIKT_Lm5ENS_16DefaultPtrTraitsEiEENS5_IS6_Lm5ES8_iEES9_iiiiiiiii,@function
        .size           _ZN2at6native51_GLOBAL__N__11011a27_18_DepthwiseConv3d_cu_35e0c7b543conv_depthwise3d_cuda_backward_input_kernelIN3c104HalfEfLi3ELi3ELi3ELi1ELi1ELi1ELin1ELin1ELin1EEEvNS_27GenericPackedTensorAccessorIKT_Lm5ENS_16DefaultPtrTraitsEiEENS5_IS6_Lm5ES8_iEES9_iiiiiiiii,(.L_x_528 - _ZN2at6native51_GLOBAL__N__11011a27_18_DepthwiseConv3d_cu_35e0c7b543conv_depthwise3d_cuda_backward_input_kernelIN3c104HalfEfLi3ELi3ELi3ELi1ELi1ELi1ELin1ELin1ELin1EEEvNS_27GenericPackedTensorAccessorIKT_Lm5ENS_16DefaultPtrTraitsEiEENS5_IS6_Lm5ES8_iEES9_iiiiiiiii)
        .other          _ZN2at6native51_GLOBAL__N__11011a27_18_DepthwiseConv3d_cu_35e0c7b543conv_depthwise3d_cuda_backward_input_kernelIN3c104HalfEfLi3ELi3ELi3ELi1ELi1ELi1ELin1ELin1ELin1EEEvNS_27GenericPackedTensorAccessorIKT_Lm5ENS_16DefaultPtrTraitsEiEENS5_IS6_Lm5ES8_iEES9_iiiiiiiii,@"STO_CUDA_ENTRY STV_DEFAULT"
_ZN2at6native51_GLOBAL__N__11011a27_18_DepthwiseConv3d_cu_35e0c7b543conv_depthwise3d_cuda_backward_input_kernelIN3c104HalfEfLi3ELi3ELi3ELi1ELi1ELi1ELin1ELin1ELin1EEEvNS_27GenericPackedTensorAccessorIKT_Lm5ENS_16DefaultPtrTraitsEiEENS5_IS6_Lm5ES8_iEES9_iiiiiiiii:
        /* <DEDUP_REMOVED lines=40> */
.L_x_257:
        /* <DEDUP_REMOVED lines=121> */
.L_x_255:
        /* <DEDUP_REMOVED lines=21> */
.L_x_254:
        /* <DEDUP_REMOVED lines=218> */
[----:B------:R-:W-:Y:S02]  /*1900*/  LOP3.LUT R13, R47, R12, RZ, 0xfc, !PT ;  /* 0x0000000c2f0d7212 */ /* 0x000fe400078efcff */
[----:B------:R-:W-:Y:S01]  /*1910*/  P2R R48, PR, RZ, 0x20 ;  /* 0x00000020ff307803 */ /* 0x000fe20000000000 */
[----:B------:R-:W-:Y:S01]  /*1920*/  IMAD R44, R44, c[0x0][0x1f4], RZ ;  /* 0x00007d002c2c7a24 */ /* 0x000fe200078e02ff */
[----:B------:R-:W-:Y:S01]  /*1930*/  @!P2 LEA.HI.X.SX32 R10, R9, R35, 0x1, P0 ;  /* 0x00000023090aa211 */ /* 0x000fe200000f0eff */
[----:B0-----:R-:W3:Y:S01]  /*1940*/  LDG.E.U16 R5, [R2.64+0xa] ;  /* 0x00000a0602057981 */ /* 0x001ee2000c1e1500 */
        /* <DEDUP_REMOVED lines=8> */
[----:B------:R-:W-:-:S03]  /*19d0*/  ISETP.GE.AND P0, PT, R13, RZ, PT ;  /* 0x000000ff0d00720c */ /* 0x000fc60003f06270 */
        /* <DEDUP_REMOVED lines=10> */
[----:B------:R-:W3:Y:S02]  /*1a80*/  LDG.E.U16 R47, [R2.64+0x6] ;  /* 0x00000606022f7981 */ /* 0x000ee4000c1e1500 */
[----:B------:R-:W-:Y:S02]  /*1a90*/  ISETP.GE.OR P3, PT, R14, c[0x0][0x178], !P3 ;  /* 0x00005e000e007a0c */ /* 0x000fe40005f66670 */
[----:B------:R-:W4:Y:S02]  /*1aa0*/  @!P0 LDG.E.U16 R12, [R12.64] ;  /* 0x000000060c0c8981 */ /* 0x000f24000c1e1500 */
        /* <DEDUP_REMOVED lines=8> */
[----:B------:R-:W4:Y:S01]  /*1b30*/  @!P3 LDG.E.U16 R14, [R14.64] ;  /* 0x000000060e0eb981 */ /* 0x000f22000c1e1500 */
[----:B--2---:R-:W-:Y:S01]  /*1b40*/  @!P6 HADD2.F32 R50, -RZ, R4.H0_H0 ;  /* 0x20000004ff32e230 */ /* 0x004fe20000004100 */
[----:B------:R-:W-:Y:S02]  /*1b50*/  ISETP.EQ.AND P6, PT, R44, R31, !P4 ;  /* 0x0000001f2c00720c */ /* 0x000fe400067c2270 */
[----:B------:R-:W2:Y:S02]  /*1b60*/  LDG.E.U16 R4, [R2.64+0x8] ;  /* 0x0000080602047981 */ /* 0x000ea4000c1e1500 */
[----:B------:R-:W-:Y:S01]  /*1b70*/  ISETP.EQ.AND P5, PT, R41, R24, P6 ;  /* 0x000000182900720c */ /* 0x000fe200037a2270 */
[----:B---3--:R-:W-:-:S12]  /*1b80*/  HADD2.F32 R47, -RZ, R47.H0_H0 ;  /* 0x2000002fff2f7230 */ /* 0x008fd80000004100 */
[----:B------:R-:W-:Y:S01]  /*1b90*/  @P5 FFMA.FTZ R45, R47, R50, R45 ;  /* 0x000000322f2d5223 */ /* 0x000fe2000001002d */
[----:B------:R-:W-:Y:S01]  /*1ba0*/  ISETP.NE.AND P5, PT, R48, RZ, PT ;  /* 0x000000ff3000720c */ /* 0x000fe20003fa5270 */
[----:B------:R-:W-:Y:S01]  /*1bb0*/  IMAD.MOV.U32 R44, RZ, RZ, RZ ;  /* 0x000000ffff2c7224 */ /* 0x000fe200078e00ff */
[----:B------:R-:W3:Y:S11]  /*1bc0*/  LDG.E.U16 R47, [R2.64+0x10] ;  /* 0x00001006022f7981 */ /* 0x000ef6000c1e1500 */
[----:B------:R-:W3:Y:S01]  /*1bd0*/  @!P5 LDG.E.U16 R6, [R6.64] ;  /* 0x000000060606d981 */ /* 0x000ee2000c1e1500 */
[----:B--2---:R-:W-:-:S02]  /*1be0*/  HADD2.F32 R4, -RZ, R4.H0_H0 ;  /* 0x20000004ff047230 */ /* 0x004fc40000004100 */
        /* <DEDUP_REMOVED lines=19> */
[----:B------:R-:W-:Y:S02]  /*1d20*/  IMAD.MOV.U32 R7, RZ, RZ, R45 ;  /* 0x000000ffff077224 */ /* 0x000fe400078e002d */
[----:B------:R-:W-:Y:S01]  /*1d30*/  IMAD.MOV.U32 R4, RZ, RZ, RZ ;  /* 0x000000ffff047224 */ /* 0x000fe200078e00ff */
[----:B------:R-:W-:Y:S02]  /*1d40*/  @!P3 HADD2.F32 R4, -RZ, R14.H0_H0 ;  /* 0x2000000eff04b230 */ /* 0x000fe40000004100 */
[----:B------:R-:W-:Y:S01]  /*1d50*/  HADD2.F32 R47, -RZ, R47.H0_H0 ;  /* 0x2000002fff2f7230 */ /* 0x000fe20000004100 */
[----:B------:R-:W-:Y:S01]  /*1d60*/  IADD3 R37, R37, -0x1, RZ ;  /* 0xffffffff25257810 */ /* 0x000fe20007ffe0ff */
[----:B--2---:R-:W-:-:S05]  /*1d70*/  HADD2.F32 R6, -RZ, R6.H0_H0 ;  /* 0x20000006ff067230 */ /* 0x004fca0000004100 */
[----:B------:R-:W-:Y:S02]  /*1d80*/  @P2 FFMA.FTZ R7, R6, R5, R7 ;  /* 0x0000000506072223 */ /* 0x000fe40000010007 */
[----:B------:R-:W-:Y:S01]  /*1d90*/  IMAD.MOV.U32 R6, RZ, RZ, RZ ;  /* 0x000000ffff067224 */ /* 0x000fe200078e00ff */
[----:B-----5:R-:W-:Y:S01]  /*1da0*/  @!P1 HADD2.F32 R6, -RZ, R10.H0_H0 ;  /* 0x2000000aff069230 */ /* 0x020fe20000004100 */
[----:B------:R-:W-:Y:S01]  /*1db0*/  IADD3 R10, P1, R2, 0x12, RZ ;  /* 0x00000012020a7810 */ /* 0x000fe20007f3e0ff */
[----:B---3--:R-:W-:-:S04]  /*1dc0*/  HADD2.F32 R44, -RZ, R44.H0_H0 ;  /* 0x2000002cff2c7230 */ /* 0x008fc80000004100 */
[----:B------:R-:W-:Y:S02]  /*1dd0*/  IMAD.X R13, RZ, RZ, R3, P1 ;  /* 0x000000ffff0d7224 */ /* 0x000fe400008e0603 */
[----:B------:R-:W-:-:S04]  /*1de0*/  @P5 FFMA.FTZ R7, R44, R4, R7 ;  /* 0x000000042c075223 */ /* 0x000fc80000010007 */
[----:B------:R-:W-:Y:S01]  /*1df0*/  @P4 FFMA.FTZ R7, R47, R6, R7 ;  /* 0x000000062f074223 */ /* 0x000fe20000010007 */
[----:B------:R-:W-:Y:S01]  /*1e00*/  @!P0 CALL.REL.NOINC `(.L_x_253) ;  /* 0x0000001000008944 */ /* 0x000fe20003c00000 */
[----:B------:R-:W-:Y:S05]  /*1e10*/  BRA `(.L_x_254) ;  /* 0xffffed4000007947 */ /* 0x000fea000383ffff */
.L_x_253:
[----:B------:R-:W-:Y:S02]  /*1e20*/  ISETP.NE.AND P6, PT, R39, RZ, PT ;  /* 0x000000ff2700720c */ /* 0x000fe40003fc5270 */
[----:B------:R-:W-:-:S05]  /*1e30*/  IADD3 R26, P0, R26, 0x36, RZ ;  /* 0x000000361a1a7810 */ /* 0x000fca0007f1e0ff */
[----:B------:R-:W-:-:S06]  /*1e40*/  IMAD.X R27, RZ, RZ, R27, P0 ;  /* 0x000000ffff1b7224 */ /* 0x000fcc00000e061b */
[----:B------:R-:W-:Y:S01]  /*1e50*/  @P6 CALL.REL.NOINC `(.L_x_252) ;  /* 0x0000001000006944 */ /* 0x000fe20003c00000 */
[----:B------:R-:W-:Y:S05]  /*1e60*/  BRA `(.L_x_255) ;  /* 0xffffeba000007947 */ /* 0x000fea000383ffff */
.L_x_252:
[----:B------:R-:W-:Y:S05]  /*1e70*/  BSYNC B0 ;  /* 0x0000000000007941 */ /* 0x000fea0003800000 */
.L_x_251:
        /* <DEDUP_REMOVED lines=25> */
.L_x_256:
[----:B------:R-:W-:Y:S05]  /*2010*/  EXIT ;  /* 0x000000000000794d */ /* 0x000fea0003800000 */
.L_x_258:
        /* <DEDUP_REMOVED lines=14> */
.L_x_528:


//--------------------- .text._ZN2at6native51_GLOBAL__N__11011a27_18_DepthwiseConv3d_cu_35e0c7b543conv_depthwise3d_cuda_backward_input_kernelIN3c104HalfEfLi3ELi3ELi3ELi1ELi1ELi1ELi1ELi1ELi1EEEvNS_27GenericPackedTensorAccessorIKT_Lm5ENS_16DefaultPtrTraitsEiEENS5_IS6_Lm5ES8_iEES9_iiiiiiiii --------------------------
	.section	.text._ZN2at6native51_GLOBAL__N__11011a27_18_DepthwiseConv3d_cu_35e0c7b543conv_depthwise3d_cuda_backward_input_kernelIN3c104HalfEfLi3ELi3ELi3ELi1ELi1ELi1ELi1ELi1ELi1EEEvNS_27GenericPackedTensorAccessorIKT_Lm5ENS_16DefaultPtrTraitsEiEENS5_IS6_Lm5ES8_iEES9_iiiiiiiii,"ax",@progbits
	.sectioninfo	@"SHI_REGISTERS=48"
	.align	128
.text._ZN2at6native51_GLOBAL__N__11011a27_18_DepthwiseConv3d_cu_35e0c7b543conv_depthwise3d_cuda_backward_input_kernelIN3c104HalfEfLi3ELi3ELi3ELi1ELi1ELi1ELi1ELi1ELi1EEEvNS_27GenericPackedTensorAccessorIKT_Lm5ENS_16DefaultPtrTraitsEiEENS5_IS6_Lm5ES8_iEES9_iiiiiiiii:
        .type           _ZN2at6native51_GLOBAL__N__11011a27_18_DepthwiseConv3d_cu_35e0c7b543conv_depthwise3d_cuda_backward_input_kernelIN3c104HalfEfLi3ELi3ELi3ELi1ELi1ELi1ELi1ELi1ELi1EEEvNS_27GenericPackedTensorAccessorIKT_Lm5ENS_16DefaultPtrTraitsEiEENS5_IS6_Lm5ES8_iEES9_iiiiiiiii,@function
        .size           _ZN2at6native51_GLOBAL__N__11011a27_18_DepthwiseConv3d_cu_35e0c7b543conv_depthwise3d_cuda_backward_input_kernelIN3c104HalfEfLi3ELi3ELi3ELi1ELi1ELi1ELi1ELi1ELi1EEEvNS_27GenericPackedTensorAccessorIKT_Lm5ENS_16DefaultPtrTraitsEiEENS5_IS6_Lm5ES8_iEES9_iiiiiiiii,(.L_x_529 - _ZN2at6native51_GLOBAL__N__11011a27_18_DepthwiseConv3d_cu_35e0c7b543conv_depthwise3d_cuda_backward_input_kernelIN3c104HalfEfLi3ELi3ELi3ELi1ELi1ELi1ELi1ELi1ELi1EEEvNS_27GenericPackedTensorAccessorIKT_Lm5ENS_16DefaultPtrTraitsEiEENS5_IS6_Lm5ES8_iEES9_iiiiiiiii)
        .other          _ZN2at6native51_GLOBAL__N__11011a27_18_DepthwiseConv3d_cu_35e0c7b543conv_depthwise3d_cuda_backward_input_kernelIN3c104HalfEfLi3ELi3ELi3ELi1ELi1ELi1ELi1ELi1ELi1EEEvNS_27GenericPackedTensorAccessorIKT_Lm5ENS_16DefaultPtrTraitsEiEENS5_IS6_Lm5ES8_iEES9_iiiiiiiii,@"STO_CUDA_ENTRY STV_DEFAULT"
_ZN2at6native51_GLOBAL__N__11011a27_18_DepthwiseConv3d_cu_35e0c7b543conv_depthwise3d_cuda_backward_input_kernelIN3c104HalfEfLi3ELi3ELi3ELi1ELi1ELi1ELi1ELi1ELi1EEEvNS_27GenericPackedTensorAccessorIKT_Lm5ENS_16DefaultPtrTraitsEiEENS5_IS6_Lm5ES8_iEES9_iiiiiiiii:
        /* <DEDUP_REMOVED lines=40> */
.L_x_264:
        /* <DEDUP_REMOVED lines=131> */
.L_x_262:
        /* <DEDUP_REMOVED lines=15> */
.L_x_261:
[----:B------:R-:W-:Y:S02]  /*0ba0*/  LOP3.LUT R4, R22, R18, R15, 0xfe, !PT ;  /* 0x0000001216047212 */ /* 0x000fe400078efe0f */
[----:B------:R-:W-:-:S02]  /*0bb0*/  IADD3 R37, R13, c[0x0][0x200], RZ ;  /* 0x000080000d257a10 */ /* 0x000fc40007ffe0ff */
[----:B------:R-:W-:Y:S01]  /*0bc0*/  ISETP.GE.AND P3, PT, R26, c[0x0][0x178], PT ;  /* 0x00005e001a007a0c */ /* 0x000fe20003f66270 */
[----:B------:R-:W-:Y:S01]  /*0bd0*/  IMAD.MOV.U32 R33, RZ, RZ, RZ ;  /* 0x000000ffff217224 */ /* 0x000fe200078e00ff */
[----:B------:R-:W-:Y:S01]  /*0be0*/  ISETP.LT.OR P0, PT, R4, RZ, P5 ;  /* 0x000000ff0400720c */ /* 0x000fe20002f01670 */
[----:B------:R-:W2:Y:S01]  /*0bf0*/  LDG.E.U16 R43, [R2.64] ;  /* 0x00000006022b7981 */ /* 0x000ea2000c1e1500 */
[----:B------:R-:W-:Y:S02]  /*0c00*/  IADD3 R4, P1, R30, R25, RZ ;  /* 0x000000191e047210 */ /* 0x000fe40007f3e0ff */
[----:B------:R-:W-:Y:S01]  /*0c10*/  ISETP.GE.OR P0, PT, R18, c[0x0][0x174], P0 ;  /* 0x00005d0012007a0c */ /* 0x000fe20000706670 */
[----:B------:R-:W3:Y:S01]  /*0c20*/  LDG.E.U16 R39, [R2.64+0x2] ;  /* 0x0000020602277981 */ /* 0x000ee2000c1e1500 */
[----:B------:R-:W-:Y:S02]  /*0c30*/  LEA.HI.X.SX32 R5, R30, R27, 0x1, P1 ;  /* 0x0000001b1e057211 */ /* 0x000fe400008f0eff */
[----:B------:R-:W-:-:S02]  /*0c40*/  ISETP.GE.OR P4, PT, R15, c[0x0][0x170], P0 ;  /* 0x00005c000f007a0c */ /* 0x000fc40000786670 */
[----:B------:R-:W-:-:S04]  /*0c50*/  LEA R6, P0, R4, c[0x0][0x160], 0x1 ;  /* 0x0000580004067a11 */ /* 0x000fc800078008ff */
[----:B------:R-:W-:-:S07]  /*0c60*/  LEA.HI.X R7, R4, c[0x0][0x164], R5, 0x1, P0 ;  /* 0x0000590004077a11 */ /* 0x000fce00000f0c05 */
[----:B------:R-:W4:Y:S01]  /*0c70*/  @!P4 LDG.E.U16 R35, [R6.64] ;  /* 0x000000060623c981 */ /* 0x000f22000c1e1500 */
[----:B------:R-:W-:Y:S02]  /*0c80*/  ISETP.GE.AND P0, PT, R28, c[0x0][0x178], PT ;  /* 0x00005e001c007a0c */ /* 0x000fe40003f06270 */
[-CC-:B------:R-:W-:Y:S02]  /*0c90*/  LOP3.LUT R4, R26, R37.reuse, R15.reuse, 0xfe, !PT ;  /* 0x000000251a047212 */ /* 0x180fe400078efe0f */
[----:B------:R-:W-:Y:S02]  /*0ca0*/  LOP3.LUT R5, R28, R37, R15, 0xfe, !PT ;  /* 0x000000251c057212 */ /* 0x000fe400078efe0f */
[----:B------:R-:W-:Y:S02]  /*0cb0*/  IADD3 R34, R31, 0x2, RZ ;  /* 0x000000021f227810 */ /* 0x000fe40007ffe0ff */
[----:B------:R-:W-:Y:S02]  /*0cc0*/  ISETP.LT.OR P1, PT, R4, RZ, P3 ;  /* 0x000000ff0400720c */ /* 0x000fe40001f21670 */
[----:B------:R-:W-:-:S02]  /*0cd0*/  ISETP.LT.OR P2, PT, R5, RZ, P0 ;  /* 0x000000ff0500720c */ /* 0x000fc40000741670 */
[C---:B------:R-:W-:Y:S02]  /*0ce0*/  IADD3 R36, R37.reuse, -0x1, RZ ;  /* 0xffffffff25247810 */ /* 0x040fe40007ffe0ff */
[C---:B------:R-:W-:Y:S02]  /*0cf0*/  ISETP.GE.OR P1, PT, R37.reuse, c[0x0][0x174], P1 ;  /* 0x00005d0025007a0c */ /* 0x040fe40000f26670 */
[----:B------:R-:W-:Y:S02]  /*0d00*/  ISETP.GE.OR P2, PT, R37, c[0x0][0x174], P2 ;  /* 0x00005d0025007a0c */ /* 0x000fe40001746670 */
[C---:B------:R-:W-:Y:S02]  /*0d10*/  ISETP.GE.OR P1, PT, R15.reuse, c[0x0][0x170], P1 ;  /* 0x00005c000f007a0c */ /* 0x040fe40000f26670 */
[----:B------:R-:W-:-:S13]  /*0d20*/  ISETP.GE.OR P2, PT, R15, c[0x0][0x170], P2 ;  /* 0x00005c000f007a0c */ /* 0x000fda0001746670 */
[----:B------:R0:W5:Y:S01]  /*0d30*/  @!P2 LDG.E.U16 R42, [R6.64+-0x4] ;  /* 0xfffffc06062aa981 */ /* 0x000162000c1e1500 */
[----:B----4-:R-:W-:Y:S01]  /*0d40*/  @!P4 HADD2.F32 R33, -RZ, R35.H0_H0 ;  /* 0x20000023ff21c230 */ /* 0x010fe20000004100 */
[----:B------:R-:W-:Y:S02]  /*0d50*/  IADD3 R5, P4, R34, R25, RZ ;  /* 0x0000001922057210 */ /* 0x000fe40007f9e0ff */
[----:B------:R-:W-:Y:S02]  /*0d60*/  LOP3.LUT R35, R22, R36, R15, 0xfe, !PT ;  /* 0x0000002416237212 */ /* 0x000fe400078efe0f */
[----:B------:R-:W-:Y:S02]  /*0d70*/  LEA.HI.X.SX32 R34, R34, R27, 0x1, P4 ;  /* 0x0000001b22227211 */ /* 0x000fe400020f0eff */
[----:B------:R-:W-:-:S04]  /*0d80*/  LEA R4, P4, R5, c[0x0][0x160], 0x1 ;  /* 0x0000580005047a11 */ /* 0x000fc800078808ff */
[----:B------:R-:W-:Y:S02]  /*0d90*/  LEA.HI.X R5, R5, c[0x0][0x164], R34, 0x1, P4 ;  /* 0x0000590005057a11 */ /* 0x000fe400020f0c22 */
[----:B------:R-:W-:Y:S01]  /*0da0*/  ISETP.LT.OR P4, PT, R35, RZ, P5 ;  /* 0x000000ff2300720c */ /* 0x000fe20002f81670 */
[----:B------:R0:W4:Y:S03]  /*0db0*/  @!P1 LDG.E.U16 R34, [R6.64+-0x2] ;  /* 0xfffffe0606229981 */ /* 0x000126000c1e1500 */
[----:B------:R-:W-:Y:S01]  /*0dc0*/  ISETP.GE.OR P4, PT, R36, c[0x0][0x174], P4 ;  /* 0x00005d0024007a0c */ /* 0x000fe20002786670 */
[----:B------:R-:W5:Y:S03]  /*0dd0*/  LDG.E.U16 R35, [R2.64+0x4] ;  /* 0x0000040602237981 */ /* 0x000f66000c1e1500 */
[----:B------:R-:W-:-:S13]  /*0de0*/  ISETP.GE.OR P4, PT, R15, c[0x0][0x170], P4 ;  /* 0x00005c000f007a0c */ /* 0x000fda0002786670 */
[----:B------:R-:W5:Y:S01]  /*0df0*/  @!P4 LDG.E.U16 R38, [R4.64] ;  /* 0x000000060426c981 */ /* 0x000f62000c1e1500 */
[----:B--2---:R-:W-:Y:S02]  /*0e00*/  HADD2.F32 R43, -RZ, R43.H0_H0 ;  /* 0x2000002bff2b7230 */ /* 0x004fe40000004100 */
[----:B---3--:R-:W-:-:S03]  /*0e10*/  HADD2.F32 R39, -RZ, R39.H0_H0 ;  /* 0x20000027ff277230 */ /* 0x008fc60000004100 */
[----:B------:R-:W-:Y:S02]  /*0e20*/  FFMA.FTZ R32, R43, R33, R32 ;  /* 0x000000212b207223 */ /* 0x000fe40000010020 */
[----:B------:R-:W-:Y:S01]  /*0e30*/  IMAD.MOV.U32 R33, RZ, RZ, RZ ;  /* 0x000000ffff217224 */ /* 0x000fe200078e00ff */
[----:B0-----:R-:W-:Y:S01]  /*0e40*/  LOP3.LUT R6, R26, R36, R15, 0xfe, !PT ;  /* 0x000000241a067212 */ /* 0x001fe200078efe0f */
[----:B------:R-:W2:Y:S01]  /*0e50*/  LDG.E.U16 R43, [R2.64+0xa] ;  /* 0x00000a06022b7981 */ /* 0x000ea2000c1e1500 */
[----:B----4-:R-:W-:Y:S01]  /*0e60*/  @!P1 HADD2.F32 R33, -RZ, R34.H0_H0 ;  /* 0x20000022ff219230 */ /* 0x010fe20000004100 */
[----:B------:R-:W-:Y:S01]  /*0e70*/  IMAD.MOV.U32 R34, RZ, RZ, RZ ;  /* 0x000000ffff227224 */ /* 0x000fe200078e00ff */
[----:B-----5:R-:W-:Y:S01]  /*0e80*/  @!P2 HADD2.F32 R34, -RZ, R42.H0_H0 ;  /* 0x2000002aff22a230 */ /* 0x020fe20000004100 */
[----:B------:R-:W-:Y:S02]  /*0e90*/  IADD3 R42, R29, 0x2, RZ ;  /* 0x000000021d2a7810 */ /* 0x000fe40007ffe0ff */
[----:B------:R-:W-:Y:S01]  /*0ea0*/  FFMA.FTZ R33, R39, R33, R32 ;  /* 0x0000002127217223 */ /* 0x000fe20000010020 */
[----:B------:R-:W-:-:S02]  /*0eb0*/  IADD3 R39, R37, -0x2, RZ ;  /* 0xfffffffe25277810 */ /* 0x000fc40007ffe0ff */
[----:B------:R-:W-:Y:S02]  /*0ec0*/  IADD3 R7, P1, R42, R25, RZ ;  /* 0x000000192a077210 */ /* 0x000fe40007f3e0ff */
[--C-:B------:R-:W-:Y:S01]  /*0ed0*/  LOP3.LUT R37, R28, R36, R15.reuse, 0xfe, !PT ;  /* 0x000000241c257212 */ /* 0x100fe200078efe0f */
[----:B------:R-:W-:Y:S01]  /*0ee0*/  IMAD.MOV.U32 R32, RZ, RZ, RZ ;  /* 0x000000ffff207224 */ /* 0x000fe200078e00ff */
[----:B------:R-:W-:Y:S02]  /*0ef0*/  ISETP.LT.OR P2, PT, R6, RZ, P3 ;  /* 0x000000ff0600720c */ /* 0x000fe40001f41670 */
[----:B------:R-:W-:Y:S02]  /*0f00*/  LEA.HI.X.SX32 R42, R42, R27, 0x1, P1 ;  /* 0x0000001b2a2a7211 */ /* 0x000fe400008f0eff */
[----:B------:R-:W-:Y:S02]  /*0f10*/  ISETP.LT.OR P1, PT, R37, RZ, P0 ;  /* 0x000000ff2500720c */ /* 0x000fe40000721670 */
[----:B------:R-:W-:Y:S01]  /*0f20*/  LOP3.LUT R37, R22, R39, R15, 0xfe, !PT ;  /* 0x0000002716257212 */ /* 0x000fe200078efe0f */
[----:B------:R-:W-:Y:S01]  /*0f30*/  @!P4 HADD2.F32 R32, -RZ, R38.H0_H0 ;  /* 0x20000026ff20c230 */ /* 0x000fe20000004100 */
[----:B------:R-:W-:-:S02]  /*0f40*/  LEA R6, P4, R7, c[0x0][0x160], 0x1 ;  /* 0x0000580007067a11 */ /* 0x000fc400078808ff */
[----:B------:R-:W-:Y:S02]  /*0f50*/  ISETP.GE.OR P2, PT, R36, c[0x0][0x174], P2 ;  /* 0x00005d0024007a0c */ /* 0x000fe40001746670 */
[----:B------:R-:W-:Y:S02]  /*0f60*/  LEA.HI.X R7, R7, c[0x0][0x164], R42, 0x1, P4 ;  /* 0x0000590007077a11 */ /* 0x000fe400020f0c2a */
[----:B------:R-:W-:Y:S02]  /*0f70*/  ISETP.LT.OR P4, PT, R37, RZ, P5 ;  /* 0x000000ff2500720c */ /* 0x000fe40002f81670 */
[----:B------:R-:W-:Y:S02]  /*0f80*/  ISETP.GE.OR P2, PT, R15, c[0x0][0x170], P2 ;  /* 0x00005c000f007a0c */ /* 0x000fe40001746670 */
[----:B------:R-:W-:Y:S02]  /*0f90*/  LOP3.LUT R37, R26, R39, R15, 0xfe, !PT ;  /* 0x000000271a257212 */ /* 0x000fe400078efe0f */
[----:B------:R-:W-:-:S02]  /*0fa0*/  ISETP.GE.OR P1, PT, R36, c[0x0][0x174], P1 ;  /* 0x00005d0024007a0c */ /* 0x000fc40000f26670 */
[----:B------:R-:W-:Y:S01]  /*0fb0*/  ISETP.LT.OR P3, PT, R37, RZ, P3 ;  /* 0x000000ff2500720c */ /* 0x000fe20001f61670 */
[----:B------:R-:W3:Y:S01]  /*0fc0*/  LDG.E.U16 R36, [R2.64+0x6] ;  /* 0x0000060602247981 */ /* 0x000ee2000c1e1500 */
[----:B------:R-:W-:Y:S02]  /*0fd0*/  LOP3.LUT R37, R28, R39, R15, 0xfe, !PT ;  /* 0x000000271c257212 */ /* 0x000fe400078efe0f */
[----:B------:R-:W-:Y:S02]  /*0fe0*/  ISETP.GE.OR P4, PT, R39, c[0x0][0x174], P4 ;  /* 0x00005d0027007a0c */ /* 0x000fe40002786670 */
[----:B------:R-:W-:Y:S01]  /*0ff0*/  ISETP.GE.OR P1, PT, R15, c[0x0][0x170], P1 ;  /* 0x00005c000f007a0c */ /* 0x000fe20000f26670 */
[----:B------:R0:W4:Y:S01]  /*1000*/  @!P2 LDG.E.U16 R38, [R4.64+-0x2] ;  /* 0xfffffe060426a981 */ /* 0x000122000c1e1500 */
[----:B------:R-:W-:Y:S02]  /*1010*/  ISETP.LT.OR P0, PT, R37, RZ, P0 ;  /* 0x000000ff2500720c */ /* 0x000fe40000701670 */
[----:B------:R-:W-:Y:S01]  /*1020*/  ISETP.GE.OR P4, PT, R15, c[0x0][0x170], P4 ;  /* 0x00005c000f007a0c */ /* 0x000fe20002786670 */
[----:B------:R-:W5:Y:S01]  /*1030*/  LDG.E.U16 R37, [R2.64+0x8] ;  /* 0x0000080602257981 */ /* 0x000f62000c1e1500 */
[----:B------:R-:W-:-:S02]  /*1040*/  ISETP.GE.OR P0, PT, R39, c[0x0][0x174], P0 ;  /* 0x00005d0027007a0c */ /* 0x000fc40000706670 */
[----:B------:R-:W-:Y:S02]  /*1050*/  ISETP.GE.OR P3, PT, R39, c[0x0][0x174], P3 ;  /* 0x00005d0027007a0c */ /* 0x000fe40001f66670 */
[----:B------:R-:W-:-:S03]  /*1060*/  ISETP.GE.OR P0, PT, R15, c[0x0][0x170], P0 ;  /* 0x00005c000f007a0c */ /* 0x000fc60000706670 */
[----:B------:R0:W5:Y:S01]  /*1070*/  @!P1 LDG.E.U16 R39, [R4.64+-0x4] ;  /* 0xfffffc0604279981 */ /* 0x000162000c1e1500 */
[----:B------:R-:W-:Y:S01]  /*1080*/  HADD2.F32 R44, -RZ, R35.H0_H0 ;  /* 0x20000023ff2c7230 */ /* 0x000fe20000004100 */
[----:B------:R-:W-:Y:S02]  /*1090*/  ISETP.GE.OR P3, PT, R15, c[0x0][0x170], P3 ;  /* 0x00005c000f007a0c */ /* 0x000fe40001f66670 */
[----:B------:R1:W5:Y:S04]  /*10a0*/  @!P4 LDG.E.U16 R42, [R6.64] ;  /* 0x00000006062ac981 */ /* 0x000368000c1e1500 */
[----:B------:R-:W5:Y:S01]  /*10b0*/  LDG.E.U16 R35, [R2.64+0xc] ;  /* 0x00000c0602237981 */ /* 0x000f62000c1e1500 */
[----:B------:R-:W-:-:S03]  /*10c0*/  FFMA.FTZ R45, R44, R34, R33 ;  /* 0x000000222c2d7223 */ /* 0x000fc60000010021 */
[----:B------:R1:W5:Y:S04]  /*10d0*/  @!P0 LDG.E.U16 R44, [R6.64+-0x4] ;  /* 0xfffffc06062c8981 */ /* 0x000368000c1e1500 */
[----:B------:R1:W5:Y:S04]  /*10e0*/  @!P3 LDG.E.U16 R33, [R6.64+-0x2] ;  /* 0xfffffe060621b981 */ /* 0x000368000c1e1500 */
[----:B------:R-:W5:Y:S04]  /*10f0*/  LDG.E.U16 R34, [R2.64+0xe] ;  /* 0x00000e0602227981 */ /* 0x000f68000c1e1500 */
[----:B0-----:R0:W5:Y:S01]  /*1100*/  LDG.E.U16 R4, [R2.64+0x10] ;  /* 0x0000100602047981 */ /* 0x001162000c1e1500 */
[----:B------:R-:W-:Y:S01]  /*1110*/  IMAD.MOV.U32 R5, RZ, RZ, RZ ;  /* 0x000000ffff057224 */ /* 0x000fe200078e00ff */
[----:B--2---:R-:W-:Y:S01]  /*1120*/  HADD2.F32 R43, -RZ, R43.H0_H0 ;  /* 0x2000002bff2b7230 */ /* 0x004fe20000004100 */
[----:B------:R-:W-:Y:S01]  /*1130*/  IADD3 R41, R41, -0x1, RZ ;  /* 0xffffffff29297810 */ /* 0x000fe20007ffe0ff */
[----:B-1----:R-:W-:Y:S01]  /*1140*/  IMAD.MOV.U32 R6, RZ, RZ, RZ ;  /* 0x000000ffff067224 */ /* 0x002fe200078e00ff */
[----:B------:R-:W-:Y:S01]  /*1150*/  IADD3 R15, R15, -0x1, RZ ;  /* 0xffffffff0f0f7810 */ /* 0x000fe20007ffe0ff */
[----:B---3--:R-:W-:-:S05]  /*1160*/  HADD2.F32 R36, -RZ, R36.H0_H0 ;  /* 0x20000024ff247230 */ /* 0x008fca0000004100 */
[----:B------:R-:W-:Y:S01]  /*1170*/  FFMA.FTZ R32, R36, R32, R45 ;  /* 0x0000002024207223 */ /* 0x000fe2000001002d */
[----:B----4-:R-:W-:Y:S02]  /*1180*/  @!P2 HADD2.F32 R5, -RZ, R38.H0_H0 ;  /* 0x20000026ff05a230 */ /* 0x010fe40000004100 */
[----:B-----5:R-:W-:-:S05]  /*1190*/  HADD2.F32 R37, -RZ, R37.H0_H0 ;  /* 0x20000025ff257230 */ /* 0x020fca0000004100 */
[----:B------:R-:W-:Y:S02]  /*11a0*/  FFMA.FTZ R37, R37, R5, R32 ;  /* 0x0000000525257223 */ /* 0x000fe40000010020 */
[----:B------:R-:W-:Y:S01]  /*11b0*/  IMAD.MOV.U32 R32, RZ, RZ, RZ ;  /* 0x000000ffff207224 */ /* 0x000fe200078e00ff */
[----:B------:R-:W-:Y:S01]  /*11c0*/  @!P1 HADD2.F32 R32, -RZ, R39.H0_H0 ;  /* 0x20000027ff209230 */ /* 0x000fe20000004100 */
[----:B------:R-:W-:Y:S01]  /*11d0*/  IMAD.MOV.U32 R5, RZ, RZ, RZ ;  /* 0x000000ffff057224 */ /* 0x000fe200078e00ff */
[----:B------:R-:W-:-:S03]  /*11e0*/  @!P4 HADD2.F32 R5, -RZ, R42.H0_H0 ;  /* 0x2000002aff05c230 */ /* 0x000fc60000004100 */
[----:B------:R-:W-:Y:S01]  /*11f0*/  FFMA.FTZ R32, R43, R32, R37 ;  /* 0x000000202b207223 */ /* 0x000fe20000010025 */
[----:B------:R-:W-:-:S05]  /*1200*/  HADD2.F32 R35, -RZ, R35.H0_H0 ;  /* 0x20000023ff237230 */ /* 0x000fca0000004100 */
[----:B------:R-:W-:Y:S02]  /*1210*/  FFMA.FTZ R5, R35, R5, R32 ;  /* 0x0000000523057223 */ /* 0x000fe40000010020 */
[----:B------:R-:W-:Y:S01]  /*1220*/  IMAD.MOV.U32 R32, RZ, RZ, RZ ;  /* 0x000000ffff207224 */ /* 0x000fe200078e00ff */
[----:B------:R-:W-:Y:S01]  /*1230*/  @!P0 HADD2.F32 R32, -RZ, R44.H0_H0 ;  /* 0x2000002cff208230 */ /* 0x000fe20000004100 */
[----:B------:R-:W-:Y:S01]  /*1240*/  ISETP.NE.AND P0, PT, R41, RZ, PT ;  /* 0x000000ff2900720c */ /* 0x000fe20003f05270 */
[----:B------:R-:W-:Y:S02]  /*1250*/  @!P3 HADD2.F32 R6, -RZ, R33.H0_H0 ;  /* 0x20000021ff06b230 */ /* 0x000fe40000004100 */
[----:B------:R-:W-:Y:S01]  /*1260*/  HADD2.F32 R7, -RZ, R34.H0_H0 ;  /* 0x20000022ff077230 */ /* 0x000fe20000004100 */
[----:B0-----:R-:W-:Y:S01]  /*1270*/  IADD3 R2, P1, R2, 0x12, RZ ;  /* 0x0000001202027810 */ /* 0x001fe20007f3e0ff */
[----:B------:R-:W-:Y:S01]  /*1280*/  IMAD.MOV R34, RZ, RZ, -c[0x0][0x174] ;  /* 0x80005d00ff227624 */ /* 0x000fe200078e02ff */
[----:B------:R-:W-:-:S02]  /*1290*/  HADD2.F32 R4, -RZ, R4.H0_H0 ;  /* 0x20000004ff047230 */ /* 0x000fc40000004100 */
[----:B------:R-:W-:Y:S02]  /*12a0*/  FFMA.FTZ R5, R7, R6, R5 ;  /* 0x0000000607057223 */ /* 0x000fe40000010005 */
[----:B------:R-:W-:Y:S02]  /*12b0*/  IMAD.X R3, RZ, RZ, R3, P1 ;  /* 0x000000ffff037224 */ /* 0x000fe400008e0603 */
[C---:B------:R-:W-:Y:S02]  /*12c0*/  IMAD R29, R34.reuse, c[0x0][0x178], R29 ;  /* 0x00005e00221d7a24 */ /* 0x040fe400078e021d */
[C---:B------:R-:W-:Y:S02]  /*12d0*/  IMAD R31, R34.reuse, c[0x0][0x178], R31 ;  /* 0x00005e00221f7a24 */ /* 0x040fe400078e021f */
[----:B------:R-:W-:Y:S02]  /*12e0*/  IMAD R30, R34, c[0x0][0x178], R30 ;  /* 0x00005e00221e7a24 */ /* 0x000fe400078e021e */
[----:B------:R-:W-:Y:S01]  /*12f0*/  FFMA.FTZ R32, R4, R32, R5 ;  /* 0x0000002004207223 */ /* 0x000fe20000010005 */
[----:B------:R-:W-:Y:S05]  /*1300*/  @P0 BRA `(.L_x_261) ;  /* 0xfffff89000000947 */ /* 0x000fea000383ffff */
[----:B------:R-:W-:-:S05]  /*1310*/  IADD3 R24, P0, R24, 0x36, RZ ;  /* 0x0000003618187810 */ /* 0x000fca0007f1e0ff */
[----:B------:R-:W-:Y:S01]  /*1320*/  IMAD.X R21, RZ, RZ, R21, P0 ;  /* 0x000000ffff157224 */ /* 0x000fe200000e0615 */
[----:B------:R-:W-:Y:S05]  /*1330*/  @!P6 BRA `(.L_x_262) ;  /* 0xfffff7700000e947 */ /* 0x000fea000383ffff */
.L_x_260:
[----:B------:R-:W-:Y:S05]  /*1340*/  BSYNC B0 ;  /* 0x0000000000007941 */ /* 0x000fea0003800000 */
.L_x_259:
        /* <DEDUP_REMOVED lines=25> */
.L_x_263:
[----:B------:R-:W-:Y:S05]  /*14e0*/  EXIT ;  /* 0x000000000000794d */ /* 0x000fea0003800000 */
.L_x_265:
        /* <DEDUP_REMOVED lines=9> */
.L_x_529:


//--------------------- .text._ZN2at6native51_GLOBAL__N__11011a27_18_DepthwiseConv3d_cu_35e0c7b543conv_depthwise3d_cuda_backward_input_kernelIffLin1ELin1ELin1ELin1ELin1ELin1ELin1ELin1ELin1EEEvNS_27GenericPackedTensorAccessorIKT_Lm5ENS_16DefaultPtrTraitsEiEENS3_IS4_Lm5ES6_iEES7_iiiiiiiii --------------------------
	.section	.text._ZN2at6native51_GLOBAL__N__11011a27_18_DepthwiseConv3d_cu_35e0c7b543conv_depthwise3d_cuda_backward_input_kernelIffLin1ELin1ELin1ELin1ELin1ELin1ELin1ELin1ELin1EEEvNS_27GenericPackedTensorAccessorIKT_Lm5ENS_16DefaultPtrTraitsEiEENS3_IS4_Lm5ES6_iEES7_iiiiiiiii,"ax",@progbits
	.sectioninfo	@"SHI_REGISTERS=47"
	.align	128
.text._ZN2at6native51_GLOBAL__N__11011a27_18_DepthwiseConv3d_cu_35e0c7b543conv_depthwise3d_cuda_backward_input_kernelIffLin1ELin1ELin1ELin1ELin1ELin1ELin1ELin1ELin1EEEvNS_27GenericPackedTensorAccessorIKT_Lm5ENS_16DefaultPtrTraitsEiEENS3_IS4_Lm5ES6_iEES7_iiiiiiiii:
        .type           _ZN2at6native51_GLOBAL__N__11011a27_18_DepthwiseConv3d_cu_35e0c7b543conv_depthwise3d_cuda_backward_input_kernelIffLin1ELin1ELin1ELin1ELin1ELin1ELin1ELin1ELin1EEEvNS_27GenericPackedTensorAccessorIKT_Lm5ENS_16DefaultPtrTraitsEiEENS3_IS4_Lm5ES6_iEES7_iiiiiiiii,@function
        .size           _ZN2at6native51_GLOBAL__N__11011a27_18_DepthwiseConv3d_cu_35e0c7b543conv_depthwise3d_cuda_backward_input_kernelIffLin1ELin1ELin1ELin1ELin1ELin1ELin1ELin1ELin1EEEvNS_27GenericPackedTensorAccessorIKT_Lm5ENS_16DefaultPtrTraitsEiEENS3_IS4_Lm5ES6_iEES7_iiiiiiiii,(.L_x_530 - _ZN2at6native51_GLOBAL__N__11011a27_18_DepthwiseConv3d_cu_35e0c7b543conv_depthwise3d_cuda_backward_input_kernelIffLin1ELin1ELin1ELin1ELin1ELin1ELin1ELin1ELin1EEEvNS_27GenericPackedTensorAccessorIKT_Lm5ENS_16DefaultPtrTraitsEiEENS3_IS4_Lm5ES6_iEES7_iiiiiiiii)
        .other          _ZN2at6native51_GLOBAL__N__11011a27_18_DepthwiseConv3d_cu_35e0c7b543conv_depthwise3d_cuda_backward_input_kernelIffLin1ELin1ELin1ELin1ELin1ELin1ELin1ELin1ELin1EEEvNS_27GenericPackedTensorAccessorIKT_Lm5ENS_16DefaultPtrTraitsEiEENS3_IS4_Lm5ES6_iEES7_iiiiiiiii,@"STO_CUDA_ENTRY STV_DEFAULT"
_ZN2at6native51_GLOBAL__N__11011a27_18_DepthwiseConv3d_cu_35e0c7b543conv_depthwise3d_cuda_backward_input_kernelIffLin1ELin1ELin1ELin1ELin1ELin1ELin1ELin1ELin1EEEvNS_27GenericPackedTensorAccessorIKT_Lm5ENS_16DefaultPtrTraitsEiEENS3_IS4_Lm5ES6_iEES7_iiiiiiiii:
        /* <DEDUP_REMOVED lines=14> */
[----:B------:R-:W-:Y:S01]  /*00e0*/  IMAD.MOV.U32 R10, RZ, RZ, R8 ;  /* 0x000000ffff0a7224 */ /* 0x000fe200078e0008 */
[----:B------:R-:W-:Y:S01]  /*00f0*/  ULDC UR6, c[0x0][0x19c] ;  /* 0x0000670000067ab9 */ /* 0x000fe20000000800 */
[----:B------:R-:W0:Y:S01]  /*0100*/  I2F.RP R0, R5 ;  /* 0x0000000500007306 */ /* 0x000e220000209400 */
[----:B------:R-:W-:Y:S02]  /*0110*/  ULOP3.LUT UR5, UR5, UR6, URZ, 0x3c, !UPT ;  /* 0x0000000605057292 */ /* 0x000fe4000f8e3c3f */
[----:B------:R-:W-:-:S04]  /*0120*/  ULDC.64 UR8, c[0x0][0x118] ;  /* 0x0000460000087ab9 */ /* 0x000fc80000000a00 */
        /* <DEDUP_REMOVED lines=8> */
[----:B------:R-:W-:-:S04]  /*01b0*/  IMAD.HI.U32 R3, R3, R7, R2 ;  /* 0x0000000703037227 */ /* 0x000fc800078e0002 */
[----:B------:R-:W-:Y:S02]  /*01c0*/  IMAD.MOV.U32 R2, RZ, RZ, 0x1 ;  /* 0x00000001ff027424 */ /* 0x000fe400078e00ff */
[----:B------:R-:W-:-:S04]  /*01d0*/  IMAD.HI.U32 R12, R3, R4, RZ ;  /* 0x00000004030c7227 */ /* 0x000fc800078e00ff */
[----:B------:R-:W-:Y:S02]  /*01e0*/  IMAD.MOV R0, RZ, RZ, -R12 ;  /* 0x000000ffff007224 */ /* 0x000fe400078e0a0c */
[----:B------:R-:W-:Y:S02]  /*01f0*/  IMAD.MOV.U32 R7, RZ, RZ, c[0x0][0x0] ;  /* 0x00000000ff077624 */ /* 0x000fe400078e00ff */
[----:B------:R-:W-:-:S05]  /*0200*/  IMAD R0, R5, R0, R4 ;  /* 0x0000000005007224 */ /* 0x000fca00078e0204 */
[----:B------:R-:W-:-:S13]  /*0210*/  ISETP.GT.U32.AND P1, PT, R5, R0, PT ;  /* 0x000000000500720c */ /* 0x000fda0003f24070 */
[----:B------:R-:W-:Y:S01]  /*0220*/  @!P1 IMAD.IADD R0, R0, 0x1, -R5 ;  /* 0x0000000100009824 */ /* 0x000fe200078e0a05 */
[----:B------:R-:W-:Y:S02]  /*0230*/  @!P1 IADD3 R12, R12, 0x1, RZ ;  /* 0x000000010c0c9810 */ /* 0x000fe40007ffe0ff */
[----:B------:R-:W-:Y:S02]  /*0240*/  ISETP.NE.AND P1, PT, RZ, c[0x0][0x19c], PT ;  /* 0x00006700ff007a0c */ /* 0x000fe40003f25270 */
[----:B------:R-:W-:Y:S01]  /*0250*/  ISETP.GE.U32.AND P0, PT, R0, R5, PT ;  /* 0x000000050000720c */ /* 0x000fe20003f06070 */
[----:B------:R-:W-:-:S05]  /*0260*/  IMAD.MOV.U32 R0, RZ, RZ, c[0x0][0x1d8] ;  /* 0x00007600ff007624 */ /* 0x000fca00078e00ff */
[----:B------:R-:W-:-:S04]  /*0270*/  LOP3.LUT R8, R0, 0x3, RZ, 0xc0, !PT ;  /* 0x0000000300087812 */ /* 0x000fc800078ec0ff */
[----:B------:R-:W-:-:S03]  /*0280*/  IADD3 R6, R8, -c[0x0][0x1d8], RZ ;  /* 0x8000760008067a10 */ /* 0x000fc60007ffe0ff */
[----:B------:R-:W-:Y:S02]  /*0290*/  @P0 IADD3 R12, R12, 0x1, RZ ;  /* 0x000000010c0c0810 */ /* 0x000fe40007ffe0ff */
[----:B------:R-:W-:-:S03]  /*02a0*/  ISETP.LE.AND P0, PT, R2, c[0x0][0x1d4], PT ;  /* 0x0000750002007a0c */ /* 0x000fc60003f03270 */
[----:B------:R-:W-:Y:S01]  /*02b0*/  @!P2 IMAD.MOV R12, RZ, RZ, -R12 ;  /* 0x000000ffff0ca224 */ /* 0x000fe200078e0a0c */
[----:B------:R-:W-:Y:S02]  /*02c0*/  ISETP.GT.OR P0, PT, R2, c[0x0][0x1d0], !P0 ;  /* 0x0000740002007a0c */ /* 0x000fe40004704670 */
[----:B------:R-:W-:Y:S02]  /*02d0*/  @!P1 LOP3.LUT R12, RZ, c[0x0][0x19c], RZ, 0x33, !PT ;  /* 0x00006700ff0c9a12 */ /* 0x000fe400078e33ff */
.L_x_277:
        /* <DEDUP_REMOVED lines=8> */
[----:B0-----:R-:W-:Y:S02]  /*0360*/  IADD3 R2, R0, 0xffffffe, RZ ;  /* 0x0ffffffe00027810 */ /* 0x001fe40007ffe0ff */
[----:B------:R-:W-:-:S04]  /*0370*/  IABS R0, R10 ;  /* 0x0000000a00007213 */ /* 0x000fc80000000000 */
[----:B------:R0:W1:Y:S02]  /*0380*/  F2I.FTZ.U32.TRUNC.NTZ R3, R2 ;  /* 0x0000000200037305 */ /* 0x000064000021f000 */
[----:B0-----:R-:W-:Y:S02]  /*0390*/  IMAD.MOV.U32 R2, RZ, RZ, RZ ;  /* 0x000000ffff027224 */ /* 0x001fe400078e00ff */
[----:B-1----:R-:W-:-:S04]  /*03a0*/  IMAD.MOV R4, RZ, RZ, -R3 ;  /* 0x000000ffff047224 */ /* 0x002fc800078e0a03 */
[----:B------:R-:W-:-:S04]  /*03b0*/  IMAD R11, R4, R5, RZ ;  /* 0x00000005040b7224 */ /* 0x000fc800078e02ff */
        /* <DEDUP_REMOVED lines=10> */
[----:B------:R-:W-:Y:S01]  /*0460*/  ISETP.GE.U32.AND P1, PT, R0, R5, PT ;  /* 0x000000050000720c */ /* 0x000fe20003f26070 */
[----:B------:R-:W0:Y:S01]  /*0470*/  I2F.RP R11, R16 ;  /* 0x00000010000b7306 */ /* 0x000e220000209400 */
[----:B------:R-:W-:Y:S02]  /*0480*/  LOP3.LUT R0, R10, c[0x0][0x1a8], RZ, 0x3c, !PT ;  /* 0x00006a000a007a12 */ /* 0x000fe400078e3cff */
[----:B------:R-:W-:Y:S02]  /*0490*/  ISETP.NE.AND P2, PT, RZ, c[0x0][0x1a8], PT ;  /* 0x00006a00ff007a0c */ /* 0x000fe40003f45270 */
[----:B------:R-:W-:-:S03]  /*04a0*/  ISETP.GE.AND P3, PT, R0, RZ, PT ;  /* 0x000000ff0000720c */ /* 0x000fc60003f66270 */
[----:B------:R1:W2:Y:S04]  /*04b0*/  F2I.FTZ.U32.TRUNC.NTZ R5, R4 ;  /* 0x0000000400057305 */ /* 0x0002a8000021f000 */
[----:B------:R-:W-:-:S04]  /*04c0*/  @P1 IADD3 R2, R2, 0x1, RZ ;  /* 0x0000000102021810 */ /* 0x000fc80007ffe0ff */
[----:B0-----:R-:W0:Y:S01]  /*04d0*/  MUFU.RCP R11, R11 ;  /* 0x0000000b000b7308 */ /* 0x001e220000001000 */
[----:B-1----:R-:W-:Y:S02]  /*04e0*/  IMAD.MOV.U32 R4, RZ, RZ, RZ ;  /* 0x000000ffff047224 */ /* 0x002fe400078e00ff */
[----:B------:R-:W-:Y:S01]  /*04f0*/  @!P3 IMAD.MOV R2, RZ, RZ, -R2 ;  /* 0x000000ffff02b224 */ /* 0x000fe200078e0a02 */
[----:B------:R-:W-:Y:S01]  /*0500*/  @!P2 LOP3.LUT R2, RZ, c[0x0][0x1a8], RZ, 0x33, !PT ;  /* 0x00006a00ff02aa12 */ /* 0x000fe200078e33ff */
[----:B--2---:R-:W-:-:S03]  /*0510*/  IMAD.MOV R3, RZ, RZ, -R5 ;  /* 0x000000ffff037224 */ /* 0x004fc600078e0a05 */
[----:B------:R-:W-:Y:S01]  /*0520*/  IABS R0, R2 ;  /* 0x0000000200007213 */ /* 0x000fe20000000000 */
[----:B------:R-:W-:-:S04]  /*0530*/  IMAD R3, R3, R14, RZ ;  /* 0x0000000e03037224 */ /* 0x000fc800078e02ff */
[----:B------:R-:W-:-:S04]  /*0540*/  IMAD.HI.U32 R4, R5, R3, R4 ;  /* 0x0000000305047227 */ /* 0x000fc800078e0004 */
[----:B------:R-:W-:-:S04]  /*0550*/  IMAD.MOV.U32 R3, RZ, RZ, R0 ;  /* 0x000000ffff037224 */ /* 0x000fc800078e0000 */
[----:B------:R-:W-:-:S04]  /*0560*/  IMAD.HI.U32 R0, R4, R3, RZ ;  /* 0x0000000304007227 */ /* 0x000fc800078e00ff */
[----:B------:R-:W-:-:S04]  /*0570*/  IMAD.MOV R4, RZ, RZ, -R0 ;  /* 0x000000ffff047224 */ /* 0x000fc800078e0a00 */
[----:B------:R-:W-:Y:S01]  /*0580*/  IMAD R3, R14, R4, R3 ;  /* 0x000000040e037224 */ /* 0x000fe200078e0203 */
[----:B0-----:R-:W-:-:S04]  /*0590*/  IADD3 R4, R11, 0xffffffe, RZ ;  /* 0x0ffffffe0b047810 */ /* 0x001fc80007ffe0ff */
[----:B------:R-:W-:Y:S01]  /*05a0*/  ISETP.GT.U32.AND P2, PT, R14, R3, PT ;  /* 0x000000030e00720c */ /* 0x000fe20003f44070 */
[----:B------:R0:W1:Y:S02]  /*05b0*/  F2I.FTZ.U32.TRUNC.NTZ R5, R4 ;  /* 0x0000000400057305 */ /* 0x000064000021f000 */
[----:B0-----:R-:W-:-:S10]  /*05c0*/  IMAD.MOV.U32 R4, RZ, RZ, RZ ;  /* 0x000000ffff047224 */ /* 0x001fd400078e00ff */
[----:B------:R-:W-:Y:S01]  /*05d0*/  @!P2 IMAD.IADD R3, R3, 0x1, -R14 ;  /* 0x000000010303a824 */ /* 0x000fe200078e0a0e */
[----:B------:R-:W-:Y:S02]  /*05e0*/  @!P2 IADD3 R0, R0, 0x1, RZ ;  /* 0x000000010000a810 */ /* 0x000fe40007ffe0ff */
[----:B------:R-:W-:Y:S02]  /*05f0*/  ISETP.NE.AND P2, PT, RZ, c[0x0][0x1a4], PT ;  /* 0x00006900ff007a0c */ /* 0x000fe40003f45270 */
[----:B------:R-:W-:Y:S02]  /*0600*/  ISETP.GE.U32.AND P1, PT, R3, R14, PT ;  /* 0x0000000e0300720c */ /* 0x000fe40003f26070 */
[----:B------:R-:W-:-:S04]  /*0610*/  LOP3.LUT R3, R2, c[0x0][0x1a4], RZ, 0x3c, !PT ;  /* 0x0000690002037a12 */ /* 0x000fc800078e3cff */
[----:B------:R-:W-:Y:S01]  /*0620*/  ISETP.GE.AND P3, PT, R3, RZ, PT ;  /* 0x000000ff0300720c */ /* 0x000fe20003f66270 */
[----:B-1----:R-:W-:-:S04]  /*0630*/  IMAD.MOV R3, RZ, RZ, -R5 ;  /* 0x000000ffff037224 */ /* 0x002fc800078e0a05 */
[----:B------:R-:W-:Y:S02]  /*0640*/  IMAD R3, R3, R16, RZ ;  /* 0x0000001003037224 */ /* 0x000fe400078e02ff */
[----:B------:R-:W-:Y:S02]  /*0650*/  @P1 IADD3 R0, R0, 0x1, RZ ;  /* 0x0000000100001810 */ /* 0x000fe40007ffe0ff */
        /* <DEDUP_REMOVED lines=16> */
[----:B------:R-:W-:Y:S01]  /*0760*/  LOP3.LUT R3, R0, c[0x0][0x1a0], RZ, 0x3c, !PT ;  /* 0x0000680000037a12 */ /* 0x000fe200078e3cff */
[----:B------:R0:W1:Y:S03]  /*0770*/  F2I.FTZ.U32.TRUNC.NTZ R15, R14 ;  /* 0x0000000e000f7305 */ /* 0x000066000021f000 */
[----:B------:R-:W-:Y:S01]  /*0780*/  ISETP.GE.AND P3, PT, R3, RZ, PT ;  /* 0x000000ff0300720c */ /* 0x000fe20003f66270 */
[----:B0-----:R-:W-:-:S06]  /*0790*/  IMAD.MOV.U32 R14, RZ, RZ, RZ ;  /* 0x000000ffff0e7224 */ /* 0x001fcc00078e00ff */
[----:B------:R-:W-:Y:S01]  /*07a0*/  @P1 IADD3 R5, R5, 0x1, RZ ;  /* 0x0000000105051810 */ /* 0x000fe20007ffe0ff */
[----:B-1----:R-:W-:-:S05]  /*07b0*/  IMAD.MOV R3, RZ, RZ, -R15 ;  /* 0x000000ffff037224 */ /* 0x002fca00078e0a0f */
[----:B------:R-:W-:Y:S01]  /*07c0*/  @!P3 IMAD.MOV R5, RZ, RZ, -R5 ;  /* 0x000000ffff05b224 */ /* 0x000fe200078e0a05 */
[----:B------:R-:W-:Y:S01]  /*07d0*/  @!P2 LOP3.LUT R5, RZ, c[0x0][0x1a0], RZ, 0x33, !PT ;  /* 0x00006800ff05aa12 */ /* 0x000fe200078e33ff */
[----:B------:R-:W-:-:S03]  /*07e0*/  IMAD R3, R3, R18, RZ ;  /* 0x0000001203037224 */ /* 0x000fc600078e02ff */
[----:B------:R-:W-:Y:S01]  /*07f0*/  IABS R11, R5 ;  /* 0x00000005000b7213 */ /* 0x000fe20000000000 */
[----:B------:R-:W-:-:S04]  /*0800*/  IMAD.HI.U32 R4, R15, R3, R14 ;  /* 0x000000030f047227 */ /* 0x000fc800078e000e */
[----:B------:R-:W-:Y:S02]  /*0810*/  IMAD.MOV.U32 R3, RZ, RZ, R11 ;  /* 0x000000ffff037224 */ /* 0x000fe400078e000b */
[----:B------:R-:W-:Y:S02]  /*0820*/  IMAD.MOV R15, RZ, RZ, -R0 ;  /* 0x000000ffff0f7224 */ /* 0x000fe400078e0a00 */
[----:B------:R-:W-:-:S04]  /*0830*/  IMAD.HI.U32 R4, R4, R3, RZ ;  /* 0x0000000304047227 */ /* 0x000fc800078e00ff */
[----:B------:R-:W-:Y:S02]  /*0840*/  IMAD.MOV R14, RZ, RZ, -R4 ;  /* 0x000000ffff0e7224 */ /* 0x000fe400078e0a04 */
[----:B------:R-:W-:Y:S02]  /*0850*/  IMAD.MOV R17, RZ, RZ, -R5 ;  /* 0x000000ffff117224 */ /* 0x000fe400078e0a05 */
[C---:B------:R-:W-:Y:S02]  /*0860*/  IMAD R3, R18.reuse, R14, R3 ;  /* 0x0000000e12037224 */ /* 0x040fe400078e0203 */
[--C-:B------:R-:W-:Y:S02]  /*0870*/  IMAD.MOV R11, RZ, RZ, -R2.reuse ;  /* 0x000000ffff0b7224 */ /* 0x100fe400078e0a02 */
[----:B------:R-:W-:Y:S01]  /*0880*/  IMAD R2, R15, c[0x0][0x1a4], R2 ;  /* 0x000069000f027a24 */ /* 0x000fe200078e0202 */
[----:B------:R-:W-:Y:S01]  /*0890*/  ISETP.GT.U32.AND P2, PT, R18, R3, PT ;  /* 0x000000031200720c */ /* 0x000fe20003f44070 */
[----:B------:R-:W-:-:S02]  /*08a0*/  IMAD R0, R17, c[0x0][0x1a0], R0 ;  /* 0x0000680011007a24 */ /* 0x000fc400078e0200 */
[----:B------:R-:W-:-:S10]  /*08b0*/  IMAD R11, R11, c[0x0][0x1a8], R10 ;  /* 0x00006a000b0b7a24 */ /* 0x000fd400078e020a */
        /* <DEDUP_REMOVED lines=15> */
[----:B------:R-:W-:Y:S01]  /*09b0*/  ULDC UR5, c[0x0][0x210] ;  /* 0x0000840000057ab9 */ /* 0x000fe20000000800 */
[----:B------:R-:W-:Y:S01]  /*09c0*/  IMAD.MOV.U32 R37, RZ, RZ, 0x4 ;  /* 0x00000004ff257424 */ /* 0x000fe200078e00ff */
[----:B------:R-:W-:Y:S01]  /*09d0*/  UIADD3 UR5, -UR5, URZ, URZ ;  /* 0x0000003f05057290 */ /* 0x000fe2000fffe13f */
[----:B------:R-:W-:Y:S01]  /*09e0*/  IMAD R36, R13, c[0x0][0x1dc], RZ ;  /* 0x000077000d247a24 */ /* 0x000fe200078e02ff */
[----:B------:R-:W-:Y:S01]  /*09f0*/  ULDC UR6, c[0x0][0x204] ;  /* 0x0000810000067ab9 */ /* 0x000fe20000000800 */
[----:B------:R-:W-:Y:S01]  /*0a00*/  IMAD.MOV.U32 R14, RZ, RZ, c[0x0][0x210] ;  /* 0x00008400ff0e7624 */ /* 0x000fe200078e00ff */
[----:B------:R-:W-:Y:S01]  /*0a10*/  ULEA UR5, UR5, UR6, 0x1 ;  /* 0x0000000605057291 */ /* 0x000fe2000f8e083f */
[----:B------:R-:W-:-:S03]  /*0a20*/  IMAD.WIDE R36, R36, R37, c[0x0][0x1c0] ;  /* 0x0000700024247625 */ /* 0x000fc600078e0225 */
[C---:B------:R-:W-:Y:S01]  /*0a30*/  IADD3 R14, R11.reuse, c[0x0][0x204], -R14 ;  /* 0x000081000b0e7a10 */ /* 0x040fe20007ffe80e */
[----:B------:R-:W-:Y:S01]  /*0a40*/  IMAD.MOV.U32 R39, RZ, RZ, R37 ;  /* 0x000000ffff277224 */ /* 0x000fe200078e0025 */
[----:B------:R-:W-:Y:S01]  /*0a50*/  IADD3 R15, R11, UR5, RZ ;  /* 0x000000050b0f7c10 */ /* 0x000fe2000fffe0ff */
[----:B------:R-:W-:Y:S02]  /*0a60*/  IMAD.MOV.U32 R24, RZ, RZ, RZ ;  /* 0x000000ffff187224 */ /* 0x000fe400078e00ff */
.L_x_275:
[----:B------:R-:W-:Y:S05]  /*0a70*/  @P0 BRA `(.L_x_268) ;  /* 0x0000172000000947 */ /* 0x000fea0003800000 */
[----:B------:R-:W-:Y:S02]  /*0a80*/  IMAD R18, R4, c[0x0][0x17c], RZ ;  /* 0x00005f0004127a24 */ /* 0x000fe400078e02ff */
[----:B------:R-:W-:-:S05]  /*0a90*/  IMAD R17, R13, c[0x0][0x180], RZ ;  /* 0x000060000d117a24 */ /* 0x000fca00078e02ff */
[----:B------:R-:W-:Y:S02]  /*0aa0*/  IADD3 R16, P1, R18, R17, RZ ;  /* 0x0000001112107210 */ /* 0x000fe40007f3e0ff */
[----:B------:R-:W-:Y:S01]  /*0ab0*/  SHF.R.S32.HI R19, RZ, 0x1f, R17 ;  /* 0x0000001fff137819 */ /* 0x000fe20000011411 */
[----:B------:R-:W-:-:S03]  /*0ac0*/  IMAD.MOV.U32 R17, RZ, RZ, RZ ;  /* 0x000000ffff117224 */ /* 0x000fc600078e00ff */
[----:B------:R-:W-:Y:S02]  /*0ad0*/  LEA.HI.X.SX32 R18, R18, R19, 0x1, P1 ;  /* 0x0000001312127211 */ /* 0x000fe400008f0eff */
.L_x_274:
        /* <DEDUP_REMOVED lines=26> */
[----:B------:R-:W-:Y:S01]  /*0c80*/  @!P3 IMAD.MOV R20, RZ, RZ, -R20 ;  /* 0x000000ffff14b224 */ /* 0x000fe200078e0a14 */
[----:B------:R-:W-:-:S09]  /*0c90*/  @!P2 LOP3.LUT R20, RZ, c[0x0][0x1f0], RZ, 0x33, !PT ;  /* 0x00007c00ff14aa12 */ /* 0x000fd200078e33ff */
[----:B------:R-:W-:Y:S05]  /*0ca0*/  @!P1 BRA `(.L_x_269) ;  /* 0x000014a000009947 */ /* 0x000fea0003800000 */
[----:B------:R-:W-:-:S03]  /*0cb0*/  IMAD.MOV.U32 R21, RZ, RZ, RZ ;  /* 0x000000ffff157224 */ /* 0x000fc600078e00ff */
.L_x_273:
[----:B------:R-:W-:Y:S01]  /*0cc0*/  IABS R29, c[0x0][0x1f4] ;  /* 0x00007d00001d7a13 */ /* 0x000fe20000000000 */
[----:B------:R-:W-:Y:S01]  /*0cd0*/  IMAD.MOV R27, RZ, RZ, -R21 ;  /* 0x000000ffff1b7224 */ /* 0x000fe200078e0a15 */
[----:B------:R-:W-:Y:S01]  /*0ce0*/  IADD3 R22, R2, c[0x0][0x200], RZ ;  /* 0x0000800002167a10 */ /* 0x000fe20007ffe0ff */
[----:B------:R-:W-:Y:S01]  /*0cf0*/  IMAD.MOV.U32 R31, RZ, RZ, RZ ;  /* 0x000000ffff1f7224 */ /* 0x000fe200078e00ff */
[----:B------:R-:W0:Y:S01]  /*0d00*/  I2F.RP R25, R29 ;  /* 0x0000001d00197306 */ /* 0x000e220000209400 */
[----:B------:R-:W-:Y:S02]  /*0d10*/  IADD3 R21, R21, 0x1, RZ ;  /* 0x0000000115157810 */ /* 0x000fe40007ffe0ff */
[----:B------:R-:W-:Y:S02]  /*0d20*/  IMAD R26, R27, c[0x0][0x20c], R22 ;  /* 0x000083001b1a7a24 */ /* 0x000fe400078e0216 */
[----:B------:R-:W-:-:S03]  /*0d30*/  IMAD.MOV.U32 R22, RZ, RZ, RZ ;  /* 0x000000ffff167224 */ /* 0x000fc600078e00ff */
[----:B0-----:R-:W0:Y:S02]  /*0d40*/  MUFU.RCP R25, R25 ;  /* 0x0000001900197308 */ /* 0x001e240000001000 */
[----:B0-----:R-:W-:Y:S02]  /*0d50*/  IADD3 R23, R25, 0xffffffe, RZ ;  /* 0x0ffffffe19177810 */ /* 0x001fe40007ffe0ff */
[----:B------:R-:W-:-:S04]  /*0d60*/  IABS R25, R26 ;  /* 0x0000001a00197213 */ /* 0x000fc80000000000 */
[----:B------:R-:W0:Y:S02]  /*0d70*/  F2I.FTZ.U32.TRUNC.NTZ R23, R23 ;  /* 0x0000001700177305 */ /* 0x000e24000021f000 */
[----:B0-----:R-:W-:-:S04]  /*0d80*/  IMAD.MOV R28, RZ, RZ, -R23 ;  /* 0x000000ffff1c7224 */ /* 0x001fc800078e0a17 */
[----:B------:R-:W-:Y:S02]  /*0d90*/  IMAD R27, R28, R29, RZ ;  /* 0x0000001d1c1b7224 */ /* 0x000fe400078e02ff */
[----:B------:R-:W-:Y:S02]  /*0da0*/  IMAD.MOV R28, RZ, RZ, -R17 ;  /* 0x000000ffff1c7224 */ /* 0x000fe400078e0a11 */
        /* <DEDUP_REMOVED lines=11> */
[----:B------:R-:W-:-:S05]  /*0e60*/  IMAD.MOV.U32 R22, RZ, RZ, c[0x0][0x1d8] ;  /* 0x00007600ff167624 */ /* 0x000fca00078e00ff */
[----:B------:R-:W-:Y:S02]  /*0e70*/  IADD3 R22, R22, -0x1, RZ ;  /* 0xffffffff16167810 */ /* 0x000fe40007ffe0ff */
[----:B------:R-:W-:-:S05]  /*0e80*/  @P1 IADD3 R27, R27, 0x1, RZ ;  /* 0x000000011b1b1810 */ /* 0x000fca0007ffe0ff */
[----:B------:R-:W-:Y:S01]  /*0e90*/  @!P3 IMAD.MOV R27, RZ, RZ, -R27 ;  /* 0x000000ffff1bb224 */ /* 0x000fe200078e0a1b */
[----:B------:R-:W-:Y:S02]  /*0ea0*/  @!P2 LOP3.LUT R27, RZ, c[0x0][0x1f4], RZ, 0x33, !PT ;  /* 0x00007d00ff1baa12 */ /* 0x000fe400078e33ff */
[----:B------:R-:W-:Y:S01]  /*0eb0*/  ISETP.GE.U32.AND P2, PT, R22, 0x3, PT ;  /* 0x000000031600780c */ /* 0x000fe20003f46070 */
[----:B------:R-:W-:Y:S01]  /*0ec0*/  IMAD R22, R20, c[0x0][0x1f0], RZ ;  /* 0x00007c0014167a24 */ /* 0x000fe200078e02ff */
[----:B------:R-:W-:Y:S01]  /*0ed0*/  ISETP.NE.AND P3, PT, R8, RZ, PT ;  /* 0x000000ff0800720c */ /* 0x000fe20003f65270 */
[----:B------:R-:W-:-:S05]  /*0ee0*/  IMAD R23, R27, c[0x0][0x1f4], RZ ;  /* 0x00007d001b177a24 */ /* 0x000fca00078e02ff */
[----:B------:R-:W-:Y:S01]  /*0ef0*/  ISETP.NE.AND P1, PT, R23, R26, PT ;  /* 0x0000001a1700720c */ /* 0x000fe20003f25270 */
[----:B------:R-:W-:Y:S02]  /*0f00*/  IMAD R23, R28, c[0x0][0x208], R19 ;  /* 0x000082001c177a24 */ /* 0x000fe400078e0213 */
[----:B------:R-:W-:-:S03]  /*0f10*/  IMAD R26, R20, c[0x0][0x174], R27 ;  /* 0x00005d00141a7a24 */ /* 0x000fc600078e021b */
[----:B------:R-:W-:Y:S01]  /*0f20*/  ISETP.EQ.AND P1, PT, R22, R23, !P1 ;  /* 0x000000171600720c */ /* 0x000fe20004f22270 */
[----:B------:R-:W-:Y:S05]  /*0f30*/  @!P2 BRA `(.L_x_270) ;  /* 0x00000a400000a947 */ /* 0x000fea0003800000 */
[----:B------:R-:W-:Y:S01]  /*0f40*/  IABS R28, c[0x0][0x1f8] ;  /* 0x00007e00001c7a13 */ /* 0x000fe20000000000 */
[----:B------:R-:W-:Y:S01]  /*0f50*/  ULDC UR6, c[0x0][0x210] ;  /* 0x0000840000067ab9 */ /* 0x000fe20000000800 */
[----:B------:R-:W-:Y:S01]  /*0f60*/  IADD3 R29, R11, c[0x0][0x204], RZ ;  /* 0x000081000b1d7a10 */ /* 0x000fe20007ffe0ff */
[----:B------:R-:W-:Y:S01]  /*0f70*/  UIADD3 UR6, -UR6, URZ, URZ ;  /* 0x0000003f06067290 */ /* 0x000fe2000fffe13f */
[----:B------:R-:W0:Y:S01]  /*0f80*/  I2F.RP R25, R28 ;  /* 0x0000001c00197306 */ /* 0x000e220000209400 */
[----:B------:R-:W-:Y:S01]  /*0f90*/  ULDC UR5, c[0x0][0x204] ;  /* 0x0000810000057ab9 */ /* 0x000fe20000000800 */
[----:B------:R-:W-:Y:S01]  /*0fa0*/  IMAD.MOV.U32 R30, RZ, RZ, R14 ;  /* 0x000000ffff1e7224 */ /* 0x000fe200078e000e */
[----:B------:R-:W-:Y:S01]  /*0fb0*/  UIMAD UR5, UR6, 0x3, UR5 ;  /* 0x00000003060578a4 */ /* 0x000fe2000f8e0205 */
[----:B------:R-:W-:Y:S01]  /*0fc0*/  IMAD.MOV.U32 R32, RZ, RZ, R15 ;  /* 0x000000ffff207224 */ /* 0x000fe200078e000f */
[----:B------:R-:W-:Y:S01]  /*0fd0*/  LOP3.LUT R34, R27, R20, RZ, 0xfc, !PT ;  /* 0x000000141b227212 */ /* 0x000fe200078efcff */
[----:B------:R-:W-:-:S03]  /*0fe0*/  IMAD.MOV.U32 R31, RZ, RZ, RZ ;  /* 0x000000ffff1f7224 */ /* 0x000fc600078e00ff */
        /* <DEDUP_REMOVED lines=8> */
.L_x_271:
[----:B------:R-:W-:Y:S02]  /*1070*/  IABS R37, c[0x0][0x1f8] ;  /* 0x00007e0000257a13 */ /* 0x000fe40000000000 */
[----:B------:R-:W-:Y:S02]  /*1080*/  IABS R22, R29 ;  /* 0x0000001d00167213 */ /* 0x000fe40000000000 */
[----:B------:R-:W0:Y:S03]  /*1090*/  I2F.RP R38, R37 ;  /* 0x0000002500267306 */ /* 0x000e260000209400 */
[----:B------:R-:W-:-:S04]  /*10a0*/  IMAD.HI.U32 R35, R35, R22, RZ ;  /* 0x0000001623237227 */ /* 0x000fc800078e00ff */
[----:B------:R-:W-:-:S04]  /*10b0*/  IMAD.MOV R25, RZ, RZ, -R35 ;  /* 0x000000ffff197224 */ /* 0x000fc800078e0a23 */
[----:B------:R-:W-:Y:S01]  /*10c0*/  IMAD R25, R37, R25, R22 ;  /* 0x0000001925197224 */ /* 0x000fe200078e0216 */
[----:B------:R-:W-:Y:S01]  /*10d0*/  LOP3.LUT R22, R29, c[0x0][0x1f8], RZ, 0x3c, !PT ;  /* 0x00007e001d167a12 */ /* 0x000fe200078e3cff */
[----:B0-----:R-:W0:Y:S03]  /*10e0*/  MUFU.RCP R38, R38 ;  /* 0x0000002600267308 */ /* 0x001e260000001000 */
[----:B------:R-:W-:Y:S02]  /*10f0*/  ISETP.GT.U32.AND P4, PT, R28, R25, PT ;  /* 0x000000191c00720c */ /* 0x000fe40003f84070 */
[----:B------:R-:W-:-:S11]  /*1100*/  ISETP.GE.AND P5, PT, R22, RZ, PT ;  /* 0x000000ff1600720c */ /* 0x000fd60003fa6270 */
[--C-:B------:R-:W-:Y:S01]  /*1110*/  @!P4 IMAD.IADD R25, R25, 0x1, -R37.reuse ;  /* 0x000000011919c824 */ /* 0x100fe200078e0a25 */
[----:B------:R-:W-:Y:S02]  /*1120*/  @!P4 IADD3 R35, R35, 0x1, RZ ;  /* 0x000000012323c810 */ /* 0x000fe40007ffe0ff */
[----:B0-----:R-:W-:Y:S02]  /*1130*/  IADD3 R23, R38, 0xffffffe, RZ ;  /* 0x0ffffffe26177810 */ /* 0x001fe40007ffe0ff */
[----:B------:R-:W-:Y:S01]  /*1140*/  ISETP.GE.U32.AND P2, PT, R25, R28, PT ;  /* 0x0000001c1900720c */ /* 0x000fe20003f46070 */
[----:B------:R-:W-:Y:S01]  /*1150*/  IMAD.MOV.U32 R28, RZ, RZ, R37 ;  /* 0x000000ffff1c7224 */ /* 0x000fe200078e0025 */
[----:B------:R-:W-:Y:S02]  /*1160*/  ISETP.NE.AND P4, PT, RZ, c[0x0][0x1f8], PT ;  /* 0x00007e00ff007a0c */ /* 0x000fe40003f85270 */
[----:B------:R-:W0:Y:S01]  /*1170*/  F2I.FTZ.U32.TRUNC.NTZ R23, R23 ;  /* 0x0000001700177305 */ /* 0x000e22000021f000 */
[----:B------:R-:W-:-:S08]  /*1180*/  LOP3.LUT R38, RZ, c[0x0][0x1f8], RZ, 0x33, !PT ;  /* 0x00007e00ff267a12 */ /* 0x000fd000078e33ff */
[----:B------:R-:W-:-:S05]  /*1190*/  @P2 IADD3 R35, R35, 0x1, RZ ;  /* 0x0000000123232810 */ /* 0x000fca0007ffe0ff */
[----:B------:R-:W-:Y:S02]  /*11a0*/  @!P5 IMAD.MOV R35, RZ, RZ, -R35 ;  /* 0x000000ffff23d224 */ /* 0x000fe400078e0a23 */
[----:B0-----:R-:W-:-:S03]  /*11b0*/  IMAD.MOV R22, RZ, RZ, -R23 ;  /* 0x000000ffff167224 */ /* 0x001fc600078e0a17 */
[----:B------:R-:W-:Y:S01]  /*11c0*/  SEL R43, R38, R35, !P4 ;  /* 0x00000023262b7207 */ /* 0x000fe20006000000 */
[----:B------:R-:W-:Y:S02]  /*11d0*/  IMAD R25, R22, R37, RZ ;  /* 0x0000002516197224 */ /* 0x000fe400078e02ff */
[----:B------:R-:W-:-:S04]  /*11e0*/  IMAD.MOV.U32 R22, RZ, RZ, RZ ;  /* 0x000000ffff167224 */ /* 0x000fc800078e00ff */
[----:B------:R-:W-:Y:S01]  /*11f0*/  IMAD.HI.U32 R35, R23, R25, R22 ;  /* 0x0000001917237227 */ /* 0x000fe200078e0016 */
[----:B------:R-:W-:Y:S02]  /*1200*/  LOP3.LUT R23, R34, R43, RZ, 0xfc, !PT ;  /* 0x0000002b22177212 */ /* 0x000fe400078efcff */
[----:B------:R-:W-:Y:S02]  /*1210*/  IABS R22, R30 ;  /* 0x0000001e00167213 */ /* 0x000fe40000000000 */
[----:B------:R-:W-:-:S03]  /*1220*/  ISETP.GE.AND P2, PT, R23, RZ, PT ;  /* 0x000000ff1700720c */ /* 0x000fc60003f46270 */
[----:B------:R-:W-:Y:S01]  /*1230*/  IMAD.HI.U32 R40, R35, R22, RZ ;  /* 0x0000001623287227 */ /* 0x000fe200078e00ff */
[----:B------:R-:W-:-:S03]  /*1240*/  ISETP.GE.OR P2, PT, R43, c[0x0][0x178], !P2 ;  /* 0x00005e002b007a0c */ /* 0x000fc60005746670 */
[----:B------:R-:W-:Y:S01]  /*1250*/  IMAD.MOV R25, RZ, RZ, -R40 ;  /* 0x000000ffff197224 */ /* 0x000fe200078e0a28 */
[----:B------:R-:W-:-:S03]  /*1260*/  ISETP.GE.OR P2, PT, R27, c[0x0][0x174], P2 ;  /* 0x00005d001b007a0c */ /* 0x000fc60001746670 */
[----:B------:R-:W-:Y:S01]  /*1270*/  IMAD R25, R37, R25, R22 ;  /* 0x0000001925197224 */ /* 0x000fe200078e0216 */
[----:B------:R-:W-:-:S04]  /*1280*/  ISETP.GE.OR P2, PT, R20, c[0x0][0x170], P2 ;  /* 0x00005c0014007a0c */ /* 0x000fc80001746670 */
[----:B------:R-:W-:-:S09]  /*1290*/  ISETP.GT.U32.AND P6, PT, R28, R25, PT ;  /* 0x000000191c00720c */ /* 0x000fd20003fc4070 */
[----:B------:R-:W-:-:S04]  /*12a0*/  @!P2 IMAD R23, R26, c[0x0][0x178], R43 ;  /* 0x00005e001a17aa24 */ /* 0x000fc800078e022b */
[----:B------:R-:W-:Y:S01]  /*12b0*/  @!P6 IMAD.IADD R25, R25, 0x1, -R37 ;  /* 0x000000011919e824 */ /* 0x000fe200078e0a25 */
[----:B------:R-:W-:-:S04]  /*12c0*/  @!P2 IADD3 R41, P5, R23, R16, RZ ;  /* 0x000000101729a210 */ /* 0x000fc80007fbe0ff */
[----:B------:R-:W-:Y:S02]  /*12d0*/  @!P2 LEA.HI.X.SX32 R42, R23, R18, 0x1, P5 ;  /* 0x00000012172aa211 */ /* 0x000fe400028f0eff */
[----:B------:R-:W-:-:S04]  /*12e0*/  @!P2 LEA R22, P5, R41, c[0x0][0x160], 0x2 ;  /* 0x000058002916aa11 */ /* 0x000fc800078a10ff */
[----:B------:R-:W-:Y:S02]  /*12f0*/  @!P2 LEA.HI.X R23, R41, c[0x0][0x164], R42, 0x2, P5 ;  /* 0x000059002917aa11 */ /* 0x000fe400028f142a */
[----:B------:R-:W-:Y:S01]  /*1300*/  ISETP.GE.U32.AND P5, PT, R25, R28, PT ;  /* 0x0000001c1900720c */ /* 0x000fe20003fa6070 */
[----:B------:R-:W-:Y:S01]  /*1310*/  IMAD.MOV.U32 R25, RZ, RZ, RZ ;  /* 0x000000ffff197224 */ /* 0x000fe200078e00ff */
[----:B------:R-:W-:-:S05]  /*1320*/  LOP3.LUT R41, R30, c[0x0][0x1f8], RZ, 0x3c, !PT ;  /* 0x00007e001e297a12 */ /* 0x000fca00078e3cff */
[----:B------:R0:W2:Y:S01]  /*1330*/  @!P2 LDG.E R25, [R22.64] ;  /* 0x000000081619a981 */ /* 0x0000a2000c1e1900 */
[----:B------:R-:W-:Y:S02]  /*1340*/  ISETP.GE.AND P2, PT, R41, RZ, PT ;  /* 0x000000ff2900720c */ /* 0x000fe40003f46270 */
[----:B------:R-:W-:-:S04]  /*1350*/  @!P6 IADD3 R40, R40, 0x1, RZ ;  /* 0x000000012828e810 */ /* 0x000fc80007ffe0ff */
[----:B------:R-:W-:Y:S01]  /*1360*/  @P5 IADD3 R40, R40, 0x1, RZ ;  /* 0x0000000128285810 */ /* 0x000fe20007ffe0ff */
[----:B0-----:R-:W-:-:S06]  /*1370*/  IMAD R22, R43, c[0x0][0x1f8], RZ ;  /* 0x00007e002b167a24 */ /* 0x001fcc00078e02ff */
[----:B------:R-:W-:Y:S01]  /*1380*/  @!P2 IMAD.MOV R40, RZ, RZ, -R40 ;  /* 0x000000ffff28a224 */ /* 0x000fe200078e0a28 */
[----:B------:R-:W-:-:S04]  /*1390*/  ISETP.EQ.AND P5, PT, R29, R22, P1 ;  /* 0x000000161d00720c */ /* 0x000fc80000fa2270 */
[----:B------:R-:W-:Y:S02]  /*13a0*/  SEL R41, R38, R40, !P4 ;  /* 0x0000002826297207 */ /* 0x000fe40006000000 */
[----:B------:R-:W-:-:S04]  /*13b0*/  LOP3.LUT R40, R27, R20, RZ, 0xfc, !PT ;  /* 0x000000141b287212 */ /* 0x000fc800078efcff */
        /* <DEDUP_REMOVED lines=10> */
[----:B------:R-:W-:-:S06]  /*1460*/  IMAD.MOV.U32 R42, RZ, RZ, RZ ;  /* 0x000000ffff2a7224 */ /* 0x000fcc00078e00ff */
[----:B------:R0:W3:Y:S02]  /*1470*/  @!P2 LDG.E R42, [R22.64] ;  /* 0x00000008162aa981 */ /* 0x0000e4000c1e1900 */
[----:B0-----:R-:W-:Y:S02]  /*1480*/  IMAD.MOV.U32 R22, RZ, RZ, R36 ;  /* 0x000000ffff167224 */ /* 0x001fe400078e0024 */
[----:B------:R-:W-:-:S05]  /*1490*/  IMAD.MOV.U32 R23, RZ, RZ, R39 ;  /* 0x000000ffff177224 */ /* 0x000fca00078e0027 */
[----:B------:R-:W2:Y:S04]  /*14a0*/  LDG.E R43, [R22.64] ;  /* 0x00000008162b7981 */ /* 0x000ea8000c1e1900 */
[----:B------:R-:W3:Y:S01]  /*14b0*/  LDG.E R39, [R22.64+0x4] ;  /* 0x0000040816277981 */ /* 0x000ee2000c1e1900 */
[----:B------:R-:W-:Y:S01]  /*14c0*/  IABS R44, R32 ;  /* 0x00000020002c7213 */ /* 0x000fe20000000000 */
[----:B------:R-:W-:Y:S02]  /*14d0*/  IMAD.MOV.U32 R36, RZ, RZ, R24 ;  /* 0x000000ffff247224 */ /* 0x000fe400078e0018 */
[----:B------:R-:W-:Y:S02]  /*14e0*/  IMAD R41, R41, c[0x0][0x1f8], RZ ;  /* 0x00007e0029297a24 */ /* 0x000fe400078e02ff */
[----:B------:R-:W-:-:S04]  /*14f0*/  IMAD.HI.U32 R24, R35, R44, RZ ;  /* 0x0000002c23187227 */ /* 0x000fc800078e00ff */
[----:B--2---:R-:W-:Y:S01]  /*1500*/  @P5 FFMA.FTZ R36, R43, R25, R36 ;  /* 0x000000192b245223 */ /* 0x004fe20000010024 */
[----:B------:R-:W-:Y:S01]  /*1510*/  ISETP.EQ.AND P5, PT, R30, R41, P1 ;  /* 0x000000291e00720c */ /* 0x000fe20000fa2270 */
[----:B------:R-:W-:-:S04]  /*1520*/  IMAD.MOV R25, RZ, RZ, -R24 ;  /* 0x000000ffff197224 */ /* 0x000fc800078e0a18 */
[----:B------:R-:W-:-:S05]  /*1530*/  IMAD R25, R37, R25, R44 ;  /* 0x0000001925197224 */ /* 0x000fca00078e022c */
[----:B------:R-:W-:-:S03]  /*1540*/  ISETP.GT.U32.AND P6, PT, R28, R25, PT ;  /* 0x000000191c00720c */ /* 0x000fc60003fc4070 */
[----:B---3--:R-:W-:-:S10]  /*1550*/  @P5 FFMA.FTZ R36, R39, R42, R36 ;  /* 0x0000002a27245223 */ /* 0x008fd40000010024 */
        /* <DEDUP_REMOVED lines=12> */
[----:B------:R-:W-:Y:S02]  /*1620*/  ISETP.GE.OR P2, PT, R20, c[0x0][0x170], P2 ;  /* 0x00005c0014007a0c */ /* 0x000fe40001746670 */
[----:B------:R-:W-:-:S11]  /*1630*/  IABS R44, R33 ;  /* 0x00000021002c7213 */ /* 0x000fd60000000000 */
[----:B------:R-:W-:-:S05]  /*1640*/  @!P2 IMAD R25, R26, c[0x0][0x178], R41 ;  /* 0x00005e001a19aa24 */ /* 0x000fca00078e0229 */
[----:B------:R-:W-:-:S04]  /*1650*/  @!P2 IADD3 R39, P5, R25, R16, RZ ;  /* 0x000000101927a210 */ /* 0x000fc80007fbe0ff */
[----:B------:R-:W-:Y:S02]  /*1660*/  @!P2 LEA.HI.X.SX32 R42, R25, R18, 0x1, P5 ;  /* 0x00000012192aa211 */ /* 0x000fe400028f0eff */
[----:B------:R-:W-:-:S04]  /*1670*/  @!P2 LEA R24, P5, R39, c[0x0][0x160], 0x2 ;  /* 0x000058002718aa11 */ /* 0x000fc800078a10ff */
[----:B------:R-:W-:Y:S01]  /*1680*/  @!P2 LEA.HI.X R25, R39, c[0x0][0x164], R42, 0x2, P5 ;  /* 0x000059002719aa11 */ /* 0x000fe200028f142a */
[----:B------:R-:W-:-:S04]  /*1690*/  IMAD.HI.U32 R42, R35, R44, RZ ;  /* 0x0000002c232a7227 */ /* 0x000fc800078e00ff */
[----:B------:R-:W-:Y:S02]  /*16a0*/  IMAD.MOV R43, RZ, RZ, -R42 ;  /* 0x000000ffff2b7224 */ /* 0x000fe400078e0a2a */
[----:B------:R-:W-:Y:S02]  /*16b0*/  IMAD.MOV.U32 R39, RZ, RZ, RZ ;  /* 0x000000ffff277224 */ /* 0x000fe400078e00ff */
[----:B------:R-:W-:-:S04]  /*16c0*/  IMAD R43, R37, R43, R44 ;  /* 0x0000002b252b7224 */ /* 0x000fc800078e022c */
[----:B------:R0:W2:Y:S01]  /*16d0*/  @!P2 LDG.E R39, [R24.64] ;  /* 0x000000081827a981 */ /* 0x0000a2000c1e1900 */
[----:B------:R-:W-:Y:S01]  /*16e0*/  ISETP.GT.U32.AND P5, PT, R28, R43, PT ;  /* 0x0000002b1c00720c */ /* 0x000fe20003fa4070 */
[----:B------:R-:W-:-:S12]  /*16f0*/  IMAD R41, R41, c[0x0][0x1f8], RZ ;  /* 0x00007e0029297a24 */ /* 0x000fd800078e02ff */
[----:B------:R-:W-:Y:S01]  /*1700*/  @!P5 IMAD.IADD R43, R43, 0x1, -R37 ;  /* 0x000000012b2bd824 */ /* 0x000fe200078e0a25 */
[----:B------:R-:W-:Y:S02]  /*1710*/  LOP3.LUT R37, R33, c[0x0][0x1f8], RZ, 0x3c, !PT ;  /* 0x00007e0021257a12 */ /* 0x000fe400078e3cff */
[----:B------:R-:W-:Y:S02]  /*1720*/  @!P5 IADD3 R42, R42, 0x1, RZ ;  /* 0x000000012a2ad810 */ /* 0x000fe40007ffe0ff */
[----:B------:R-:W-:Y:S02]  /*1730*/  ISETP.GE.U32.AND P2, PT, R43, R28, PT ;  /* 0x0000001c2b00720c */ /* 0x000fe40003f46070 */
[----:B------:R-:W-:-:S11]  /*1740*/  ISETP.GE.AND P6, PT, R37, RZ, PT ;  /* 0x000000ff2500720c */ /* 0x000fd60003fc6270 */
[----:B------:R-:W-:-:S05]  /*1750*/  @P2 IADD3 R42, R42, 0x1, RZ ;  /* 0x000000012a2a2810 */ /* 0x000fca0007ffe0ff */
[----:B------:R-:W-:-:S05]  /*1760*/  @!P6 IMAD.MOV R42, RZ, RZ, -R42 ;  /* 0x000000ffff2ae224 */ /* 0x000fca00078e0a2a */
[----:B------:R-:W-:Y:S02]  /*1770*/  SEL R37, R38, R42, !P4 ;  /* 0x0000002a26257207 */ /* 0x000fe40006000000 */
[----:B------:R-:W2:Y:S02]  /*1780*/  LDG.E R42, [R22.64+0x8] ;  /* 0x00000808162a7981 */ /* 0x000ea4000c1e1900 */
[----:B------:R-:W-:-:S04]  /*1790*/  LOP3.LUT R40, R40, R37, RZ, 0xfc, !PT ;  /* 0x0000002528287212 */ /* 0x000fc800078efcff */
[----:B------:R-:W-:-:S04]  /*17a0*/  ISETP.GE.AND P2, PT, R40, RZ, PT ;  /* 0x000000ff2800720c */ /* 0x000fc80003f46270 */
[----:B------:R-:W-:-:S04]  /*17b0*/  ISETP.GE.OR P2, PT, R37, c[0x0][0x178], !P2 ;  /* 0x00005e0025007a0c */ /* 0x000fc80005746670 */
[----:B------:R-:W-:-:S04]  /*17c0*/  ISETP.GE.OR P2, PT, R27, c[0x0][0x174], P2 ;  /* 0x00005d001b007a0c */ /* 0x000fc80001746670 */
[----:B------:R-:W-:-:S13]  /*17d0*/  ISETP.GE.OR P2, PT, R20, c[0x0][0x170], P2 ;  /* 0x00005c0014007a0c */ /* 0x000fda0001746670 */
[----:B0-----:R-:W-:-:S05]  /*17e0*/  @!P2 IMAD R25, R26, c[0x0][0x178], R37 ;  /* 0x00005e001a19aa24 */ /* 0x001fca00078e0225 */
[----:B------:R-:W-:-:S04]  /*17f0*/  @!P2 IADD3 R38, P4, R25, R16, RZ ;  /* 0x000000101926a210 */ /* 0x000fc80007f9e0ff */
[----:B------:R-:W-:Y:S02]  /*1800*/  @!P2 LEA.HI.X.SX32 R25, R25, R18, 0x1, P4 ;  /* 0x000000121919a211 */ /* 0x000fe400020f0eff */
[----:B------:R-:W-:Y:S02]  /*1810*/  @!P2 LEA R24, P5, R38, c[0x0][0x160], 0x2 ;  /* 0x000058002618aa11 */ /* 0x000fe400078a10ff */
[----:B------:R-:W-:Y:S02]  /*1820*/  ISETP.EQ.AND P4, PT, R32, R41, P1 ;  /* 0x000000292000720c */ /* 0x000fe40000f82270 */
[----:B------:R-:W-:Y:S01]  /*1830*/  @!P2 LEA.HI.X R25, R38, c[0x0][0x164], R25, 0x2, P5 ;  /* 0x000059002619aa11 */ /* 0x000fe200028f1419 */
[----:B------:R-:W-:Y:S01]  /*1840*/  IMAD.MOV.U32 R38, RZ, RZ, RZ ;  /* 0x000000ffff267224 */ /* 0x000fe200078e00ff */
[----:B------:R-:W3:Y:S05]  /*1850*/  LDG.E R41, [R22.64+0xc] ;  /* 0x00000c0816297981 */ /* 0x000eea000c1e1900 */
[----:B------:R-:W3:Y:S01]  /*1860*/  @!P2 LDG.E R38, [R24.64] ;  /* 0x000000081826a981 */ /* 0x000ee2000c1e1900 */
[----:B------:R-:W-:Y:S01]  /*1870*/  IMAD R40, R37, c[0x0][0x1f8], RZ ;  /* 0x00007e0025287a24 */ /* 0x000fe200078e02ff */
[----:B------:R-:W-:Y:S01]  /*1880*/  IADD3 R31, R31, 0x4, RZ ;  /* 0x000000041f1f7810 */ /* 0x000fe20007ffe0ff */
[----:B------:R-:W-:-:S03]  /*1890*/  IMAD.MOV.U32 R37, RZ, RZ, R36 ;  /* 0x000000ffff257224 */ /* 0x000fc600078e0024 */
[----:B------:R-:W-:Y:S01]  /*18a0*/  ISETP.EQ.AND P2, PT, R33, R40, P1 ;  /* 0x000000282100720c */ /* 0x000fe20000f42270 */
[----:B------:R-:W-:Y:S02]  /*18b0*/  IMAD.IADD R40, R6, 0x1, R31 ;  /* 0x0000000106287824 */ /* 0x000fe400078e021f */
[----:B--2---:R-:W-:Y:S01]  /*18c0*/  @P4 FFMA.FTZ R37, R42, R39, R37 ;  /* 0x000000272a254223 */ /* 0x004fe20000010025 */
[----:B------:R-:W-:-:S05]  /*18d0*/  IADD3 R36, P4, R22, 0x10, RZ ;  /* 0x0000001016247810 */ /* 0x000fca0007f9e0ff */
[----:B------:R-:W-:Y:S01]  /*18e0*/  IMAD.X R39, RZ, RZ, R23, P4 ;  /* 0x000000ffff277224 */ /* 0x000fe200020e0617 */
[----:B------:R-:W-:Y:S01]  /*18f0*/  ISETP.NE.AND P4, PT, R40, RZ, PT ;  /* 0x000000ff2800720c */ /* 0x000fe20003f85270 */
[----:B------:R-:W-:-:S04]  /*1900*/  IMAD.MOV R42, RZ, RZ, -c[0x0][0x210] ;  /* 0x80008400ff2a7624 */ /* 0x000fc800078e02ff */
[C---:B------:R-:W-:Y:S02]  /*1910*/  IMAD R29, R42.reuse, 0x4, R29 ;  /* 0x000000042a1d7824 */ /* 0x040fe400078e021d */
[C---:B------:R-:W-:Y:S02]  /*1920*/  IMAD R30, R42.reuse, 0x4, R30 ;  /* 0x000000042a1e7824 */ /* 0x040fe400078e021e */
[C---:B------:R-:W-:Y:S02]  /*1930*/  IMAD R32, R42.reuse, 0x4, R32 ;  /* 0x000000042a207824 */ /* 0x040fe400078e0220 */
[----:B------:R-:W-:Y:S02]  /*1940*/  IMAD R33, R42, 0x4, R33 ;  /* 0x000000042a217824 */ /* 0x000fe400078e0221 */
[----:B---3--:R-:W-:-:S04]  /*1950*/  @P2 FFMA.FTZ R37, R41, R38, R37 ;  /* 0x0000002629252223 */ /* 0x008fc80000010025 */
[----:B------:R-:W-:Y:S01]  /*1960*/  IMAD.MOV.U32 R24, RZ, RZ, R37 ;  /* 0x000000ffff187224 */ /* 0x000fe200078e0025 */
[----:B------:R-:W-:Y:S05]  /*1970*/  @P4 BRA `(.L_x_271) ;  /* 0xfffff6f000004947 */ /* 0x000fea000383ffff */
.L_x_270:
[----:B------:R-:W-:Y:S01]  /*1980*/  ISETP.GE.AND P4, PT, R21, c[0x0][0x1d4], PT ;  /* 0x0000750015007a0c */ /* 0x000fe20003f86270 */
[----:B------:R-:W-:-:S12]  /*1990*/  @!P3 BRA `(.L_x_272) ;  /* 0x000007900000b947 */ /* 0x000fd80003800000 */
[----:B------:R-:W-:Y:S01]  /*19a0*/  IABS R25, c[0x0][0x1f8] ;  /* 0x00007e0000197a13 */ /* 0x000fe20000000000 */
[----:B------:R-:W-:Y:S01]  /*19b0*/  IMAD.MOV R32, RZ, RZ, -R31 ;  /* 0x000000ffff207224 */ /* 0x000fe200078e0a1f */
[----:B------:R-:W-:Y:S01]  /*19c0*/  IADD3 R29, R11, c[0x0][0x204], RZ ;  /* 0x000081000b1d7a10 */ /* 0x000fe20007ffe0ff */
[----:B------:R-:W-:Y:S01]  /*19d0*/  IMAD.MOV.U32 R37, RZ, RZ, RZ ;  /* 0x000000ffff257224 */ /* 0x000fe200078e00ff */
[----:B------:R-:W0:Y:S01]  /*19e0*/  I2F.RP R28, R25 ;  /* 0x00000019001c7306 */ /* 0x000e220000209400 */
[----:B------:R-:W-:Y:S02]  /*19f0*/  LOP3.LUT R34, RZ, c[0x0][0x1f8], RZ, 0x33, !PT ;  /* 0x00007e00ff227a12 */ /* 0x000fe400078e33ff */
[----:B------:R-:W-:Y:S01]  /*1a00*/  IMAD R32, R32, c[0x0][0x210], R29 ;  /* 0x0000840020207a24 */ /* 0x000fe200078e021d */
[----:B------:R-:W-:-:S04]  /*1a10*/  LOP3.LUT R35, R27, R20, RZ, 0xfc, !PT ;  /* 0x000000141b237212 */ /* 0x000fc800078efcff */
[----:B0-----:R-:W0:Y:S02]  /*1a20*/  MUFU.RCP R28, R28 ;  /* 0x0000001c001c7308 */ /* 0x001e240000001000 */
[----:B0-----:R-:W-:Y:S02]  /*1a30*/  IADD3 R22, R28, 0xffffffe, RZ ;  /* 0x0ffffffe1c167810 */ /* 0x001fe40007ffe0ff */
[----:B------:R-:W-:-:S04]  /*1a40*/  IABS R28, R32 ;  /* 0x00000020001c7213 */ /* 0x000fc80000000000 */
[----:B------:R0:W1:Y:S02]  /*1a50*/  F2I.FTZ.U32.TRUNC.NTZ R23, R22 ;  /* 0x0000001600177305 */ /* 0x000064000021f000 */
[----:B0-----:R-:W-:Y:S02]  /*1a60*/  IMAD.MOV.U32 R22, RZ, RZ, RZ ;  /* 0x000000ffff167224 */ /* 0x001fe400078e00ff */
[----:B-1----:R-:W-:-:S04]  /*1a70*/  IMAD.MOV R30, RZ, RZ, -R23 ;  /* 0x000000ffff1e7224 */ /* 0x002fc800078e0a17 */
[----:B------:R-:W-:-:S04]  /*1a80*/  IMAD R29, R30, R25, RZ ;  /* 0x000000191e1d7224 */ /* 0x000fc800078e02ff */
[----:B------:R-:W-:-:S06]  /*1a90*/  IMAD.HI.U32 R30, R23, R29, R22 ;  /* 0x0000001d171e7227 */ /* 0x000fcc00078e0016 */
[----:B------:R-:W-:-:S04]  /*1aa0*/  IMAD.HI.U32 R22, R30, R28, RZ ;  /* 0x0000001c1e167227 */ /* 0x000fc800078e00ff */
[----:B------:R-:W-:-:S04]  /*1ab0*/  IMAD.MOV R23, RZ, RZ, -R22 ;  /* 0x000000ffff177224 */ /* 0x000fc800078e0a16 */
[----:B------:R-:W-:Y:S01]  /*1ac0*/  IMAD R28, R25, R23, R28 ;  /* 0x00000017191c7224 */ /* 0x000fe200078e021c */
[----:B------:R-:W-:-:S04]  /*1ad0*/  LOP3.LUT R23, R32, c[0x0][0x1f8], RZ, 0x3c, !PT ;  /* 0x00007e0020177a12 */ /* 0x000fc800078e3cff */
[----:B------:R-:W-:Y:S02]  /*1ae0*/  ISETP.GT.U32.AND P3, PT, R25, R28, PT ;  /* 0x0000001c1900720c */ /* 0x000fe40003f64070 */
[----:B------:R-:W-:-:S11]  /*1af0*/  ISETP.GE.AND P5, PT, R23, RZ, PT ;  /* 0x000000ff1700720c */ /* 0x000fd60003fa6270 */
[----:B------:R-:W-:Y:S01]  /*1b00*/  @!P3 IMAD.IADD R28, R28, 0x1, -R25 ;  /* 0x000000011c1cb824 */ /* 0x000fe200078e0a19 */
[----:B------:R-:W-:Y:S02]  /*1b10*/  @!P3 IADD3 R22, R22, 0x1, RZ ;  /* 0x000000011616b810 */ /* 0x000fe40007ffe0ff */
[----:B------:R-:W-:Y:S02]  /*1b20*/  ISETP.NE.AND P3, PT, RZ, c[0x0][0x1f8], PT ;  /* 0x00007e00ff007a0c */ /* 0x000fe40003f65270 */
[----:B------:R-:W-:-:S13]  /*1b30*/  ISETP.GE.U32.AND P2, PT, R28, R25, PT ;  /* 0x000000191c00720c */ /* 0x000fda0003f46070 */
[----:B------:R-:W-:-:S05]  /*1b40*/  @P2 IADD3 R22, R22, 0x1, RZ ;  /* 0x0000000116162810 */ /* 0x000fca0007ffe0ff */
        /* <DEDUP_REMOVED lines=12> */
[----:B------:R-:W-:Y:S02]  /*1c10*/  IMAD.MOV.U32 R22, RZ, RZ, R36 ;  /* 0x000000ffff167224 */ /* 0x000fe400078e0024 */
[----:B------:R-:W-:Y:S02]  /*1c20*/  IMAD.MOV.U32 R23, RZ, RZ, R39 ;  /* 0x000000ffff177224 */ /* 0x000fe400078e0027 */
[----:B------:R-:W2:Y:S04]  /*1c30*/  @!P2 LDG.E R37, [R28.64] ;  /* 0x000000081c25a981 */ /* 0x000ea8000c1e1900 */
[----:B------:R-:W2:Y:S01]  /*1c40*/  LDG.E R22, [R22.64] ;  /* 0x0000000816167981 */ /* 0x000ea2000c1e1900 */
[----:B------:R-:W-:Y:S01]  /*1c50*/  IMAD R33, R33, c[0x0][0x1f8], RZ ;  /* 0x00007e0021217a24 */ /* 0x000fe200078e02ff */
[----:B------:R-:W-:-:S04]  /*1c60*/  ISETP.NE.AND P5, PT, R8, 0x1, PT ;  /* 0x000000010800780c */ /* 0x000fc80003fa5270 */
[----:B------:R-:W-:Y:S01]  /*1c70*/  ISETP.EQ.AND P2, PT, R33, R32, P1 ;  /* 0x000000202100720c */ /* 0x000fe20000f42270 */
[----:B------:R-:W-:Y:S01]  /*1c80*/  IMAD.MOV.U32 R32, RZ, RZ, R36 ;  /* 0x000000ffff207224 */ /* 0x000fe200078e0024 */
[----:B------:R-:W-:Y:S01]  /*1c90*/  IADD3 R36, P6, R36, 0x4, RZ ;  /* 0x0000000424247810 */ /* 0x000fe20007fde0ff */
[----:B------:R-:W-:-:S04]  /*1ca0*/  IMAD.MOV.U32 R33, RZ, RZ, R39 ;  /* 0x000000ffff217224 */ /* 0x000fc800078e0027 */
[----:B------:R-:W-:-:S06]  /*1cb0*/  IMAD.X R39, RZ, RZ, R39, P6 ;  /* 0x000000ffff277224 */ /* 0x000fcc00030e0627 */
[----:B--2---:R-:W-:Y:S01]  /*1cc0*/  @P2 FFMA.FTZ R24, R22, R37, R24 ;  /* 0x0000002516182223 */ /* 0x004fe20000010018 */
[----:B------:R-:W-:Y:S05]  /*1cd0*/  @!P5 BRA `(.L_x_272) ;  /* 0x000004500000d947 */ /* 0x000fea0003800000 */
[----:B------:R-:W-:Y:S01]  /*1ce0*/  IMAD.MOV.U32 R28, RZ, RZ, c[0x0][0x210] ;  /* 0x00008400ff1c7624 */ /* 0x000fe200078e00ff */
[----:B------:R-:W2:Y:S03]  /*1cf0*/  LDG.E R37, [R32.64+0x4] ;  /* 0x0000040820257981 */ /* 0x000ea6000c1e1900 */
[----:B------:R-:W-:-:S05]  /*1d00*/  IMAD R28, R31, R28, c[0x0][0x210] ;  /* 0x000084001f1c7624 */ /* 0x000fca00078e021c */
[----:B------:R-:W-:-:S04]  /*1d10*/  IADD3 R29, -R28, c[0x0][0x204], R11 ;  /* 0x000081001c1d7a10 */ /* 0x000fc80007ffe10b */
[----:B------:R-:W-:-:S05]  /*1d20*/  IABS R36, R29 ;  /* 0x0000001d00247213 */ /* 0x000fca0000000000 */
[----:B------:R-:W-:-:S04]  /*1d30*/  IMAD.HI.U32 R22, R30, R36, RZ ;  /* 0x000000241e167227 */ /* 0x000fc800078e00ff */
[----:B------:R-:W-:-:S04]  /*1d40*/  IMAD.MOV R23, RZ, RZ, -R22 ;  /* 0x000000ffff177224 */ /* 0x000fc800078e0a16 */
[----:B------:R-:W-:Y:S01]  /*1d50*/  IMAD R36, R25, R23, R36 ;  /* 0x0000001719247224 */ /* 0x000fe200078e0224 */
[----:B------:R-:W-:-:S04]  /*1d60*/  LOP3.LUT R23, R29, c[0x0][0x1f8], RZ, 0x3c, !PT ;  /* 0x00007e001d177a12 */ /* 0x000fc800078e3cff */
[----:B------:R-:W-:Y:S02]  /*1d70*/  ISETP.GT.U32.AND P5, PT, R25, R36, PT ;  /* 0x000000241900720c */ /* 0x000fe40003fa4070 */
[----:B------:R-:W-:-:S11]  /*1d80*/  ISETP.GE.AND P6, PT, R23, RZ, PT ;  /* 0x000000ff1700720c */ /* 0x000fd60003fc6270 */
[----:B------:R-:W-:Y:S01]  /*1d90*/  @!P5 IMAD.IADD R36, R36, 0x1, -R25 ;  /* 0x000000012424d824 */ /* 0x000fe200078e0a19 */
[----:B------:R-:W-:-:S04]  /*1da0*/  @!P5 IADD3 R22, R22, 0x1, RZ ;  /* 0x000000011616d810 */ /* 0x000fc80007ffe0ff */
        /* <DEDUP_REMOVED lines=15> */
[----:B------:R-:W2:Y:S01]  /*1ea0*/  @!P2 LDG.E R31, [R22.64] ;  /* 0x00000008161fa981 */ /* 0x000ea2000c1e1900 */
[----:B------:R-:W-:Y:S01]  /*1eb0*/  IMAD R36, R38, c[0x0][0x1f8], RZ ;  /* 0x00007e0026247a24 */ /* 0x000fe200078e02ff */
[----:B------:R-:W-:-:S04]  /*1ec0*/  ISETP.NE.AND P5, PT, R8, 0x2, PT ;  /* 0x000000020800780c */ /* 0x000fc80003fa5270 */
[----:B------:R-:W-:Y:S02]  /*1ed0*/  ISETP.EQ.AND P2, PT, R36, R29, P1 ;  /* 0x0000001d2400720c */ /* 0x000fe40000f42270 */
[----:B------:R-:W-:-:S05]  /*1ee0*/  IADD3 R36, P6, R32, 0x8, RZ ;  /* 0x0000000820247810 */ /* 0x000fca0007fde0ff */
[----:B------:R-:W-:-:S06]  /*1ef0*/  IMAD.X R39, RZ, RZ, R33, P6 ;  /* 0x000000ffff277224 */ /* 0x000fcc00030e0621 */
[----:B--2---:R-:W-:Y:S01]  /*1f00*/  @P2 FFMA.FTZ R24, R37, R31, R24 ;  /* 0x0000001f25182223 */ /* 0x004fe20000010018 */
        /* <DEDUP_REMOVED lines=26> */
[----:B------:R-:W-:Y:S01]  /*20b0*/  IMAD.MOV.U32 R25, RZ, RZ, RZ ;  /* 0x000000ffff197224 */ /* 0x000fe200078e00ff */
[----:B------:R-:W2:Y:S05]  /*20c0*/  LDG.E R26, [R32.64+0x8] ;  /* 0x00000808201a7981 */ /* 0x000eaa000c1e1900 */
[----:B------:R-:W2:Y:S01]  /*20d0*/  @!P2 LDG.E R25, [R22.64] ;  /* 0x000000081619a981 */ /* 0x000ea2000c1e1900 */
[----:B------:R-:W-:Y:S01]  /*20e0*/  IMAD R27, R30, c[0x0][0x1f8], RZ ;  /* 0x00007e001e1b7a24 */ /* 0x000fe200078e02ff */
[----:B------:R-:W-:-:S04]  /*20f0*/  IADD3 R36, P2, R32, 0xc, RZ ;  /* 0x0000000c20247810 */ /* 0x000fc80007f5e0ff */
[----:B------:R-:W-:Y:S01]  /*2100*/  ISETP.EQ.AND P1, PT, R27, R28, P1 ;  /* 0x0000001c1b00720c */ /* 0x000fe20000f22270 */
[----:B------:R-:W-:-:S12]  /*2110*/  IMAD.X R39, RZ, RZ, R33, P2 ;  /* 0x000000ffff277224 */ /* 0x000fd800010e0621 */
[----:B--2---:R-:W-:Y:S02]  /*2120*/  @P1 FFMA.FTZ R24, R26, R25, R24 ;  /* 0x000000191a181223 */ /* 0x004fe40000010018 */
.L_x_272:
[----:B------:R-:W-:Y:S01]  /*2130*/  @P4 CALL.REL.NOINC `(.L_x_269) ;  /* 0x0000001000004944 */ /* 0x000fe20003c00000 */
[----:B------:R-:W-:Y:S05]  /*2140*/  BRA `(.L_x_273) ;  /* 0xffffeb7000007947 */ /* 0x000fea000383ffff */
.L_x_269:
[----:B------:R-:W-:-:S04]  /*2150*/  NOP ;  /* 0x0000000000007918 */ /* 0x000fc80000000000 */
[----:B------:R-:W-:-:S04]  /*2160*/  IADD3 R17, R17, 0x1, RZ ;  /* 0x0000000111117810 */ /* 0x000fc80007ffe0ff */
[----:B------:R-:W-:-:S13]  /*2170*/  ISETP.GE.AND P1, PT, R17, c[0x0][0x1d0], PT ;  /* 0x0000740011007a0c */ /* 0x000fda0003f26270 */
[----:B------:R-:W-:Y:S01]  /*2180*/  @P1 CALL.REL.NOINC `(.L_x_268) ;  /* 0x0000001000001944 */ /* 0x000fe20003c00000 */
[----:B------:R-:W-:Y:S05]  /*2190*/  BRA `(.L_x_274) ;  /* 0xffffe94000007947 */ /* 0x000fea000383ffff */
.L_x_268:
[----:B------:R-:W-:Y:S01]  /*21a0*/  IMAD.MOV R16, RZ, RZ, -R4 ;  /* 0x000000ffff107224 */ /* 0x000fe200078e0a04 */
[----:B------:R-:W-:-:S03]  /*21b0*/  IADD3 R13, R13, 0x1, RZ ;  /* 0x000000010d0d7810 */ /* 0x000fc60007ffe0ff */
[----:B------:R-:W-:-:S04]  /*21c0*/  IMAD R17, R16, c[0x0][0x19c], R5 ;  /* 0x0000670010117a24 */ /* 0x000fc800078e0205 */
[----:B------:R-:W-:-:S05]  /*21d0*/  IMAD R16, R12, R17, R12 ;  /* 0x000000110c107224 */ /* 0x000fca00078e020c */
[----:B------:R-:W-:-:S13]  /*21e0*/  ISETP.GE.AND P1, PT, R13, R16, PT ;  /* 0x000000100d00720c */ /* 0x000fda0003f26270 */
[----:B------:R-:W-:Y:S01]  /*21f0*/  @P1 CALL.REL.NOINC `(.L_x_267) ;  /* 0x0000001000001944 */ /* 0x000fe20003c00000 */
[----:B------:R-:W-:Y:S05]  /*2200*/  BRA `(.L_x_275) ;  /* 0xffffe86000007947 */ /* 0x000fea000383ffff */
.L_x_267:
[----:B------:R-:W-:Y:S05]  /*2210*/  BSYNC B0 ;  /* 0x0000000000007941 */ /* 0x000fea0003800000 */
.L_x_266:
[----:B------:R-:W-:Y:S02]  /*2220*/  IMAD R0, R0, c[0x0][0x1b4], RZ ;  /* 0x00006d0000007a24 */ /* 0x000fe400078e02ff */
[----:B------:R-:W-:Y:S02]  /*2230*/  IMAD R5, R2, c[0x0][0x1b8], RZ ;  /* 0x00006e0002057a24 */ /* 0x000fe400078e02ff */
[----:B------:R-:W-:Y:S01]  /*2240*/  IMAD R11, R11, c[0x0][0x1bc], RZ ;  /* 0x00006f000b0b7a24 */ /* 0x000fe200078e02ff */
[----:B------:R-:W-:Y:S01]  /*2250*/  SHF.R.S32.HI R2, RZ, 0x1f, R0 ;  /* 0x0000001fff027819 */ /* 0x000fe20000011400 */
[----:B------:R-:W-:Y:S02]  /*2260*/  IMAD R4, R4, c[0x0][0x1ac], RZ ;  /* 0x00006b0004047a24 */ /* 0x000fe400078e02ff */
[----:B------:R-:W-:Y:S01]  /*2270*/  IMAD R3, R3, c[0x0][0x1b0], RZ ;  /* 0x00006c0003037a24 */ /* 0x000fe200078e02ff */
[----:B------:R-:W-:Y:S02]  /*2280*/  IADD3 R13, P1, P2, R0, R5, R11 ;  /* 0x00000005000d7210 */ /* 0x000fe40007a3e00b */
[----:B------:R-:W-:-:S02]  /*2290*/  SHF.R.S32.HI R5, RZ, 0x1f, R5 ;  /* 0x0000001fff057819 */ /* 0x000fc40000011405 */
[----:B------:R-:W-:Y:S02]  /*22a0*/  SHF.R.S32.HI R11, RZ, 0x1f, R11 ;  /* 0x0000001fff0b7819 */ /* 0x000fe4000001140b */
[----:B------:R-:W-:Y:S02]  /*22b0*/  SHF.R.S32.HI R0, RZ, 0x1f, R4 ;  /* 0x0000001fff007819 */ /* 0x000fe40000011404 */
[----:B------:R-:W-:Y:S01]  /*22c0*/  IADD3.X R2, R2, R5, R11, P1, P2 ;  /* 0x0000000502027210 */ /* 0x000fe20000fe440b */
[----:B------:R-:W-:Y:S01]  /*22d0*/  IMAD R5, R7, c[0x0][0xc], RZ ;  /* 0x0000030007057a24 */ /* 0x000fe200078e02ff */
[--C-:B------:R-:W-:Y:S02]  /*22e0*/  IADD3 R4, P1, P2, R4, R13, R3.reuse ;  /* 0x0000000d04047210 */ /* 0x100fe40007a3e003 */
[----:B------:R-:W-:-:S04]  /*22f0*/  SHF.R.S32.HI R3, RZ, 0x1f, R3 ;  /* 0x0000001fff037819 */ /* 0x000fc80000011403 */
[----:B------:R-:W-:Y:S02]  /*2300*/  IADD3.X R3, R0, R2, R3, P1, P2 ;  /* 0x0000000200037210 */ /* 0x000fe40000fe4403 */
[----:B------:R-:W-:-:S04]  /*2310*/  LEA R2, P1, R4, c[0x0][0x190], 0x2 ;  /* 0x0000640004027a11 */ /* 0x000fc800078210ff */
[----:B------:R-:W-:Y:S02]  /*2320*/  LEA.HI.X R3, R4, c[0x0][0x194], R3, 0x2, P1 ;  /* 0x0000650004037a11 */ /* 0x000fe400008f1403 */
[----:B------:R-:W-:-:S03]  /*2330*/  IADD3 R10, P1, R5, R10, RZ ;  /* 0x0000000a050a7210 */ /* 0x000fc60007f3e0ff */
[----:B------:R0:W-:Y:S02]  /*2340*/  STG.E [R2.64], R24 ;  /* 0x0000001802007986 */ /* 0x0001e4000c101908 */
[----:B------:R-:W-:Y:S01]  /*2350*/  IMAD.X R9, RZ, RZ, R9, P1 ;  /* 0x000000ffff097224 */ /* 0x000fe200008e0609 */
[----:B------:R-:W-:-:S04]  /*2360*/  ISETP.GE.U32.AND P1, PT, R10, UR4, PT ;  /* 0x000000040a007c0c */ /* 0x000fc8000bf26070 */
[----:B------:R-:W-:-:S13]  /*2370*/  ISETP.GE.AND.EX P1, PT, R9, UR7, PT, P1 ;  /* 0x0000000709007c0c */ /* 0x000fda000bf26310 */
[----:B0-----:R-:W-:Y:S01]  /*2380*/  @P1 CALL.REL.NOINC `(.L_x_276) ;  /* 0x0000001000001944 */ /* 0x001fe20003c00000 */
[----:B------:R-:W-:Y:S05]  /*2390*/  BRA `(.L_x_277) ;  /* 0xffffdf4000007947 */ /* 0x000fea000383ffff */
.L_x_276:
[----:B------:R-:W-:Y:S05]  /*23a0*/  EXIT ;  /* 0x000000000000794d */ /* 0x000fea0003800000 */
.L_x_278:
        /* <DEDUP_REMOVED lines=13> */
.L_x_530:


//--------------------- .text._ZN2at6native51_GLOBAL__N__11011a27_18_DepthwiseConv3d_cu_35e0c7b543conv_depthwise3d_cuda_backward_input_kernelIffLi3ELi3ELi3ELin1ELin1ELin1ELin1ELin1ELin1EEEvNS_27GenericPackedTensorAccessorIKT_Lm5ENS_16DefaultPtrTraitsEiEENS3_IS4_Lm5ES6_iEES7_iiiiiiiii --------------------------
	.section	.text._ZN2at6native51_GLOBAL__N__11011a27_18_DepthwiseConv3d_cu_35e0c7b543conv_depthwise3d_cuda_backward_input_kernelIffLi3ELi3ELi3ELin1ELin1ELin1ELin1ELin1ELin1EEEvNS_27GenericPackedTensorAccessorIKT_Lm5ENS_16DefaultPtrTraitsEiEENS3_IS4_Lm5ES6_iEES7_iiiiiiiii,"ax",@progbits
	.sectioninfo	@"SHI_REGISTERS=48"
	.align	128
.text._ZN2at6native51_GLOBAL__N__11011a27_18_DepthwiseConv3d_cu_35e0c7b543conv_depthwise3d_cuda_backward_input_kernelIffLi3ELi3ELi3ELin1ELin1ELin1ELin1ELin1ELin1EEEvNS_27GenericPackedTensorAccessorIKT_Lm5ENS_16DefaultPtrTraitsEiEENS3_IS4_Lm5ES6_iEES7_iiiiiiiii:
        .type           _ZN2at6native51_GLOBAL__N__11011a27_18_DepthwiseConv3d_cu_35e0c7b543conv_depthwise3d_cuda_backward_input_kernelIffLi3ELi3ELi3ELin1ELin1ELin1ELin1ELin1ELin1EEEvNS_27GenericPackedTensorAccessorIKT_Lm5ENS_16DefaultPtrTraitsEiEENS3_IS4_Lm5ES6_iEES7_iiiiiiiii,@function
        .size           _ZN2at6native51_GLOBAL__N__11011a27_18_DepthwiseConv3d_cu_35e0c7b543conv_depthwise3d_cuda_backward_input_kernelIffLi3ELi3ELi3ELin1ELin1ELin1ELin1ELin1ELin1EEEvNS_27GenericPackedTensorAccessorIKT_Lm5ENS_16DefaultPtrTraitsEiEENS3_IS4_Lm5ES6_iEES7_iiiiiiiii,(.L_x_531 - _ZN2at6native51_GLOBAL__N__11011a27_18_DepthwiseConv3d_cu_35e0c7b543conv_depthwise3d_cuda_backward_input_kernelIffLi3ELi3ELi3ELin1ELin1ELin1ELin1ELin1ELin1EEEvNS_27GenericPackedTensorAccessorIKT_Lm5ENS_16DefaultPtrTraitsEiEENS3_IS4_Lm5ES6_iEES7_iiiiiiiii)
        .other          _ZN2at6native51_GLOBAL__N__11011a27_18_DepthwiseConv3d_cu_35e0c7b543conv_depthwise3d_cuda_backward_input_kernelIffLi3ELi3ELi3ELin1ELin1ELin1ELin1ELin1ELin1EEEvNS_27GenericPackedTensorAccessorIKT_Lm5ENS_16DefaultPtrTraitsEiEENS3_IS4_Lm5ES6_iEES7_iiiiiiiii,@"STO_CUDA_ENTRY STV_DEFAULT"
_ZN2at6native51_GLOBAL__N__11011a27_18_DepthwiseConv3d_cu_35e0c7b543conv_depthwise3d_cuda_backward_input_kernelIffLi3ELi3ELi3ELin1ELin1ELin1ELin1ELin1ELin1EEEvNS_27GenericPackedTensorAccessorIKT_Lm5ENS_16DefaultPtrTraitsEiEENS3_IS4_Lm5ES6_iEES7_iiiiiiiii:
        /* <DEDUP_REMOVED lines=40> */
.L_x_284:
        /* <DEDUP_REMOVED lines=25> */
[----:B------:R-:W-:Y:S01]  /*0410*/  LOP3.LUT R5, R2, c[0x0][0x1a8], RZ, 0x3c, !PT ;  /* 0x00006a0002057a12 */ /* 0x000fe200078e3cff */
[----:B------:R0:W1:Y:S01]  /*0420*/  F2I.FTZ.U32.TRUNC.NTZ R7, R6 ;  /* 0x0000000600077305 */ /* 0x000062000021f000 */
[----:B------:R-:W-:Y:S02]  /*0430*/  ISETP.NE.AND P1, PT, RZ, c[0x0][0x1a8], PT ;  /* 0x00006a00ff007a0c */ /* 0x000fe40003f25270 */
[----:B------:R-:W-:-:S05]  /*0440*/  ISETP.GE.AND P2, PT, R5, RZ, PT ;  /* 0x000000ff0500720c */ /* 0x000fca0003f46270 */
[----:B------:R-:W2:Y:S01]  /*0450*/  I2F.RP R10, R14 ;  /* 0x0000000e000a7306 */ /* 0x000ea20000209400 */
[----:B0-----:R-:W-:Y:S01]  /*0460*/  IMAD.MOV.U32 R6, RZ, RZ, RZ ;  /* 0x000000ffff067224 */ /* 0x001fe200078e00ff */
[----:B------:R-:W-:Y:S01]  /*0470*/  @P0 IADD3 R8, R8, 0x1, RZ ;  /* 0x0000000108080810 */ /* 0x000fe20007ffe0ff */
[----:B-1----:R-:W-:-:S05]  /*0480*/  IMAD.MOV R5, RZ, RZ, -R7 ;  /* 0x000000ffff057224 */ /* 0x002fca00078e0a07 */
[----:B------:R-:W-:Y:S01]  /*0490*/  @!P2 IMAD.MOV R8, RZ, RZ, -R8 ;  /* 0x000000ffff08a224 */ /* 0x000fe200078e0a08 */
[----:B------:R-:W-:Y:S01]  /*04a0*/  @!P1 LOP3.LUT R8, RZ, c[0x0][0x1a8], RZ, 0x33, !PT ;  /* 0x00006a00ff089a12 */ /* 0x000fe200078e33ff */
[----:B------:R-:W-:-:S03]  /*04b0*/  IMAD R5, R5, R12, RZ ;  /* 0x0000000c05057224 */ /* 0x000fc600078e02ff */
[----:B------:R-:W-:Y:S01]  /*04c0*/  IABS R9, R8 ;  /* 0x0000000800097213 */ /* 0x000fe20000000000 */
[----:B------:R-:W-:Y:S01]  /*04d0*/  IMAD.HI.U32 R6, R7, R5, R6 ;  /* 0x0000000507067227 */ /* 0x000fe200078e0006 */
[----:B--2---:R-:W0:Y:S03]  /*04e0*/  MUFU.RCP R10, R10 ;  /* 0x0000000a000a7308 */ /* 0x004e260000001000 */
        /* <DEDUP_REMOVED lines=20> */
[----:B------:R-:W-:Y:S01]  /*0630*/  IABS R10, R9 ;  /* 0x00000009000a7213 */ /* 0x000fe20000000000 */
[----:B------:R-:W-:-:S04]  /*0640*/  IMAD.MOV R13, RZ, RZ, -R9 ;  /* 0x000000ffff0d7224 */ /* 0x000fc800078e0a09 */
        /* <DEDUP_REMOVED lines=14> */
[----:B------:R-:W-:-:S07]  /*0730*/  ISETP.GE.AND P2, PT, R5, RZ, PT ;  /* 0x000000ff0500720c */ /* 0x000fce0003f46270 */
        /* <DEDUP_REMOVED lines=18> */
[--C-:B------:R-:W-:Y:S01]  /*0860*/  IMAD.MOV R11, RZ, RZ, -R8.reuse ;  /* 0x000000ffff0b7224 */ /* 0x100fe200078e0a08 */
[----:B------:R-:W-:Y:S01]  /*0870*/  LOP3.LUT R6, R10, c[0x0][0x19c], RZ, 0x3c, !PT ;  /* 0x000067000a067a12 */ /* 0x000fe200078e3cff */
[----:B------:R-:W-:-:S03]  /*0880*/  IMAD R8, R13, c[0x0][0x1a4], R8 ;  /* 0x000069000d087a24 */ /* 0x000fc600078e0208 */
[----:B------:R-:W-:-:S07]  /*0890*/  ISETP.GE.AND P2, PT, R6, RZ, PT ;  /* 0x000000ff0600720c */ /* 0x000fce0003f46270 */
        /* <DEDUP_REMOVED lines=9> */
[----:B------:R-:W-:-:S03]  /*0930*/  IMAD R10, R11, c[0x0][0x1a8], R2 ;  /* 0x00006a000b0a7a24 */ /* 0x000fc600078e0202 */
[----:B------:R-:W-:-:S13]  /*0940*/  ISETP.GE.AND P0, PT, R17, R6, PT ;  /* 0x000000061100720c */ /* 0x000fda0003f06270 */
[----:B------:R-:W-:Y:S05]  /*0950*/  @P0 BRA `(.L_x_280) ;  /* 0x000013a000000947 */ /* 0x000fea0003800000 */
[----:B------:R-:W-:Y:S01]  /*0960*/  IABS R19, c[0x0][0x1f8] ;  /* 0x00007e0000137a13 */ /* 0x000fe20000000000 */
[----:B------:R-:W-:Y:S01]  /*0970*/  IMAD.MOV.U32 R37, RZ, RZ, RZ ;  /* 0x000000ffff257224 */ /* 0x000fe200078e00ff */
[----:B------:R-:W-:Y:S02]  /*0980*/  IABS R18, c[0x0][0x1f4] ;  /* 0x00007d0000127a13 */ /* 0x000fe40000000000 */
[----:B------:R-:W0:Y:S01]  /*0990*/  I2F.RP R12, R19 ;  /* 0x00000013000c7306 */ /* 0x000e220000209400 */
[----:B------:R-:W-:-:S04]  /*09a0*/  IADD3 R11, R10, c[0x0][0x204], RZ ;  /* 0x000081000a0b7a10 */ /* 0x000fc80007ffe0ff */
[----:B------:R-:W-:-:S03]  /*09b0*/  IABS R26, R11 ;  /* 0x0000000b001a7213 */ /* 0x000fc60000000000 */
[----:B------:R-:W1:Y:S08]  /*09c0*/  I2F.RP R13, R18 ;  /* 0x00000012000d7306 */ /* 0x000e700000209400 */
[----:B0-----:R-:W0:Y:S08]  /*09d0*/  MUFU.RCP R12, R12 ;  /* 0x0000000c000c7308 */ /* 0x001e300000001000 */
[----:B-1----:R-:W1:Y:S01]  /*09e0*/  MUFU.RCP R13, R13 ;  /* 0x0000000d000d7308 */ /* 0x002e620000001000 */
[----:B0-----:R-:W-:-:S02]  /*09f0*/  IADD3 R20, R12, 0xffffffe, RZ ;  /* 0x0ffffffe0c147810 */ /* 0x001fc40007ffe0ff */
[----:B------:R-:W-:-:S05]  /*0a00*/  IADD3 R12, R11, -c[0x0][0x210], RZ ;  /* 0x800084000b0c7a10 */ /* 0x000fca0007ffe0ff */
[----:B------:R0:W2:Y:S01]  /*0a10*/  F2I.FTZ.U32.TRUNC.NTZ R21, R20 ;  /* 0x0000001400157305 */ /* 0x0000a2000021f000 */
[----:B------:R-:W-:Y:S02]  /*0a20*/  IABS R28, R12 ;  /* 0x0000000c001c7213 */ /* 0x000fe40000000000 */
[----:B-1----:R-:W-:-:S05]  /*0a30*/  IADD3 R14, R13, 0xffffffe, RZ ;  /* 0x0ffffffe0d0e7810 */ /* 0x002fca0007ffe0ff */
[----:B------:R1:W3:Y:S01]  /*0a40*/  F2I.FTZ.U32.TRUNC.NTZ R15, R14 ;  /* 0x0000000e000f7305 */ /* 0x0002e2000021f000 */
[----:B0-----:R-:W-:Y:S02]  /*0a50*/  IMAD.MOV.U32 R20, RZ, RZ, RZ ;  /* 0x000000ffff147224 */ /* 0x001fe400078e00ff */
[--C-:B--2---:R-:W-:Y:S02]  /*0a60*/  IMAD.MOV R16, RZ, RZ, -R21.reuse ;  /* 0x000000ffff107224 */ /* 0x104fe400078e0a15 */
[----:B-1----:R-:W-:Y:S02]  /*0a70*/  IMAD.MOV.U32 R14, RZ, RZ, RZ ;  /* 0x000000ffff0e7224 */ /* 0x002fe400078e00ff */
[----:B------:R-:W-:Y:S02]  /*0a80*/  IMAD R23, R16, R19, RZ ;  /* 0x0000001310177224 */ /* 0x000fe400078e02ff */
[----:B------:R-:W-:Y:S02]  /*0a90*/  IMAD.MOV R16, RZ, RZ, -c[0x0][0x210] ;  /* 0x80008400ff107624 */ /* 0x000fe400078e02ff */
[----:B------:R-:W-:-:S04]  /*0aa0*/  IMAD.HI.U32 R21, R21, R23, R20 ;  /* 0x0000001715157227 */ /* 0x000fc800078e0014 */
[----:B------:R-:W-:Y:S02]  /*0ab0*/  IMAD R13, R16, 0x2, R11 ;  /* 0x00000002100d7824 */ /* 0x000fe400078e020b */
[----:B------:R-:W-:-:S03]  /*0ac0*/  IMAD.HI.U32 R24, R21, R26, RZ ;  /* 0x0000001a15187227 */ /* 0x000fc600078e00ff */
[----:B------:R-:W-:Y:S01]  /*0ad0*/  IABS R30, R13 ;  /* 0x0000000d001e7213 */ /* 0x000fe20000000000 */
[----:B------:R-:W-:Y:S02]  /*0ae0*/  IMAD.MOV R16, RZ, RZ, -R24 ;  /* 0x000000ffff107224 */ /* 0x000fe400078e0a18 */
[----:B---3--:R-:W-:Y:S02]  /*0af0*/  IMAD.MOV R25, RZ, RZ, -R15 ;  /* 0x000000ffff197224 */ /* 0x008fe400078e0a0f */
[----:B------:R-:W-:Y:S02]  /*0b00*/  IMAD R26, R19, R16, R26 ;  /* 0x00000010131a7224 */ /* 0x000fe400078e021a */
[----:B------:R-:W-:-:S03]  /*0b10*/  IMAD.HI.U32 R20, R21, R28, RZ ;  /* 0x0000001c15147227 */ /* 0x000fc600078e00ff */
[----:B------:R-:W-:Y:S01]  /*0b20*/  ISETP.GT.U32.AND P0, PT, R19, R26, PT ;  /* 0x0000001a1300720c */ /* 0x000fe20003f04070 */
[----:B------:R-:W-:Y:S02]  /*0b30*/  IMAD R25, R25, R18, RZ ;  /* 0x0000001219197224 */ /* 0x000fe400078e02ff */
[----:B------:R-:W-:Y:S02]  /*0b40*/  IMAD.MOV R23, RZ, RZ, -R20 ;  /* 0x000000ffff177224 */ /* 0x000fe400078e0a14 */
[----:B------:R-:W-:Y:S01]  /*0b50*/  IMAD.HI.U32 R25, R15, R25, R14 ;  /* 0x000000190f197227 */ /* 0x000fe200078e000e */
[----:B------:R-:W-:-:S03]  /*0b60*/  IADD3 R14, R8, c[0x0][0x200], RZ ;  /* 0x00008000080e7a10 */ /* 0x000fc60007ffe0ff */
[----:B------:R-:W-:Y:S01]  /*0b70*/  IMAD R28, R19, R23, R28 ;  /* 0x00000017131c7224 */ /* 0x000fe200078e021c */
[----:B------:R-:W-:Y:S01]  /*0b80*/  IABS R27, R14 ;  /* 0x0000000e001b7213 */ /* 0x000fe20000000000 */
[----:B------:R-:W-:Y:S01]  /*0b90*/  IMAD.MOV R23, RZ, RZ, -c[0x0][0x20c] ;  /* 0x80008300ff177624 */ /* 0x000fe200078e02ff */
[----:B------:R-:W-:Y:S01]  /*0ba0*/  IADD3 R15, R14, -c[0x0][0x20c], RZ ;  /* 0x800083000e0f7a10 */ /* 0x000fe20007ffe0ff */
[----:B------:R-:W-:Y:S01]  /*0bb0*/  IMAD.HI.U32 R22, R21, R30, RZ ;  /* 0x0000001e15167227 */ /* 0x000fe200078e00ff */
[----:B------:R-:W-:Y:S02]  /*0bc0*/  ISETP.GT.U32.AND P2, PT, R19, R28, PT ;  /* 0x0000001c1300720c */ /* 0x000fe40003f44070 */
[----:B------:R-:W-:Y:S01]  /*0bd0*/  IABS R31, R15 ;  /* 0x0000000f001f7213 */ /* 0x000fe20000000000 */
[----:B------:R-:W-:Y:S01]  /*0be0*/  IMAD R16, R23, 0x2, R14 ;  /* 0x0000000217107824 */ /* 0x000fe200078e020e */
[----:B------:R-:W-:Y:S01]  /*0bf0*/  @!P0 IADD3 R24, R24, 0x1, RZ ;  /* 0x0000000118188810 */ /* 0x000fe20007ffe0ff */
[----:B------:R-:W-:-:S02]  /*0c00*/  IMAD.MOV R21, RZ, RZ, -R22 ;  /* 0x000000ffff157224 */ /* 0x000fc400078e0a16 */
[----:B------:R-:W-:Y:S01]  /*0c10*/  IMAD.HI.U32 R23, R25, R27, RZ ;  /* 0x0000001b19177227 */ /* 0x000fe200078e00ff */
[----:B------:R-:W-:-:S03]  /*0c20*/  IABS R32, R16 ;  /* 0x0000001000207213 */ /* 0x000fc60000000000 */
[----:B------:R-:W-:Y:S02]  /*0c30*/  @!P0 IMAD.IADD R26, R26, 0x1, -R19 ;  /* 0x000000011a1a8824 */ /* 0x000fe400078e0a13 */
[----:B------:R-:W-:Y:S01]  /*0c40*/  IMAD R30, R19, R21, R30 ;  /* 0x00000015131e7224 */ /* 0x000fe200078e021e */
[----:B------:R-:W-:Y:S01]  /*0c50*/  @!P2 IADD3 R20, R20, 0x1, RZ ;  /* 0x000000011414a810 */ /* 0x000fe20007ffe0ff */
[----:B------:R-:W-:Y:S01]  /*0c60*/  IMAD.MOV R29, RZ, RZ, -R23 ;  /* 0x000000ffff1d7224 */ /* 0x000fe200078e0a17 */
[----:B------:R-:W-:Y:S01]  /*0c70*/  ISETP.GE.U32.AND P6, PT, R26, R19, PT ;  /* 0x000000131a00720c */ /* 0x000fe20003fc6070 */
[----:B------:R-:W-:Y:S01]  /*0c80*/  IMAD.HI.U32 R21, R25, R31, RZ ;  /* 0x0000001f19157227 */ /* 0x000fe200078e00ff */
[----:B------:R-:W-:Y:S02]  /*0c90*/  ISETP.GT.U32.AND P4, PT, R19, R30, PT ;  /* 0x0000001e1300720c */ /* 0x000fe40003f84070 */
[----:B------:R-:W-:Y:S01]  /*0ca0*/  LOP3.LUT R26, R11, c[0x0][0x1f8], RZ, 0x3c, !PT ;  /* 0x00007e000b1a7a12 */ /* 0x000fe200078e3cff */
[----:B------:R-:W-:-:S02]  /*0cb0*/  IMAD R27, R18, R29, R27 ;  /* 0x0000001d121b7224 */ /* 0x000fc400078e021b */
[----:B------:R-:W-:Y:S02]  /*0cc0*/  IMAD.MOV R29, RZ, RZ, -R21 ;  /* 0x000000ffff1d7224 */ /* 0x000fe400078e0a15 */
[----:B------:R-:W-:Y:S01]  /*0cd0*/  IMAD.HI.U32 R25, R25, R32, RZ ;  /* 0x0000002019197227 */ /* 0x000fe200078e00ff */
[----:B------:R-:W-:-:S03]  /*0ce0*/  ISETP.GT.U32.AND P1, PT, R18, R27, PT ;  /* 0x0000001b1200720c */ /* 0x000fc60003f24070 */
[----:B------:R-:W-:Y:S01]  /*0cf0*/  IMAD R29, R18, R29, R31 ;  /* 0x0000001d121d7224 */ /* 0x000fe200078e021f */
[----:B------:R-:W-:Y:S01]  /*0d00*/  @P6 IADD3 R24, R24, 0x1, RZ ;  /* 0x0000000118186810 */ /* 0x000fe20007ffe0ff */
[----:B------:R-:W-:Y:S01]  /*0d10*/  IMAD.MOV R33, RZ, RZ, -R25 ;  /* 0x000000ffff217224 */ /* 0x000fe200078e0a19 */
[----:B------:R-:W-:Y:S01]  /*0d20*/  ISETP.GE.AND P6, PT, R26, RZ, PT ;  /* 0x000000ff1a00720c */ /* 0x000fe20003fc6270 */
[--C-:B------:R-:W-:Y:S01]  /*0d30*/  @!P2 IMAD.IADD R28, R28, 0x1, -R19.reuse ;  /* 0x000000011c1ca824 */ /* 0x100fe200078e0a13 */
[C---:B------:R-:W-:Y:S01]  /*0d40*/  ISETP.GT.U32.AND P0, PT, R18.reuse, R29, PT ;  /* 0x0000001d1200720c */ /* 0x040fe20003f04070 */
[----:B------:R-:W-:Y:S01]  /*0d50*/  IMAD R31, R18, R33, R32 ;  /* 0x00000021121f7224 */ /* 0x000fe200078e0220 */
[----:B------:R-:W-:Y:S01]  /*0d60*/  @!P4 IADD3 R22, R22, 0x1, RZ ;  /* 0x000000011616c810 */ /* 0x000fe20007ffe0ff */
[----:B------:R-:W-:Y:S01]  /*0d70*/  @!P4 IMAD.IADD R30, R30, 0x1, -R19 ;  /* 0x000000011e1ec824 */ /* 0x000fe200078e0a13 */
[----:B------:R-:W-:Y:S01]  /*0d80*/  ISETP.GE.U32.AND P3, PT, R28, R19, PT ;  /* 0x000000131c00720c */ /* 0x000fe20003f66070 */
[----:B------:R-:W-:Y:S01]  /*0d90*/  @!P1 IMAD.IADD R27, R27, 0x1, -R18 ;  /* 0x000000011b1b9824 */ /* 0x000fe200078e0a12 */
[----:B------:R-:W-:-:S02]  /*0da0*/  ISETP.GT.U32.AND P2, PT, R18, R31, PT ;  /* 0x0000001f1200720c */ /* 0x000fc40003f44070 */
[----:B------:R-:W-:Y:S02]  /*0db0*/  ISETP.GE.U32.AND P5, PT, R30, R19, PT ;  /* 0x000000131e00720c */ /* 0x000fe40003fa6070 */
[-C--:B------:R-:W-:Y:S01]  /*0dc0*/  ISETP.GE.U32.AND P4, PT, R27, R18.reuse, PT ;  /* 0x000000121b00720c */ /* 0x080fe20003f86070 */
[----:B------:R-:W-:Y:S01]  /*0dd0*/  @!P6 IMAD.MOV R24, RZ, RZ, -R24 ;  /* 0x000000ffff18e224 */ /* 0x000fe200078e0a18 */
[----:B------:R-:W-:Y:S01]  /*0de0*/  LOP3.LUT R19, R14, c[0x0][0x1f4], RZ, 0x3c, !PT ;  /* 0x00007d000e137a12 */ /* 0x000fe200078e3cff */
[--C-:B------:R-:W-:Y:S01]  /*0df0*/  @!P0 IMAD.IADD R29, R29, 0x1, -R18.reuse ;  /* 0x000000011d1d8824 */ /* 0x100fe200078e0a12 */
[----:B------:R-:W-:Y:S02]  /*0e00*/  @!P1 IADD3 R23, R23, 0x1, RZ ;  /* 0x0000000117179810 */ /* 0x000fe40007ffe0ff */
[----:B------:R-:W-:Y:S02]  /*0e10*/  LOP3.LUT R26, R15, c[0x0][0x1f4], RZ, 0x3c, !PT ;  /* 0x00007d000f1a7a12 */ /* 0x000fe400078e3cff */
[----:B------:R-:W-:Y:S01]  /*0e20*/  ISETP.GE.U32.AND P6, PT, R29, R18, PT ;  /* 0x000000121d00720c */ /* 0x000fe20003fc6070 */
[----:B------:R-:W-:Y:S01]  /*0e30*/  @!P2 IMAD.IADD R31, R31, 0x1, -R18 ;  /* 0x000000011f1fa824 */ /* 0x000fe200078e0a12 */
[----:B------:R-:W-:-:S02]  /*0e40*/  @P3 IADD3 R20, R20, 0x1, RZ ;  /* 0x0000000114143810 */ /* 0x000fc40007ffe0ff */
[----:B------:R-:W-:Y:S02]  /*0e50*/  ISETP.GE.AND P3, PT, R19, RZ, PT ;  /* 0x000000ff1300720c */ /* 0x000fe40003f66270 */
[----:B------:R-:W-:Y:S02]  /*0e60*/  LOP3.LUT R19, R12, c[0x0][0x1f8], RZ, 0x3c, !PT ;  /* 0x00007e000c137a12 */ /* 0x000fe400078e3cff */
[----:B------:R-:W-:Y:S02]  /*0e70*/  @P5 IADD3 R22, R22, 0x1, RZ ;  /* 0x0000000116165810 */ /* 0x000fe40007ffe0ff */
[----:B------:R-:W-:Y:S02]  /*0e80*/  ISETP.GE.AND P5, PT, R19, RZ, PT ;  /* 0x000000ff1300720c */ /* 0x000fe40003fa6270 */
[----:B------:R-:W-:Y:S02]  /*0e90*/  LOP3.LUT R19, R13, c[0x0][0x1f8], RZ, 0x3c, !PT ;  /* 0x00007e000d137a12 */ /* 0x000fe400078e3cff */
[----:B------:R-:W-:-:S02]  /*0ea0*/  @P4 IADD3 R23, R23, 0x1, RZ ;  /* 0x0000000117174810 */ /* 0x000fc40007ffe0ff */
[----:B------:R-:W-:Y:S01]  /*0eb0*/  ISETP.GE.U32.AND P4, PT, R31, R18, PT ;  /* 0x000000121f00720c */ /* 0x000fe20003f86070 */
[----:B------:R-:W-:Y:S01]  /*0ec0*/  IMAD R18, R17, c[0x0][0x1dc], RZ ;  /* 0x0000770011127a24 */ /* 0x000fe200078e02ff */
[----:B------:R-:W-:Y:S01]  /*0ed0*/  @!P0 IADD3 R21, R21, 0x1, RZ ;  /* 0x0000000115158810 */ /* 0x000fe20007ffe0ff */
[----:B------:R-:W-:Y:S01]  /*0ee0*/  @!P3 IMAD.MOV R23, RZ, RZ, -R23 ;  /* 0x000000ffff17b224 */ /* 0x000fe200078e0a17 */
[----:B------:R-:W-:Y:S02]  /*0ef0*/  LOP3.LUT R27, R16, c[0x0][0x1f4], RZ, 0x3c, !PT ;  /* 0x00007d00101b7a12 */ /* 0x000fe400078e3cff */
[----:B------:R-:W-:Y:S01]  /*0f00*/  ISETP.GE.AND P1, PT, R19, RZ, PT ;  /* 0x000000ff1300720c */ /* 0x000fe20003f26270 */
[----:B------:R-:W-:Y:S01]  /*0f10*/  IMAD.MOV.U32 R19, RZ, RZ, 0x4 ;  /* 0x00000004ff137424 */ /* 0x000fe200078e00ff */
[----:B------:R-:W-:Y:S01]  /*0f20*/  ISETP.GE.AND P0, PT, R26, RZ, PT ;  /* 0x000000ff1a00720c */ /* 0x000fe20003f06270 */
[----:B------:R-:W-:Y:S01]  /*0f30*/  IMAD.MOV.U32 R26, RZ, RZ, R20 ;  /* 0x000000ffff1a7224 */ /* 0x000fe200078e0014 */
[----:B------:R-:W-:Y:S01]  /*0f40*/  @P6 IADD3 R21, R21, 0x1, RZ ;  /* 0x0000000115156810 */ /* 0x000fe20007ffe0ff */
[----:B------:R-:W-:Y:S01]  /*0f50*/  IMAD.WIDE R18, R18, R19, c[0x0][0x1c0] ;  /* 0x0000700012127625 */ /* 0x000fe200078e0213 */
[----:B------:R-:W-:-:S02]  /*0f60*/  ISETP.GE.AND P6, PT, R27, RZ, PT ;  /* 0x000000ff1b00720c */ /* 0x000fc40003fc6270 */
[----:B------:R-:W-:Y:S01]  /*0f70*/  @!P2 IADD3 R25, R25, 0x1, RZ ;  /* 0x000000011919a810 */ /* 0x000fe20007ffe0ff */
[----:B------:R-:W-:Y:S01]  /*0f80*/  IMAD.MOV.U32 R29, RZ, RZ, R21 ;  /* 0x000000ffff1d7224 */ /* 0x000fe200078e0015 */
[----:B------:R-:W-:Y:S01]  /*0f90*/  ISETP.NE.AND P2, PT, RZ, c[0x0][0x1f8], PT ;  /* 0x00007e00ff007a0c */ /* 0x000fe20003f45270 */
[----:B------:R-:W-:Y:S01]  /*0fa0*/  @!P5 IMAD.MOV R26, RZ, RZ, -R26 ;  /* 0x000000ffff1ad224 */ /* 0x000fe200078e0a1a */
[----:B------:R-:W-:Y:S01]  /*0fb0*/  @P4 IADD3 R25, R25, 0x1, RZ ;  /* 0x0000000119194810 */ /* 0x000fe20007ffe0ff */
[----:B------:R-:W-:Y:S01]  /*0fc0*/  @!P1 IMAD.MOV R22, RZ, RZ, -R22 ;  /* 0x000000ffff169224 */ /* 0x000fe200078e0a16 */
[----:B------:R-:W-:Y:S01]  /*0fd0*/  LOP3.LUT R27, RZ, c[0x0][0x1f8], RZ, 0x33, !PT ;  /* 0x00007e00ff1b7a12 */ /* 0x000fe200078e33ff */
[----:B------:R-:W-:Y:S01]  /*0fe0*/  @!P0 IMAD.MOV R29, RZ, RZ, -R29 ;  /* 0x000000ffff1d8224 */ /* 0x000fe200078e0a1d */
[----:B------:R-:W-:Y:S02]  /*0ff0*/  ISETP.NE.AND P4, PT, RZ, c[0x0][0x1f4], PT ;  /* 0x00007d00ff007a0c */ /* 0x000fe40003f85270 */
[----:B------:R-:W-:Y:S01]  /*1000*/  LOP3.LUT R28, RZ, c[0x0][0x1f4], RZ, 0x33, !PT ;  /* 0x00007d00ff1c7a12 */ /* 0x000fe200078e33ff */
[----:B------:R-:W-:Y:S01]  /*1010*/  @!P6 IMAD.MOV R25, RZ, RZ, -R25 ;  /* 0x000000ffff19e224 */ /* 0x000fe200078e0a19 */
[----:B------:R-:W-:-:S02]  /*1020*/  SEL R21, R27, R26, !P2 ;  /* 0x0000001a1b157207 */ /* 0x000fc40005000000 */
[C---:B------:R-:W-:Y:S02]  /*1030*/  SEL R20, R27.reuse, R24, !P2 ;  /* 0x000000181b147207 */ /* 0x040fe40005000000 */
[----:B------:R-:W-:Y:S02]  /*1040*/  SEL R26, R27, R22, !P2 ;  /* 0x000000161b1a7207 */ /* 0x000fe40005000000 */
[C---:B------:R-:W-:Y:S02]  /*1050*/  SEL R27, R28.reuse, R23, !P4 ;  /* 0x000000171c1b7207 */ /* 0x040fe40006000000 */
[C---:B------:R-:W-:Y:S02]  /*1060*/  SEL R29, R28.reuse, R29, !P4 ;  /* 0x0000001d1c1d7207 */ /* 0x040fe40006000000 */
[----:B------:R-:W-:Y:S02]  /*1070*/  SEL R28, R28, R25, !P4 ;  /* 0x000000191c1c7207 */ /* 0x000fe40006000000 */
.L_x_282:
[----:B------:R-:W-:Y:S01]  /*1080*/  IABS R30, c[0x0][0x1f0] ;  /* 0x00007c00001e7a13 */ /* 0x000fe20000000000 */
[C---:B------:R-:W-:Y:S01]  /*1090*/  IMAD R31, R17.reuse, c[0x0][0x180], RZ ;  /* 0x00006000111f7a24 */ /* 0x040fe200078e02ff */
[----:B------:R-:W-:Y:S01]  /*10a0*/  IADD3 R17, R17, 0x1, RZ ;  /* 0x0000000111117810 */ /* 0x000fe20007ffe0ff */
[----:B------:R-:W-:Y:S01]  /*10b0*/  IMAD R32, R5, c[0x0][0x17c], RZ ;  /* 0x00005f0005207a24 */ /* 0x000fe200078e02ff */
[----:B------:R-:W0:Y:S01]  /*10c0*/  I2F.RP R24, R30 ;  /* 0x0000001e00187306 */ /* 0x000e220000209400 */
[----:B------:R-:W-:Y:S01]  /*10d0*/  IADD3 R36, R9, c[0x0][0x1fc], RZ ;  /* 0x00007f0009247a10 */ /* 0x000fe20007ffe0ff */
[----:B------:R-:W-:Y:S01]  /*10e0*/  IMAD.MOV.U32 R39, RZ, RZ, RZ ;  /* 0x000000ffff277224 */ /* 0x000fe200078e00ff */
[----:B------:R-:W-:Y:S01]  /*10f0*/  SHF.R.S32.HI R25, RZ, 0x1f, R31 ;  /* 0x0000001fff197819 */ /* 0x000fe2000001141f */
[----:B------:R-:W-:Y:S01]  /*1100*/  IMAD.MOV.U32 R42, RZ, RZ, R18 ;  /* 0x000000ffff2a7224 */ /* 0x000fe200078e0012 */
[C---:B------:R-:W-:Y:S01]  /*1110*/  IADD3 R31, P0, R32.reuse, R31, RZ ;  /* 0x0000001f201f7210 */ /* 0x040fe20007f1e0ff */
[----:B------:R-:W-:Y:S01]  /*1120*/  IMAD.MOV.U32 R43, RZ, RZ, R19 ;  /* 0x000000ffff2b7224 */ /* 0x000fe200078e0013 */
[----:B------:R-:W-:Y:S01]  /*1130*/  ISETP.GE.AND P3, PT, R17, R6, PT ;  /* 0x000000061100720c */ /* 0x000fe20003f66270 */
[----:B------:R-:W-:Y:S01]  /*1140*/  IMAD R35, R27, c[0x0][0x1f4], RZ ;  /* 0x00007d001b237a24 */ /* 0x000fe200078e02ff */
[----:B------:R-:W-:Y:S01]  /*1150*/  LEA.HI.X.SX32 R32, R32, R25, 0x1, P0 ;  /* 0x0000001920207211 */ /* 0x000fe200000f0eff */
[----:B0-----:R-:W0:Y:S02]  /*1160*/  MUFU.RCP R24, R24 ;  /* 0x0000001800187308 */ /* 0x001e240000001000 */
[----:B0-----:R-:W-:-:S06]  /*1170*/  IADD3 R22, R24, 0xffffffe, RZ ;  /* 0x0ffffffe18167810 */ /* 0x001fcc0007ffe0ff */
[----:B------:R0:W1:Y:S02]  /*1180*/  F2I.FTZ.U32.TRUNC.NTZ R23, R22 ;  /* 0x0000001600177305 */ /* 0x000064000021f000 */
[----:B0-----:R-:W-:Y:S02]  /*1190*/  IMAD.MOV.U32 R22, RZ, RZ, RZ ;  /* 0x000000ffff167224 */ /* 0x001fe400078e00ff */
[----:B-1----:R-:W-:-:S04]  /*11a0*/  IMAD.MOV R33, RZ, RZ, -R23 ;  /* 0x000000ffff217224 */ /* 0x002fc800078e0a17 */
[----:B------:R-:W-:-:S04]  /*11b0*/  IMAD R33, R33, R30, RZ ;  /* 0x0000001e21217224 */ /* 0x000fc800078e02ff */
[----:B------:R-:W-:-:S04]  /*11c0*/  IMAD.HI.U32 R33, R23, R33, R22 ;  /* 0x0000002117217227 */ /* 0x000fc800078e0016 */
.L_x_281:
[----:B------:R-:W-:Y:S01]  /*11d0*/  IABS R22, R36 ;  /* 0x0000002400167213 */ /* 0x000fe20000000000 */
[----:B------:R-:W-:Y:S01]  /*11e0*/  IMAD.MOV.U32 R38, RZ, RZ, RZ ;  /* 0x000000ffff267224 */ /* 0x000fe200078e00ff */
[----:B------:R-:W-:-:S03]  /*11f0*/  IABS R24, c[0x0][0x1f0] ;  /* 0x00007c0000187a13 */ /* 0x000fc60000000000 */
        /* <DEDUP_REMOVED lines=11> */
[----:B------:R-:W-:Y:S01]  /*12b0*/  @!P2 IMAD.MOV R40, RZ, RZ, -R40 ;  /* 0x000000ffff28a224 */ /* 0x000fe200078e0a28 */
[----:B------:R-:W-:-:S04]  /*12c0*/  @!P1 LOP3.LUT R40, RZ, c[0x0][0x1f0], RZ, 0x33, !PT ;  /* 0x00007c00ff289a12 */ /* 0x000fc800078e33ff */
[-CC-:B------:R-:W-:Y:S01]  /*12d0*/  LOP3.LUT R22, R20, R27.reuse, R40.reuse, 0xfe, !PT ;  /* 0x0000001b14167212 */ /* 0x180fe200078efe28 */
[----:B------:R-:W-:Y:S01]  /*12e0*/  IMAD R41, R40, c[0x0][0x174], R27 ;  /* 0x00005d0028297a24 */ /* 0x000fe200078e021b */
[----:B------:R-:W-:Y:S02]  /*12f0*/  LOP3.LUT R25, R21, R27, R40, 0xfe, !PT ;  /* 0x0000001b15197212 */ /* 0x000fe400078efe28 */
[----:B------:R-:W-:-:S04]  /*1300*/  ISETP.GE.AND P0, PT, R22, RZ, PT ;  /* 0x000000ff1600720c */ /* 0x000fc80003f06270 */
[----:B------:R-:W-:-:S04]  /*1310*/  ISETP.GE.OR P0, PT, R20, c[0x0][0x178], !P0 ;  /* 0x00005e0014007a0c */ /* 0x000fc80004706670 */
[----:B------:R-:W-:-:S04]  /*1320*/  ISETP.GE.OR P0, PT, R27, c[0x0][0x174], P0 ;  /* 0x00005d001b007a0c */ /* 0x000fc80000706670 */
[----:B------:R-:W-:-:S13]  /*1330*/  ISETP.GE.OR P0, PT, R40, c[0x0][0x170], P0 ;  /* 0x00005c0028007a0c */ /* 0x000fda0000706670 */
[----:B------:R-:W-:-:S05]  /*1340*/  @!P0 IMAD R22, R41, c[0x0][0x178], R20 ;  /* 0x00005e0029168a24 */ /* 0x000fca00078e0214 */
[----:B------:R-:W-:-:S04]  /*1350*/  @!P0 IADD3 R23, P1, R22, R31, RZ ;  /* 0x0000001f16178210 */ /* 0x000fc80007f3e0ff */
[----:B------:R-:W-:Y:S02]  /*1360*/  @!P0 LEA.HI.X.SX32 R24, R22, R32, 0x1, P1 ;  /* 0x0000002016188211 */ /* 0x000fe400008f0eff */
[----:B------:R-:W-:Y:S02]  /*1370*/  @!P0 LEA R22, P2, R23, c[0x0][0x160], 0x2 ;  /* 0x0000580017168a11 */ /* 0x000fe400078410ff */
[----:B------:R-:W-:Y:S02]  /*1380*/  ISETP.GE.AND P1, PT, R25, RZ, PT ;  /* 0x000000ff1900720c */ /* 0x000fe40003f26270 */
[----:B------:R-:W-:Y:S02]  /*1390*/  @!P0 LEA.HI.X R23, R23, c[0x0][0x164], R24, 0x2, P2 ;  /* 0x0000590017178a11 */ /* 0x000fe400010f1418 */
[----:B------:R-:W-:-:S03]  /*13a0*/  ISETP.GE.OR P1, PT, R21, c[0x0][0x178], !P1 ;  /* 0x00005e0015007a0c */ /* 0x000fc60004f26670 */
[----:B------:R0:W2:Y:S01]  /*13b0*/  @!P0 LDG.E R38, [R22.64] ;  /* 0x0000000616268981 */ /* 0x0000a2000c1e1900 */
[----:B------:R-:W-:-:S04]  /*13c0*/  ISETP.GE.OR P1, PT, R27, c[0x0][0x174], P1 ;  /* 0x00005d001b007a0c */ /* 0x000fc80000f26670 */
[----:B------:R-:W-:Y:S01]  /*13d0*/  ISETP.GE.OR P1, PT, R40, c[0x0][0x170], P1 ;  /* 0x00005c0028007a0c */ /* 0x000fe20000f26670 */
[----:B0-----:R-:W-:Y:S02]  /*13e0*/  IMAD.MOV.U32 R22, RZ, RZ, R42 ;  /* 0x000000ffff167224 */ /* 0x001fe400078e002a */
[----:B------:R-:W-:-:S05]  /*13f0*/  IMAD.MOV.U32 R23, RZ, RZ, R43 ;  /* 0x000000ffff177224 */ /* 0x000fca00078e002b */
[----:B------:R-:W2:Y:S05]  /*1400*/  LDG.E R44, [R22.64] ;  /* 0x00000006162c7981 */ /* 0x000eaa000c1e1900 */
[----:B------:R-:W-:Y:S02]  /*1410*/  @!P1 IMAD R24, R41, c[0x0][0x178], R21 ;  /* 0x00005e0029189a24 */ /* 0x000fe400078e0215 */
[----:B------:R-:W-:Y:S01]  /*1420*/  IMAD.MOV.U32 R42, RZ, RZ, RZ ;  /* 0x000000ffff2a7224 */ /* 0x000fe200078e00ff */
[----:B------:R-:W3:Y:S02]  /*1430*/  LDG.E R45, [R22.64+0x4] ;  /* 0x00000406162d7981 */ /* 0x000ee4000c1e1900 */
[----:B------:R-:W-:-:S04]  /*1440*/  @!P1 IADD3 R25, P0, R24, R31, RZ ;  /* 0x0000001f18199210 */ /* 0x000fc80007f1e0ff */
[----:B------:R-:W-:Y:S02]  /*1450*/  @!P1 LEA.HI.X.SX32 R34, R24, R32, 0x1, P0 ;  /* 0x0000002018229211 */ /* 0x000fe400000f0eff */
[----:B------:R-:W-:-:S04]  /*1460*/  @!P1 LEA R24, P0, R25, c[0x0][0x160], 0x2 ;  /* 0x0000580019189a11 */ /* 0x000fc800078010ff */
[----:B------:R-:W-:-:S05]  /*1470*/  @!P1 LEA.HI.X R25, R25, c[0x0][0x164], R34, 0x2, P0 ;  /* 0x0000590019199a11 */ /* 0x000fca00000f1422 */
[----:B------:R-:W3:Y:S01]  /*1480*/  @!P1 LDG.E R42, [R24.64] ;  /* 0x00000006182a9981 */ /* 0x000ee2000c1e1900 */
[----:B------:R-:W-:Y:S02]  /*1490*/  IMAD R43, R40, c[0x0][0x1f0], RZ ;  /* 0x00007c00282b7a24 */ /* 0x000fe400078e02ff */
[----:B------:R-:W-:-:S03]  /*14a0*/  IMAD R34, R20, c[0x0][0x1f8], RZ ;  /* 0x00007e0014227a24 */ /* 0x000fc600078e02ff */
[----:B------:R-:W-:-:S04]  /*14b0*/  ISETP.NE.AND P0, PT, R36, R43, PT ;  /* 0x0000002b2400720c */ /* 0x000fc80003f05270 */
[----:B------:R-:W-:-:S04]  /*14c0*/  ISETP.EQ.AND P1, PT, R35, R14, !P0 ;  /* 0x0000000e2300720c */ /* 0x000fc80004722270 */
[----:B------:R-:W-:Y:S01]  /*14d0*/  ISETP.EQ.AND P2, PT, R34, R11, P1 ;  /* 0x0000000b2200720c */ /* 0x000fe20000f42270 */
[----:B------:R-:W-:Y:S01]  /*14e0*/  IMAD.MOV.U32 R43, RZ, RZ, R37 ;  /* 0x000000ffff2b7224 */ /* 0x000fe200078e0025 */
[----:B------:R-:W-:-:S11]  /*14f0*/  LOP3.LUT R37, R26, R27, R40, 0xfe, !PT ;  /* 0x0000001b1a257212 */ /* 0x000fd600078efe28 */
[----:B--2---:R-:W-:Y:S01]  /*1500*/  @P2 FFMA.FTZ R43, R44, R38, R43 ;  /* 0x000000262c2b2223 */ /* 0x004fe2000001002b */
[----:B------:R-:W-:Y:S01]  /*1510*/  ISETP.GE.AND P2, PT, R37, RZ, PT ;  /* 0x000000ff2500720c */ /* 0x000fe20003f46270 */
[----:B------:R-:W2:Y:S03]  /*1520*/  LDG.E R44, [R22.64+0x8] ;  /* 0x00000806162c7981 */ /* 0x000ea6000c1e1900 */
[----:B------:R-:W-:Y:S01]  /*1530*/  ISETP.GE.OR P2, PT, R26, c[0x0][0x178], !P2 ;  /* 0x00005e001a007a0c */ /* 0x000fe20005746670 */
[----:B------:R-:W-:-:S03]  /*1540*/  IMAD R37, R21, c[0x0][0x1f8], RZ ;  /* 0x00007e0015257a24 */ /* 0x000fc600078e02ff */
[----:B------:R-:W-:-:S04]  /*1550*/  ISETP.GE.OR P2, PT, R27, c[0x0][0x174], P2 ;  /* 0x00005d001b007a0c */ /* 0x000fc80001746670 */
[----:B------:R-:W-:Y:S02]  /*1560*/  ISETP.GE.OR P2, PT, R40, c[0x0][0x170], P2 ;  /* 0x00005c0028007a0c */ /* 0x000fe40001746670 */
[----:B------:R-:W-:-:S11]  /*1570*/  ISETP.EQ.AND P4, PT, R37, R12, P1 ;  /* 0x0000000c2500720c */ /* 0x000fd60000f82270 */
[----:B------:R-:W-:Y:S02]  /*1580*/  @!P2 IMAD R41, R41, c[0x0][0x178], R26 ;  /* 0x00005e002929aa24 */ /* 0x000fe400078e021a */
[----:B---3--:R-:W-:-:S03]  /*1590*/  @P4 FFMA.FTZ R43, R45, R42, R43 ;  /* 0x0000002a2d2b4223 */ /* 0x008fc6000001002b */
[----:B------:R-:W-:-:S04]  /*15a0*/  @!P2 IADD3 R25, P4, R41, R31, RZ ;  /* 0x0000001f2919a210 */ /* 0x000fc80007f9e0ff */
[----:B------:R-:W-:Y:S02]  /*15b0*/  @!P2 LEA.HI.X.SX32 R38, R41, R32, 0x1, P4 ;  /* 0x000000202926a211 */ /* 0x000fe400020f0eff */
[----:B------:R-:W-:Y:S01]  /*15c0*/  @!P2 LEA R24, P4, R25, c[0x0][0x160], 0x2 ;  /* 0x000058001918aa11 */ /* 0x000fe200078810ff */
[----:B------:R-:W-:-:S03]  /*15d0*/  IMAD.MOV.U32 R42, RZ, RZ, RZ ;  /* 0x000000ffff2a7224 */ /* 0x000fc600078e00ff */
[----:B------:R-:W-:-:S05]  /*15e0*/  @!P2 LEA.HI.X R25, R25, c[0x0][0x164], R38, 0x2, P4 ;  /* 0x000059001919aa11 */ /* 0x000fca00020f1426 */
[----:B------:R0:W2:Y:S01]  /*15f0*/  @!P2 LDG.E R42, [R24.64] ;  /* 0x00000006182aa981 */ /* 0x0000a2000c1e1900 */
[----:B------:R-:W-:-:S04]  /*1600*/  LOP3.LUT R38, R20, R29, R40, 0xfe, !PT ;  /* 0x0000001d14267212 */ /* 0x000fc800078efe28 */
[----:B------:R-:W-:-:S04]  /*1610*/  ISETP.GE.AND P2, PT, R38, RZ, PT ;  /* 0x000000ff2600720c */ /* 0x000fc80003f46270 */
[----:B------:R-:W-:Y:S01]  /*1620*/  ISETP.GE.OR P2, PT, R20, c[0x0][0x178], !P2 ;  /* 0x00005e0014007a0c */ /* 0x000fe20005746670 */
[----:B------:R-:W-:-:S03]  /*1630*/  IMAD R38, R26, c[0x0][0x1f8], RZ ;  /* 0x00007e001a267a24 */ /* 0x000fc600078e02ff */
[----:B------:R-:W-:-:S04]  /*1640*/  ISETP.GE.OR P2, PT, R29, c[0x0][0x174], P2 ;  /* 0x00005d001d007a0c */ /* 0x000fc80001746670 */
[----:B------:R-:W-:Y:S02]  /*1650*/  ISETP.GE.OR P2, PT, R40, c[0x0][0x170], P2 ;  /* 0x00005c0028007a0c */ /* 0x000fe40001746670 */
[----:B------:R-:W-:Y:S01]  /*1660*/  ISETP.EQ.AND P1, PT, R38, R13, P1 ;  /* 0x0000000d2600720c */ /* 0x000fe20000f22270 */
[----:B------:R-:W-:Y:S02]  /*1670*/  IMAD.MOV.U32 R41, RZ, RZ, R43 ;  /* 0x000000ffff297224 */ /* 0x000fe400078e002b */
[----:B------:R-:W-:-:S08]  /*1680*/  IMAD R43, R40, c[0x0][0x174], R29 ;  /* 0x00005d00282b7a24 */ /* 0x000fd000078e021d */
[----:B0-----:R-:W-:Y:S02]  /*1690*/  @!P2 IMAD R24, R43, c[0x0][0x178], R20 ;  /* 0x00005e002b18aa24 */ /* 0x001fe400078e0214 */
[----:B--2---:R-:W-:-:S03]  /*16a0*/  @P1 FFMA.FTZ R41, R44, R42, R41 ;  /* 0x0000002a2c291223 */ /* 0x004fc60000010029 */
[----:B------:R-:W-:-:S04]  /*16b0*/  @!P2 IADD3 R25, P1, R24, R31, RZ ;  /* 0x0000001f1819a210 */ /* 0x000fc80007f3e0ff */
[----:B------:R-:W-:Y:S02]  /*16c0*/  @!P2 LEA.HI.X.SX32 R42, R24, R32, 0x1, P1 ;  /* 0x00000020182aa211 */ /* 0x000fe400008f0eff */
[----:B------:R-:W-:Y:S01]  /*16d0*/  @!P2 LEA R24, P1, R25, c[0x0][0x160], 0x2 ;  /* 0x000058001918aa11 */ /* 0x000fe200078210ff */
[----:B------:R-:W-:-:S03]  /*16e0*/  IMAD R44, R29, c[0x0][0x1f4], RZ ;  /* 0x00007d001d2c7a24 */ /* 0x000fc600078e02ff */
[----:B------:R-:W-:Y:S01]  /*16f0*/  @!P2 LEA.HI.X R25, R25, c[0x0][0x164], R42, 0x2, P1 ;  /* 0x000059001919aa11 */ /* 0x000fe200008f142a */
[----:B------:R-:W-:Y:S01]  /*1700*/  IMAD.MOV.U32 R42, RZ, RZ, RZ ;  /* 0x000000ffff2a7224 */ /* 0x000fe200078e00ff */
[----:B------:R-:W-:Y:S02]  /*1710*/  ISETP.EQ.AND P1, PT, R44, R15, !P0 ;  /* 0x0000000f2c00720c */ /* 0x000fe40004722270 */
[----:B------:R-:W2:Y:S04]  /*1720*/  LDG.E R44, [R22.64+0xc] ;  /* 0x00000c06162c7981 */ /* 0x000ea8000c1e1900 */
[----:B------:R-:W2:Y:S01]  /*1730*/  @!P2 LDG.E R42, [R24.64] ;  /* 0x00000006182aa981 */ /* 0x000ea2000c1e1900 */
[----:B------:R-:W-:-:S13]  /*1740*/  ISETP.EQ.AND P2, PT, R34, R11, P1 ;  /* 0x0000000b2200720c */ /* 0x000fda0000f42270 */
[----:B--2---:R-:W-:Y:S01]  /*1750*/  @P2 FFMA.FTZ R41, R44, R42, R41 ;  /* 0x0000002a2c292223 */ /* 0x004fe20000010029 */
[----:B------:R-:W-:Y:S01]  /*1760*/  LOP3.LUT R42, R21, R29, R40, 0xfe, !PT ;  /* 0x0000001d152a7212 */ /* 0x000fe200078efe28 */
[----:B------:R-:W2:Y:S03]  /*1770*/  LDG.E R44, [R22.64+0x10] ;  /* 0x00001006162c7981 */ /* 0x000ea6000c1e1900 */
        /* <DEDUP_REMOVED lines=11> */
[----:B------:R-:W-:-:S13]  /*1830*/  ISETP.EQ.AND P2, PT, R37, R12, P1 ;  /* 0x0000000c2500720c */ /* 0x000fda0000f42270 */
[----:B--2---:R-:W-:Y:S01]  /*1840*/  @P2 FFMA.FTZ R41, R44, R42, R41 ;  /* 0x0000002a2c292223 */ /* 0x004fe20000010029 */
[----:B------:R-:W-:-:S04]  /*1850*/  LOP3.LUT R42, R26, R29, R40, 0xfe, !PT ;  /* 0x0000001d1a2a7212 */ /* 0x000fc800078efe28 */
[----:B------:R-:W-:-:S04]  /*1860*/  ISETP.GE.AND P2, PT, R42, RZ, PT ;  /* 0x000000ff2a00720c */ /* 0x000fc80003f46270 */
[----:B------:R-:W-:-:S04]  /*1870*/  ISETP.GE.OR P2, PT, R26, c[0x0][0x178], !P2 ;  /* 0x00005e001a007a0c */ /* 0x000fc80005746670 */
[----:B------:R-:W-:-:S04]  /*1880*/  ISETP.GE.OR P2, PT, R29, c[0x0][0x174], P2 ;  /* 0x00005d001d007a0c */ /* 0x000fc80001746670 */
[----:B------:R-:W-:-:S13]  /*1890*/  ISETP.GE.OR P2, PT, R40, c[0x0][0x170], P2 ;  /* 0x00005c0028007a0c */ /* 0x000fda0001746670 */
[----:B------:R-:W-:-:S05]  /*18a0*/  @!P2 IMAD R43, R43, c[0x0][0x178], R26 ;  /* 0x00005e002b2baa24 */ /* 0x000fca00078e021a */
[----:B------:R-:W-:-:S04]  /*18b0*/  @!P2 IADD3 R25, P4, R43, R31, RZ ;  /* 0x0000001f2b19a210 */ /* 0x000fc80007f9e0ff */
[----:B------:R-:W-:Y:S02]  /*18c0*/  @!P2 LEA.HI.X.SX32 R42, R43, R32, 0x1, P4 ;  /* 0x000000202b2aa211 */ /* 0x000fe400020f0eff */
[C---:B------:R-:W-:Y:S01]  /*18d0*/  @!P2 LEA R24, P4, R25.reuse, c[0x0][0x160], 0x2 ;  /* 0x000058001918aa11 */ /* 0x040fe200078810ff */
[----:B------:R-:W2:Y:S03]  /*18e0*/  LDG.E R43, [R22.64+0x14] ;  /* 0x00001406162b7981 */ /* 0x000ea6000c1e1900 */
[----:B------:R-:W-:Y:S01]  /*18f0*/  @!P2 LEA.HI.X R25, R25, c[0x0][0x164], R42, 0x2, P4 ;  /* 0x000059001919aa11 */ /* 0x000fe200020f142a */
[----:B------:R-:W-:-:S06]  /*1900*/  IMAD.MOV.U32 R42, RZ, RZ, RZ ;  /* 0x000000ffff2a7224 */ /* 0x000fcc00078e00ff */
[----:B------:R-:W2:Y:S01]  /*1910*/  @!P2 LDG.E R42, [R24.64] ;  /* 0x00000006182aa981 */ /* 0x000ea2000c1e1900 */
[----:B------:R-:W-:Y:S02]  /*1920*/  ISETP.EQ.AND P1, PT, R38, R13, P1 ;  /* 0x0000000d2600720c */ /* 0x000fe40000f22270 */
[C---:B------:R-:W-:Y:S01]  /*1930*/  LOP3.LUT R45, R28.reuse, R40, RZ, 0xfc, !PT ;  /* 0x000000281c2d7212 */ /* 0x040fe200078efcff */
[----:B------:R-:W-:-:S05]  /*1940*/  IMAD R44, R28, c[0x0][0x1f4], RZ ;  /* 0x00007d001c2c7a24 */ /* 0x000fca00078e02ff */
[----:B------:R-:W-:Y:S02]  /*1950*/  ISETP.EQ.AND P0, PT, R44, R16, !P0 ;  /* 0x000000102c00720c */ /* 0x000fe40004702270 */
[----:B------:R-:W3:Y:S03]  /*1960*/  LDG.E R44, [R22.64+0x18] ;  /* 0x00001806162c7981 */ /* 0x000ee6000c1e1900 */
[----:B--2---:R-:W-:Y:S01]  /*1970*/  @P1 FFMA.FTZ R41, R43, R42, R41 ;  /* 0x0000002a2b291223 */ /* 0x004fe20000010029 */
[----:B------:R-:W-:-:S04]  /*1980*/  LOP3.LUT R42, R45, R20, RZ, 0xfc, !PT ;  /* 0x000000142d2a7212 */ /* 0x000fc800078efcff */
[----:B------:R-:W-:-:S04]  /*1990*/  ISETP.GE.AND P1, PT, R42, RZ, PT ;  /* 0x000000ff2a00720c */ /* 0x000fc80003f26270 */
[----:B------:R-:W-:-:S04]  /*19a0*/  ISETP.GE.OR P1, PT, R20, c[0x0][0x178], !P1 ;  /* 0x00005e0014007a0c */ /* 0x000fc80004f26670 */
[----:B------:R-:W-:-:S04]  /*19b0*/  ISETP.GE.OR P1, PT, R28, c[0x0][0x174], P1 ;  /* 0x00005d001c007a0c */ /* 0x000fc80000f26670 */
[C---:B------:R-:W-:Y:S01]  /*19c0*/  ISETP.GE.OR P1, PT, R40.reuse, c[0x0][0x170], P1 ;  /* 0x00005c0028007a0c */ /* 0x040fe20000f26670 */
[----:B------:R-:W-:-:S12]  /*19d0*/  IMAD R43, R40, c[0x0][0x174], R28 ;  /* 0x00005d00282b7a24 */ /* 0x000fd800078e021c */
[----:B------:R-:W-:-:S05]  /*19e0*/  @!P1 IMAD R24, R43, c[0x0][0x178], R20 ;  /* 0x00005e002b189a24 */ /* 0x000fca00078e0214 */
[----:B------:R-:W-:-:S04]  /*19f0*/  @!P1 IADD3 R25, P2, R24, R31, RZ ;  /* 0x0000001f18199210 */ /* 0x000fc80007f5e0ff */
[----:B------:R-:W-:Y:S02]  /*1a00*/  @!P1 LEA.HI.X.SX32 R42, R24, R32, 0x1, P2 ;  /* 0x00000020182a9211 */ /* 0x000fe400010f0eff */
[----:B------:R-:W-:-:S04]  /*1a10*/  @!P1 LEA R24, P2, R25, c[0x0][0x160], 0x2 ;  /* 0x0000580019189a11 */ /* 0x000fc800078410ff */
[----:B------:R-:W-:Y:S01]  /*1a20*/  @!P1 LEA.HI.X R25, R25, c[0x0][0x164], R42, 0x2, P2 ;  /* 0x0000590019199a11 */ /* 0x000fe200010f142a */
[----:B------:R-:W-:-:S06]  /*1a30*/  IMAD.MOV.U32 R42, RZ, RZ, RZ ;  /* 0x000000ffff2a7224 */ /* 0x000fcc00078e00ff */
[----:B------:R-:W3:Y:S01]  /*1a40*/  @!P1 LDG.E R42, [R24.64] ;  /* 0x00000006182a9981 */ /* 0x000ee2000c1e1900 */
[----:B------:R-:W-:Y:S01]  /*1a50*/  ISETP.EQ.AND P1, PT, R34, R11, P0 ;  /* 0x0000000b2200720c */ /* 0x000fe20000722270 */
[----:B------:R-:W-:Y:S01]  /*1a60*/  IMAD.MOV.U32 R34, RZ, RZ, R41 ;  /* 0x000000ffff227224 */ /* 0x000fe200078e0029 */
[C---:B------:R-:W-:Y:S02]  /*1a70*/  LOP3.LUT R41, R45.reuse, R21, RZ, 0xfc, !PT ;  /* 0x000000152d297212 */ /* 0x040fe400078efcff */
[----:B------:R-:W-:-:S04]  /*1a80*/  LOP3.LUT R45, R45, R26, RZ, 0xfc, !PT ;  /* 0x0000001a2d2d7212 */ /* 0x000fc800078efcff */
[----:B------:R-:W-:Y:S02]  /*1a90*/  ISETP.GE.AND P2, PT, R45, RZ, PT ;  /* 0x000000ff2d00720c */ /* 0x000fe40003f46270 */
[----:B------:R-:W-:Y:S01]  /*1aa0*/  ISETP.EQ.AND P4, PT, R37, R12, P0 ;  /* 0x0000000c2500720c */ /* 0x000fe20000782270 */
[----:B------:R-:W2:Y:S01]  /*1ab0*/  LDG.E R45, [R22.64+0x20] ;  /* 0x00002006162d7981 */ /* 0x000ea2000c1e1900 */
[----:B------:R-:W-:-:S04]  /*1ac0*/  ISETP.GE.OR P2, PT, R26, c[0x0][0x178], !P2 ;  /* 0x00005e001a007a0c */ /* 0x000fc80005746670 */
[----:B------:R-:W-:-:S04]  /*1ad0*/  ISETP.GE.OR P2, PT, R28, c[0x0][0x174], P2 ;  /* 0x00005d001c007a0c */ /* 0x000fc80001746670 */
[----:B------:R-:W-:Y:S01]  /*1ae0*/  ISETP.GE.OR P2, PT, R40, c[0x0][0x170], P2 ;  /* 0x00005c0028007a0c */ /* 0x000fe20001746670 */
[----:B------:R-:W-:Y:S02]  /*1af0*/  IMAD.MOV.U32 R37, RZ, RZ, RZ ;  /* 0x000000ffff257224 */ /* 0x000fe400078e00ff */
[----:B---3--:R-:W-:Y:S01]  /*1b00*/  @P1 FFMA.FTZ R34, R44, R42, R34 ;  /* 0x0000002a2c221223 */ /* 0x008fe20000010022 */
[----:B------:R-:W-:-:S04]  /*1b10*/  ISETP.GE.AND P1, PT, R41, RZ, PT ;  /* 0x000000ff2900720c */ /* 0x000fc80003f26270 */
[----:B------:R-:W-:-:S04]  /*1b20*/  ISETP.GE.OR P1, PT, R21, c[0x0][0x178], !P1 ;  /* 0x00005e0015007a0c */ /* 0x000fc80004f26670 */
[----:B------:R-:W-:-:S04]  /*1b30*/  ISETP.GE.OR P1, PT, R28, c[0x0][0x174], P1 ;  /* 0x00005d001c007a0c */ /* 0x000fc80000f26670 */
[----:B------:R-:W-:-:S13]  /*1b40*/  ISETP.GE.OR P1, PT, R40, c[0x0][0x170], P1 ;  /* 0x00005c0028007a0c */ /* 0x000fda0000f26670 */
[----:B------:R-:W-:-:S05]  /*1b50*/  @!P1 IMAD R24, R43, c[0x0][0x178], R21 ;  /* 0x00005e002b189a24 */ /* 0x000fca00078e0215 */
[----:B------:R-:W-:-:S04]  /*1b60*/  @!P1 IADD3 R25, P5, R24, R31, RZ ;  /* 0x0000001f18199210 */ /* 0x000fc80007fbe0ff */
[----:B------:R-:W-:Y:S02]  /*1b70*/  @!P1 LEA.HI.X.SX32 R24, R24, R32, 0x1, P5 ;  /* 0x0000002018189211 */ /* 0x000fe400028f0eff */
[----:B------:R-:W-:Y:S01]  /*1b80*/  @!P1 LEA R40, P5, R25, c[0x0][0x160], 0x2 ;  /* 0x0000580019289a11 */ /* 0x000fe200078a10ff */
[----:B------:R-:W-:-:S03]  /*1b90*/  @!P2 IMAD R43, R43, c[0x0][0x178], R26 ;  /* 0x00005e002b2baa24 */ /* 0x000fc600078e021a */
[----:B------:R-:W-:-:S05]  /*1ba0*/  @!P1 LEA.HI.X R41, R25, c[0x0][0x164], R24, 0x2, P5 ;  /* 0x0000590019299a11 */ /* 0x000fca00028f1418 */
[----:B------:R-:W3:Y:S01]  /*1bb0*/  @!P1 LDG.E R37, [R40.64] ;  /* 0x0000000628259981 */ /* 0x000ee2000c1e1900 */
[----:B------:R-:W-:-:S04]  /*1bc0*/  @!P2 IADD3 R25, P1, R43, R31, RZ ;  /* 0x0000001f2b19a210 */ /* 0x000fc80007f3e0ff */
[----:B------:R-:W-:Y:S02]  /*1bd0*/  @!P2 LEA.HI.X.SX32 R42, R43, R32, 0x1, P1 ;  /* 0x000000202b2aa211 */ /* 0x000fe400008f0eff */
[C---:B------:R-:W-:Y:S01]  /*1be0*/  @!P2 LEA R24, P1, R25.reuse, c[0x0][0x160], 0x2 ;  /* 0x000058001918aa11 */ /* 0x040fe200078210ff */
[----:B------:R-:W3:Y:S01]  /*1bf0*/  LDG.E R43, [R22.64+0x1c] ;  /* 0x00001c06162b7981 */ /* 0x000ee2000c1e1900 */
[----:B------:R-:W-:Y:S02]  /*1c00*/  IMAD.MOV.U32 R44, RZ, RZ, RZ ;  /* 0x000000ffff2c7224 */ /* 0x000fe400078e00ff */
[----:B------:R-:W-:-:S05]  /*1c10*/  @!P2 LEA.HI.X R25, R25, c[0x0][0x164], R42, 0x2, P1 ;  /* 0x000059001919aa11 */ /* 0x000fca00008f142a */
[----:B------:R-:W2:Y:S01]  /*1c20*/  @!P2 LDG.E R44, [R24.64] ;  /* 0x00000006182ca981 */ /* 0x000ea2000c1e1900 */
[----:B------:R-:W-:Y:S02]  /*1c30*/  IADD3 R39, R39, 0x1, RZ ;  /* 0x0000000127277810 */ /* 0x000fe40007ffe0ff */
[----:B------:R-:W-:Y:S02]  /*1c40*/  ISETP.EQ.AND P0, PT, R38, R13, P0 ;  /* 0x0000000d2600720c */ /* 0x000fe40000702270 */
[----:B------:R-:W-:Y:S02]  /*1c50*/  ISETP.NE.AND P1, PT, R39, 0x3, PT ;  /* 0x000000032700780c */ /* 0x000fe40003f25270 */
[----:B------:R-:W-:Y:S02]  /*1c60*/  IADD3 R42, P2, R22, 0x24, RZ ;  /* 0x00000024162a7810 */ /* 0x000fe40007f5e0ff */
[----:B------:R-:W-:Y:S01]  /*1c70*/  IADD3 R36, R36, -c[0x0][0x208], RZ ;  /* 0x8000820024247a10 */ /* 0x000fe20007ffe0ff */
[----:B---3--:R-:W-:-:S04]  /*1c80*/  @P4 FFMA.FTZ R34, R43, R37, R34 ;  /* 0x000000252b224223 */ /* 0x008fc80000010022 */
[----:B------:R-:W-:Y:S02]  /*1c90*/  IMAD.MOV.U32 R37, RZ, RZ, R34 ;  /* 0x000000ffff257224 */ /* 0x000fe400078e0022 */
[----:B------:R-:W-:Y:S02]  /*1ca0*/  IMAD.X R43, RZ, RZ, R23, P2 ;  /* 0x000000ffff2b7224 */ /* 0x000fe400010e0617 */
[----:B--2---:R-:W-:Y:S01]  /*1cb0*/  @P0 FFMA.FTZ R37, R45, R44, R37 ;  /* 0x0000002c2d250223 */ /* 0x004fe20000010025 */
[----:B------:R-:W-:Y:S05]  /*1cc0*/  @P1 BRA `(.L_x_281) ;  /* 0xfffff50000001947 */ /* 0x000fea000383ffff */
[----:B------:R-:W-:-:S05]  /*1cd0*/  IADD3 R18, P0, R18, 0x6c, RZ ;  /* 0x0000006c12127810 */ /* 0x000fca0007f1e0ff */
[----:B------:R-:W-:Y:S01]  /*1ce0*/  IMAD.X R19, RZ, RZ, R19, P0 ;  /* 0x000000ffff137224 */ /* 0x000fe200000e0613 */
[----:B------:R-:W-:Y:S05]  /*1cf0*/  @!P3 BRA `(.L_x_282) ;  /* 0xfffff3800000b947 */ /* 0x000fea000383ffff */
.L_x_280:
[----:B------:R-:W-:Y:S05]  /*1d00*/  BSYNC B0 ;  /* 0x0000000000007941 */ /* 0x000fea0003800000 */
.L_x_279:
[----:B------:R-:W-:Y:S02]  /*1d10*/  IMAD R9, R9, c[0x0][0x1b4], RZ ;  /* 0x00006d0009097a24 */ /* 0x000fe400078e02ff */
[----:B------:R-:W-:Y:S02]  /*1d20*/  IMAD R8, R8, c[0x0][0x1b8], RZ ;  /* 0x00006e0008087a24 */ /* 0x000fe400078e02ff */
[----:B------:R-:W-:Y:S01]  /*1d30*/  IMAD R10, R10, c[0x0][0x1bc], RZ ;  /* 0x00006f000a0a7a24 */ /* 0x000fe200078e02ff */
[----:B------:R-:W-:Y:S01]  /*1d40*/  SHF.R.S32.HI R11, RZ, 0x1f, R9 ;  /* 0x0000001fff0b7819 */ /* 0x000fe20000011409 */
[----:B------:R-:W-:Y:S02]  /*1d50*/  IMAD R5, R5, c[0x0][0x1ac], RZ ;  /* 0x00006b0005057a24 */ /* 0x000fe400078e02ff */
[----:B------:R-:W-:Y:S01]  /*1d60*/  IMAD R6, R7, c[0x0][0x1b0], RZ ;  /* 0x00006c0007067a24 */ /* 0x000fe200078e02ff */
[----:B------:R-:W-:-:S02]  /*1d70*/  IADD3 R9, P0, P1, R9, R8, R10 ;  /* 0x0000000809097210 */ /* 0x000fc4000791e00a */
[----:B------:R-:W-:Y:S02]  /*1d80*/  SHF.R.S32.HI R8, RZ, 0x1f, R8 ;  /* 0x0000001fff087819 */ /* 0x000fe40000011408 */
        /* <DEDUP_REMOVED lines=9> */
[----:B------:R0:W-:Y:S01]  /*1e20*/  STG.E [R6.64], R37 ;  /* 0x0000002506007986 */ /* 0x0001e2000c101906 */
[----:B------:R-:W-:-:S05]  /*1e30*/  IADD3 R2, P0, R5, R2, RZ ;  /* 0x0000000205027210 */ /* 0x000fca0007f1e0ff */
[----:B------:R-:W-:Y:S01]  /*1e40*/  IMAD.X R3, RZ, RZ, R3, P0 ;  /* 0x000000ffff037224 */ /* 0x000fe200000e0603 */
[----:B------:R-:W-:-:S04]  /*1e50*/  ISETP.GE.U32.AND P0, PT, R2, UR4, PT ;  /* 0x0000000402007c0c */ /* 0x000fc8000bf06070 */
[----:B------:R-:W-:-:S13]  /*1e60*/  ISETP.GE.AND.EX P0, PT, R3, UR8, PT, P0 ;  /* 0x0000000803007c0c */ /* 0x000fda000bf06300 */
[----:B0-----:R-:W-:Y:S01]  /*1e70*/  @P0 CALL.REL.NOINC `(.L_x_283) ;  /* 0x0000001000000944 */ /* 0x001fe20003c00000 */
[----:B------:R-:W-:Y:S05]  /*1e80*/  BRA `(.L_x_284) ;  /* 0xffffe3f000007947 */ /* 0x000fea000383ffff */
.L_x_283:
[----:B------:R-:W-:Y:S05]  /*1e90*/  EXIT ;  /* 0x000000000000794d */ /* 0x000fea0003800000 */
.L_x_285:
        /* <DEDUP_REMOVED lines=14> */
.L_x_531:


//--------------------- .text._ZN2at6native51_GLOBAL__N__11011a27_18_DepthwiseConv3d_cu_35e0c7b543conv_depthwise3d_cuda_backward_input_kernelIffLi3ELi3ELi3ELin1ELin1ELin1ELi1ELi1ELi1EEEvNS_27GenericPackedTensorAccessorIKT_Lm5ENS_16DefaultPtrTraitsEiEENS3_IS4_Lm5ES6_iEES7_iiiiiiiii --------------------------
	.section	.text._ZN2at6native51_GLOBAL__N__11011a27_18_DepthwiseConv3d_cu_35e0c7b543conv_depthwise3d_cuda_backward_input_kernelIffLi3ELi3ELi3ELin1ELin1ELin1ELi1ELi1ELi1EEEvNS_27GenericPackedTensorAccessorIKT_Lm5ENS_16DefaultPtrTraitsEiEENS3_IS4_Lm5ES6_iEES7_iiiiiiiii,"ax",@progbits
	.sectioninfo	@"SHI_REGISTERS=48"
	.align	128
.text._ZN2at6native51_GLOBAL__N__11011a27_18_DepthwiseConv3d_cu_35e0c7b543conv_depthwise3d_cuda_backward_input_kernelIffLi3ELi3ELi3ELin1ELin1ELin1ELi1ELi1ELi1EEEvNS_27GenericPackedTensorAccessorIKT_Lm5ENS_16DefaultPtrTraitsEiEENS3_IS4_Lm5ES6_iEES7_iiiiiiiii:
        .type           _ZN2at6native51_GLOBAL__N__11011a27_18_DepthwiseConv3d_cu_35e0c7b543conv_depthwise3d_cuda_backward_input_kernelIffLi3ELi3ELi3ELin1ELin1ELin1ELi1ELi1ELi1EEEvNS_27GenericPackedTensorAccessorIKT_Lm5ENS_16DefaultPtrTraitsEiEENS3_IS4_Lm5ES6_iEES7_iiiiiiiii,@function
        .size           _ZN2at6native51_GLOBAL__N__11011a27_18_DepthwiseConv3d_cu_35e0c7b543conv_depthwise3d_cuda_backward_input_kernelIffLi3ELi3ELi3ELin1ELin1ELin1ELi1ELi1ELi1EEEvNS_27GenericPackedTensorAccessorIKT_Lm5ENS_16DefaultPtrTraitsEiEENS3_IS4_Lm5ES6_iEES7_iiiiiiiii,(.L_x_532 - _ZN2at6native51_GLOBAL__N__11011a27_18_DepthwiseConv3d_cu_35e0c7b543conv_depthwise3d_cuda_backward_input_kernelIffLi3ELi3ELi3ELin1ELin1ELin1ELi1ELi1ELi1EEEvNS_27GenericPackedTensorAccessorIKT_Lm5ENS_16DefaultPtrTraitsEiEENS3_IS4_Lm5ES6_iEES7_iiiiiiiii)
        .other          _ZN2at6native51_GLOBAL__N__11011a27_18_DepthwiseConv3d_cu_35e0c7b543conv_depthwise3d_cuda_backward_input_kernelIffLi3ELi3ELi3ELin1ELin1ELin1ELi1ELi1ELi1EEEvNS_27GenericPackedTensorAccessorIKT_Lm5ENS_16DefaultPtrTraitsEiEENS3_IS4_Lm5ES6_iEES7_iiiiiiiii,@"STO_CUDA_ENTRY STV_DEFAULT"
_ZN2at6native51_GLOBAL__N__11011a27_18_DepthwiseConv3d_cu_35e0c7b543conv_depthwise3d_cuda_backward_input_kernelIffLi3ELi3ELi3ELin1ELin1ELin1ELi1ELi1ELi1EEEvNS_27GenericPackedTensorAccessorIKT_Lm5ENS_16DefaultPtrTraitsEiEENS3_IS4_Lm5ES6_iEES7_iiiiiiiii:
        /* <DEDUP_REMOVED lines=41> */
.L_x_291:
        /* <DEDUP_REMOVED lines=117> */
.L_x_289:
        /* <DEDUP_REMOVED lines=28> */
.L_x_288:
[----:B------:R-:W-:Y:S01]  /*0ba0*/  LOP3.LUT R22, R28, R16, R11, 0xfe, !PT ;  /* 0x000000101c167212 */ /* 0x000fe200078efe0b */
[----:B------:R-:W-:Y:S01]  /*0bb0*/  IMAD.MOV.U32 R38, RZ, RZ, RZ ;  /* 0x000000ffff267224 */ /* 0x000fe200078e00ff */
[----:B------:R-:W-:Y:S02]  /*0bc0*/  IADD3 R34, R12, c[0x0][0x204], RZ ;  /* 0x000081000c227a10 */ /* 0x000fe40007ffe0ff */
[----:B------:R-:W-:Y:S02]  /*0bd0*/  ISETP.GE.AND P0, PT, R22, RZ, PT ;  /* 0x000000ff1600720c */ /* 0x000fe40003f06270 */
[----:B------:R-:W-:Y:S02]  /*0be0*/  IADD3 R32, R34, -c[0x0][0x210], RZ ;  /* 0x8000840022207a10 */ /* 0x000fe40007ffe0ff */
[----:B------:R-:W-:Y:S02]  /*0bf0*/  ISETP.GE.OR P0, PT, R28, c[0x0][0x178], !P0 ;  /* 0x00005e001c007a0c */ /* 0x000fe40004706670 */
[----:B------:R-:W-:-:S02]  /*0c00*/  IADD3 R30, R8, c[0x0][0x200], RZ ;  /* 0x00008000081e7a10 */ /* 0x000fc40007ffe0ff */
[----:B------:R-:W-:-:S04]  /*0c10*/  ISETP.GE.OR P0, PT, R16, c[0x0][0x174], P0 ;  /* 0x00005d0010007a0c */ /* 0x000fc80000706670 */
[----:B------:R-:W-:-:S13]  /*0c20*/  ISETP.GE.OR P0, PT, R11, c[0x0][0x170], P0 ;  /* 0x00005c000b007a0c */ /* 0x000fda0000706670 */
[----:B------:R-:W-:-:S04]  /*0c30*/  @!P0 IADD3 R23, P1, R35, R18, RZ ;  /* 0x0000001223178210 */ /* 0x000fc80007f3e0ff */
[----:B------:R-:W-:Y:S02]  /*0c40*/  @!P0 LEA.HI.X.SX32 R24, R35, R20, 0x1, P1 ;  /* 0x0000001423188211 */ /* 0x000fe400008f0eff */
[----:B------:R-:W-:-:S04]  /*0c50*/  @!P0 LEA R22, P1, R23, c[0x0][0x160], 0x2 ;  /* 0x0000580017168a11 */ /* 0x000fc800078210ff */
[----:B------:R-:W-:Y:S02]  /*0c60*/  @!P0 LEA.HI.X R23, R23, c[0x0][0x164], R24, 0x2, P1 ;  /* 0x0000590017178a11 */ /* 0x000fe400008f1418 */
[----:B------:R-:W-:-:S03]  /*0c70*/  ISETP.GE.AND P2, PT, R32, c[0x0][0x178], PT ;  /* 0x00005e0020007a0c */ /* 0x000fc60003f46270 */
[----:B------:R0:W2:Y:S01]  /*0c80*/  @!P0 LDG.E R38, [R22.64] ;  /* 0x0000000616268981 */ /* 0x0000a2000c1e1900 */
[----:B------:R-:W-:-:S04]  /*0c90*/  LOP3.LUT R24, R32, R30, R11, 0xfe, !PT ;  /* 0x0000001e20187212 */ /* 0x000fc800078efe0b */
[----:B------:R-:W-:Y:S01]  /*0ca0*/  ISETP.LT.OR P0, PT, R24, RZ, P2 ;  /* 0x000000ff1800720c */ /* 0x000fe20001701670 */
[----:B0-----:R-:W-:Y:S02]  /*0cb0*/  IMAD.MOV.U32 R22, RZ, RZ, R26 ;  /* 0x000000ffff167224 */ /* 0x001fe400078e001a */
[----:B------:R-:W-:-:S05]  /*0cc0*/  IMAD.MOV.U32 R23, RZ, RZ, R36 ;  /* 0x000000ffff177224 */ /* 0x000fca00078e0024 */
[----:B------:R-:W2:Y:S01]  /*0cd0*/  LDG.E R36, [R22.64] ;  /* 0x0000000616247981 */ /* 0x000ea2000c1e1900 */
[----:B------:R-:W-:-:S03]  /*0ce0*/  ISETP.GE.OR P0, PT, R30, c[0x0][0x174], P0 ;  /* 0x00005d001e007a0c */ /* 0x000fc60000706670 */
[----:B------:R-:W3:Y:S01]  /*0cf0*/  LDG.E R40, [R22.64+0x4] ;  /* 0x0000040616287981 */ /* 0x000ee2000c1e1900 */
[----:B------:R-:W-:-:S03]  /*0d00*/  ISETP.GE.OR P0, PT, R11, c[0x0][0x170], P0 ;  /* 0x00005c000b007a0c */ /* 0x000fc60000706670 */
[----:B------:R-:W4:Y:S10]  /*0d10*/  LDG.E R42, [R22.64+0x8] ;  /* 0x00000806162a7981 */ /* 0x000f34000c1e1900 */
[----:B------:R-:W-:-:S04]  /*0d20*/  @!P0 IADD3 R25, P1, R37, R18, RZ ;  /* 0x0000001225198210 */ /* 0x000fc80007f3e0ff */
[----:B------:R-:W-:Y:S02]  /*0d30*/  @!P0 LEA.HI.X.SX32 R26, R37, R20, 0x1, P1 ;  /* 0x00000014251a8211 */ /* 0x000fe400008f0eff */
[----:B------:R-:W-:-:S04]  /*0d40*/  @!P0 LEA R24, P1, R25, c[0x0][0x160], 0x2 ;  /* 0x0000580019188a11 */ /* 0x000fc800078210ff */
[----:B------:R-:W-:Y:S01]  /*0d50*/  @!P0 LEA.HI.X R25, R25, c[0x0][0x164], R26, 0x2, P1 ;  /* 0x0000590019198a11 */ /* 0x000fe200008f141a */
[----:B------:R-:W-:-:S06]  /*0d60*/  IMAD.MOV.U32 R26, RZ, RZ, RZ ;  /* 0x000000ffff1a7224 */ /* 0x000fcc00078e00ff */
[----:B------:R-:W3:Y:S01]  /*0d70*/  @!P0 LDG.E R26, [R24.64] ;  /* 0x00000006181a8981 */ /* 0x000ee2000c1e1900 */
[----:B--2---:R-:W-:Y:S02]  /*0d80*/  FFMA.FTZ R38, R36, R38, R27 ;  /* 0x0000002624267223 */ /* 0x004fe4000001001b */
[----:B------:R-:W-:-:S04]  /*0d90*/  IMAD.MOV R27, RZ, RZ, -c[0x0][0x210] ;  /* 0x80008400ff1b7624 */ /* 0x000fc800078e02ff */
[----:B------:R-:W-:-:S05]  /*0da0*/  IMAD R36, R27, 0x2, R34 ;  /* 0x000000021b247824 */ /* 0x000fca00078e0222 */
[C---:B------:R-:W-:Y:S02]  /*0db0*/  ISETP.GE.AND P1, PT, R36.reuse, c[0x0][0x178], PT ;  /* 0x00005e0024007a0c */ /* 0x040fe40003f26270 */
[----:B------:R-:W-:-:S04]  /*0dc0*/  LOP3.LUT R27, R36, R30, R11, 0xfe, !PT ;  /* 0x0000001e241b7212 */ /* 0x000fc800078efe0b */
[----:B------:R-:W-:-:S04]  /*0dd0*/  ISETP.LT.OR P0, PT, R27, RZ, P1 ;  /* 0x000000ff1b00720c */ /* 0x000fc80000f01670 */
[----:B------:R-:W-:-:S04]  /*0de0*/  ISETP.GE.OR P0, PT, R30, c[0x0][0x174], P0 ;  /* 0x00005d001e007a0c */ /* 0x000fc80000706670 */
[----:B------:R-:W-:Y:S01]  /*0df0*/  ISETP.GE.OR P0, PT, R11, c[0x0][0x170], P0 ;  /* 0x00005c000b007a0c */ /* 0x000fe20000706670 */
[----:B------:R-:W-:Y:S02]  /*0e00*/  IMAD.MOV.U32 R27, RZ, RZ, RZ ;  /* 0x000000ffff1b7224 */ /* 0x000fe400078e00ff */
[----:B---3--:R-:W-:-:S10]  /*0e10*/  FFMA.FTZ R26, R40, R26, R38 ;  /* 0x0000001a281a7223 */ /* 0x008fd40000010026 */
[----:B------:R-:W-:-:S04]  /*0e20*/  @!P0 IADD3 R25, P3, R21, R18, RZ ;  /* 0x0000001215198210 */ /* 0x000fc80007f7e0ff */
[----:B------:R-:W-:Y:S02]  /*0e30*/  @!P0 LEA.HI.X.SX32 R38, R21, R20, 0x1, P3 ;  /* 0x0000001415268211 */ /* 0x000fe400018f0eff */
[----:B------:R-:W-:-:S04]  /*0e40*/  @!P0 LEA R24, P3, R25, c[0x0][0x160], 0x2 ;  /* 0x0000580019188a11 */ /* 0x000fc800078610ff */
[----:B------:R-:W-:-:S05]  /*0e50*/  @!P0 LEA.HI.X R25, R25, c[0x0][0x164], R38, 0x2, P3 ;  /* 0x0000590019198a11 */ /* 0x000fca00018f1426 */
[----:B------:R-:W4:Y:S01]  /*0e60*/  @!P0 LDG.E R27, [R24.64] ;  /* 0x00000006181b8981 */ /* 0x000f22000c1e1900 */
[----:B------:R-:W-:-:S04]  /*0e70*/  IADD3 R38, R16, -c[0x0][0x20c], RZ ;  /* 0x8000830010267a10 */ /* 0x000fc80007ffe0ff */
[----:B------:R-:W-:-:S04]  /*0e80*/  LOP3.LUT R40, R34, R38, R11, 0xfe, !PT ;  /* 0x0000002622287212 */ /* 0x000fc800078efe0b */
[----:B------:R-:W-:-:S04]  /*0e90*/  ISETP.GE.AND P0, PT, R40, RZ, PT ;  /* 0x000000ff2800720c */ /* 0x000fc80003f06270 */
[----:B------:R-:W-:-:S04]  /*0ea0*/  ISETP.GE.OR P0, PT, R28, c[0x0][0x178], !P0 ;  /* 0x00005e001c007a0c */ /* 0x000fc80004706670 */
[----:B------:R-:W-:-:S04]  /*0eb0*/  ISETP.GE.OR P0, PT, R38, c[0x0][0x174], P0 ;  /* 0x00005d0026007a0c */ /* 0x000fc80000706670 */
[----:B------:R-:W-:Y:S01]  /*0ec0*/  ISETP.GE.OR P0, PT, R11, c[0x0][0x170], P0 ;  /* 0x00005c000b007a0c */ /* 0x000fe20000706670 */
[----:B----4-:R-:W-:-:S12]  /*0ed0*/  FFMA.FTZ R26, R42, R27, R26 ;  /* 0x0000001b2a1a7223 */ /* 0x010fd8000001001a */
[C---:B------:R-:W-:Y:S01]  /*0ee0*/  @!P0 IADD3 R27, P3, R45.reuse, R18, RZ ;  /* 0x000000122d1b8210 */ /* 0x040fe20007f7e0ff */
[----:B------:R-:W2:Y:S03]  /*0ef0*/  LDG.E R42, [R22.64+0xc] ;  /* 0x00000c06162a7981 */ /* 0x000ea6000c1e1900 */
[----:B------:R-:W-:Y:S02]  /*0f00*/  @!P0 LEA.HI.X.SX32 R40, R45, R20, 0x1, P3 ;  /* 0x000000142d288211 */ /* 0x000fe400018f0eff */
[----:B------:R-:W-:-:S04]  /*0f10*/  @!P0 LEA R24, P3, R27, c[0x0][0x160], 0x2 ;  /* 0x000058001b188a11 */ /* 0x000fc800078610ff */
[----:B------:R-:W-:Y:S01]  /*0f20*/  @!P0 LEA.HI.X R25, R27, c[0x0][0x164], R40, 0x2, P3 ;  /* 0x000059001b198a11 */ /* 0x000fe200018f1428 */
[----:B------:R-:W-:-:S06]  /*0f30*/  IMAD.MOV.U32 R27, RZ, RZ, RZ ;  /* 0x000000ffff1b7224 */ /* 0x000fcc00078e00ff */
[----:B------:R0:W2:Y:S01]  /*0f40*/  @!P0 LDG.E R27, [R24.64] ;  /* 0x00000006181b8981 */ /* 0x0000a2000c1e1900 */
[----:B------:R-:W-:-:S04]  /*0f50*/  LOP3.LUT R40, R32, R38, R11, 0xfe, !PT ;  /* 0x0000002620287212 */ /* 0x000fc800078efe0b */
[----:B------:R-:W-:-:S04]  /*0f60*/  ISETP.LT.OR P0, PT, R40, RZ, P2 ;  /* 0x000000ff2800720c */ /* 0x000fc80001701670 */
[----:B------:R-:W-:-:S04]  /*0f70*/  ISETP.GE.OR P0, PT, R38, c[0x0][0x174], P0 ;  /* 0x00005d0026007a0c */ /* 0x000fc80000706670 */
[----:B------:R-:W-:Y:S01]  /*0f80*/  ISETP.GE.OR P0, PT, R11, c[0x0][0x170], P0 ;  /* 0x00005c000b007a0c */ /* 0x000fe20000706670 */
[----:B0-----:R-:W-:Y:S02]  /*0f90*/  IMAD.MOV.U32 R25, RZ, RZ, RZ ;  /* 0x000000ffff197224 */ /* 0x001fe400078e00ff */
[----:B--2---:R-:W-:-:S10]  /*0fa0*/  FFMA.FTZ R40, R42, R27, R26 ;  /* 0x0000001b2a287223 */ /* 0x004fd4000001001a */
[----:B------:R-:W-:-:S04]  /*0fb0*/  @!P0 IADD3 R27, P3, R43, R18, RZ ;  /* 0x000000122b1b8210 */ /* 0x000fc80007f7e0ff */
[----:B------:R-:W-:Y:S02]  /*0fc0*/  @!P0 LEA.HI.X.SX32 R42, R43, R20, 0x1, P3 ;  /* 0x000000142b2a8211 */ /* 0x000fe400018f0eff */
[----:B------:R-:W-:-:S04]  /*0fd0*/  @!P0 LEA R26, P3, R27, c[0x0][0x160], 0x2 ;  /* 0x000058001b1a8a11 */ /* 0x000fc800078610ff */
[----:B------:R-:W-:Y:S02]  /*0fe0*/  @!P0 LEA.HI.X R27, R27, c[0x0][0x164], R42, 0x2, P3 ;  /* 0x000059001b1b8a11 */ /* 0x000fe400018f142a */
[----:B------:R-:W2:Y:S04]  /*0ff0*/  LDG.E R42, [R22.64+0x10] ;  /* 0x00001006162a7981 */ /* 0x000ea8000c1e1900 */
        /* <DEDUP_REMOVED lines=13> */
[----:B------:R-:W-:-:S04]  /*10d0*/  IMAD.MOV R42, RZ, RZ, -c[0x0][0x20c] ;  /* 0x80008300ff2a7624 */ /* 0x000fc800078e02ff */
[C---:B------:R-:W-:Y:S02]  /*10e0*/  IMAD R26, R42.reuse, 0x2, R16 ;  /* 0x000000022a1a7824 */ /* 0x040fe400078e0210 */
[----:B------:R-:W-:-:S03]  /*10f0*/  IMAD R42, R42, 0x2, R30 ;  /* 0x000000022a2a7824 */ /* 0x000fc600078e021e */
[----:B------:R-:W-:-:S04]  /*1100*/  LOP3.LUT R30, R34, R26, R11, 0xfe, !PT ;  /* 0x0000001a221e7212 */ /* 0x000fc800078efe0b */
[----:B------:R-:W-:-:S04]  /*1110*/  ISETP.GE.AND P0, PT, R30, RZ, PT ;  /* 0x000000ff1e00720c */ /* 0x000fc80003f06270 */
[----:B------:R-:W-:Y:S02]  /*1120*/  ISETP.GE.OR P0, PT, R34, c[0x0][0x178], !P0 ;  /* 0x00005e0022007a0c */ /* 0x000fe40004706670 */
[----:B------:R-:W-:Y:S02]  /*1130*/  LOP3.LUT R42, R42, R11, RZ, 0xfc, !PT ;  /* 0x0000000b2a2a7212 */ /* 0x000fe400078efcff */
[----:B------:R-:W-:Y:S02]  /*1140*/  ISETP.GE.OR P0, PT, R26, c[0x0][0x174], P0 ;  /* 0x00005d001a007a0c */ /* 0x000fe40000706670 */
[----:B------:R-:W-:Y:S02]  /*1150*/  LOP3.LUT R32, R42, R32, RZ, 0xfc, !PT ;  /* 0x000000202a207212 */ /* 0x000fe400078efcff */
[----:B------:R-:W-:Y:S02]  /*1160*/  ISETP.GE.OR P0, PT, R11, c[0x0][0x170], P0 ;  /* 0x00005c000b007a0c */ /* 0x000fe40000706670 */
[----:B------:R-:W-:-:S02]  /*1170*/  ISETP.LT.OR P2, PT, R32, RZ, P2 ;  /* 0x000000ff2000720c */ /* 0x000fc40001741670 */
[----:B------:R-:W-:Y:S02]  /*1180*/  LOP3.LUT R36, R42, R36, RZ, 0xfc, !PT ;  /* 0x000000242a247212 */ /* 0x000fe400078efcff */
[----:B------:R-:W-:Y:S02]  /*1190*/  ISETP.GE.OR P2, PT, R26, c[0x0][0x174], P2 ;  /* 0x00005d001a007a0c */ /* 0x000fe40001746670 */
[----:B------:R-:W-:Y:S02]  /*11a0*/  ISETP.LT.OR P1, PT, R36, RZ, P1 ;  /* 0x000000ff2400720c */ /* 0x000fe40000f21670 */
[----:B------:R-:W-:Y:S01]  /*11b0*/  ISETP.GE.OR P2, PT, R11, c[0x0][0x170], P2 ;  /* 0x00005c000b007a0c */ /* 0x000fe20001746670 */
[----:B------:R-:W-:Y:S02]  /*11c0*/  IMAD.MOV.U32 R34, RZ, RZ, RZ ;  /* 0x000000ffff227224 */ /* 0x000fe400078e00ff */
[----:B0-----:R-:W-:Y:S01]  /*11d0*/  @!P0 IADD3 R25, P3, R33, R18, RZ ;  /* 0x0000001221198210 */ /* 0x001fe20007f7e0ff */
[----:B------:R-:W3:Y:S01]  /*11e0*/  LDG.E R36, [R22.64+0x18] ;  /* 0x0000180616247981 */ /* 0x000ee2000c1e1900 */
[----:B------:R-:W-:-:S02]  /*11f0*/  ISETP.GE.OR P1, PT, R26, c[0x0][0x174], P1 ;  /* 0x00005d001a007a0c */ /* 0x000fc40000f26670 */
[----:B------:R-:W-:Y:S02]  /*1200*/  @!P0 LEA.HI.X.SX32 R32, R33, R20, 0x1, P3 ;  /* 0x0000001421208211 */ /* 0x000fe400018f0eff */
[----:B------:R-:W-:Y:S02]  /*1210*/  @!P0 LEA R24, P3, R25, c[0x0][0x160], 0x2 ;  /* 0x0000580019188a11 */ /* 0x000fe400078610ff */
[----:B------:R-:W-:Y:S02]  /*1220*/  ISETP.GE.OR P1, PT, R11, c[0x0][0x170], P1 ;  /* 0x00005c000b007a0c */ /* 0x000fe40000f26670 */
[----:B------:R-:W-:-:S05]  /*1230*/  @!P0 LEA.HI.X R25, R25, c[0x0][0x164], R32, 0x2, P3 ;  /* 0x0000590019198a11 */ /* 0x000fca00018f1420 */
[----:B------:R0:W3:Y:S01]  /*1240*/  @!P0 LDG.E R34, [R24.64] ;  /* 0x0000000618228981 */ /* 0x0000e2000c1e1900 */
[----:B--2---:R-:W-:Y:S01]  /*1250*/  FFMA.FTZ R30, R40, R27, R38 ;  /* 0x0000001b281e7223 */ /* 0x004fe20000010026 */
[C---:B------:R-:W-:Y:S02]  /*1260*/  @!P2 IADD3 R27, P3, R31.reuse, R18, RZ ;  /* 0x000000121f1ba210 */ /* 0x040fe40007f7e0ff */
[----:B------:R-:W2:Y:S02]  /*1270*/  LDG.E R38, [R22.64+0x1c] ;  /* 0x00001c0616267981 */ /* 0x000ea4000c1e1900 */
[----:B------:R-:W-:Y:S02]  /*1280*/  @!P2 LEA.HI.X.SX32 R32, R31, R20, 0x1, P3 ;  /* 0x000000141f20a211 */ /* 0x000fe400018f0eff */
[----:B------:R-:W-:-:S04]  /*1290*/  @!P2 LEA R26, P0, R27, c[0x0][0x160], 0x2 ;  /* 0x000058001b1aaa11 */ /* 0x000fc800078010ff */
[----:B------:R-:W-:Y:S02]  /*12a0*/  @!P2 LEA.HI.X R27, R27, c[0x0][0x164], R32, 0x2, P0 ;  /* 0x000059001b1baa11 */ /* 0x000fe400000f1420 */
[----:B------:R-:W-:Y:S01]  /*12b0*/  @!P1 IADD3 R40, P0, R39, R18, RZ ;  /* 0x0000001227289210 */ /* 0x000fe20007f1e0ff */
[----:B------:R-:W-:-:S03]  /*12c0*/  IMAD.MOV.U32 R32, RZ, RZ, RZ ;  /* 0x000000ffff207224 */ /* 0x000fc600078e00ff */
[----:B------:R-:W-:Y:S02]  /*12d0*/  @!P1 LEA.HI.X.SX32 R42, R39, R20, 0x1, P0 ;  /* 0x00000014272a9211 */ /* 0x000fe400000f0eff */
[C---:B0-----:R-:W-:Y:S01]  /*12e0*/  @!P1 LEA R24, P0, R40.reuse, c[0x0][0x160], 0x2 ;  /* 0x0000580028189a11 */ /* 0x041fe200078010ff */
[----:B------:R0:W2:Y:S03]  /*12f0*/  @!P2 LDG.E R32, [R26.64] ;  /* 0x000000061a20a981 */ /* 0x0000a6000c1e1900 */
[----:B------:R-:W-:Y:S01]  /*1300*/  @!P1 LEA.HI.X R25, R40, c[0x0][0x164], R42, 0x2, P0 ;  /* 0x0000590028199a11 */ /* 0x000fe200000f142a */
[----:B------:R-:W-:Y:S01]  /*1310*/  IMAD.MOV.U32 R40, RZ, RZ, RZ ;  /* 0x000000ffff287224 */ /* 0x000fe200078e00ff */
[----:B------:R-:W4:Y:S05]  /*1320*/  LDG.E R42, [R22.64+0x20] ;  /* 0x00002006162a7981 */ /* 0x000f2a000c1e1900 */
[----:B------:R-:W4:Y:S01]  /*1330*/  @!P1 LDG.E R40, [R24.64] ;  /* 0x0000000618289981 */ /* 0x000f22000c1e1900 */
[----:B0-----:R-:W-:-:S02]  /*1340*/  IADD3 R26, P0, R22, 0x24, RZ ;  /* 0x00000024161a7810 */ /* 0x001fc40007f1e0ff */
[----:B------:R-:W-:Y:S02]  /*1350*/  IADD3 R29, R29, 0x1, RZ ;  /* 0x000000011d1d7810 */ /* 0x000fe40007ffe0ff */
[----:B------:R-:W-:Y:S01]  /*1360*/  IADD3 R11, R11, -c[0x0][0x208], RZ ;  /* 0x800082000b0b7a10 */ /* 0x000fe20007ffe0ff */
[----:B---3--:R-:W-:Y:S02]  /*1370*/  FFMA.FTZ R34, R36, R34, R30 ;  /* 0x0000002224227223 */ /* 0x008fe4000001001e */
[----:B------:R-:W-:Y:S01]  /*1380*/  IMAD.X R36, RZ, RZ, R23, P0 ;  /* 0x000000ffff247224 */ /* 0x000fe200000e0617 */
[----:B------:R-:W-:Y:S01]  /*1390*/  ISETP.NE.AND P0, PT, R29, 0x3, PT ;  /* 0x000000031d00780c */ /* 0x000fe20003f05270 */
[----:B------:R-:W-:-:S04]  /*13a0*/  IMAD.MOV R30, RZ, RZ, -R5 ;  /* 0x000000ffff1e7224 */ /* 0x000fc800078e0a05 */
[----:B------:R-:W-:-:S04]  /*13b0*/  IMAD R30, R30, c[0x0][0x178], RZ ;  /* 0x00005e001e1e7a24 */ /* 0x000fc800078e02ff */
        /* <DEDUP_REMOVED lines=8> */
[----:B------:R-:W-:Y:S02]  /*1440*/  IMAD R33, R30, c[0x0][0x208], R33 ;  /* 0x000082001e217a24 */ /* 0x000fe400078e0221 */
[----:B--2---:R-:W-:-:S04]  /*1450*/  FFMA.FTZ R27, R38, R32, R34 ;  /* 0x00000020261b7223 */ /* 0x004fc80000010022 */
[----:B----4-:R-:W-:Y:S01]  /*1460*/  FFMA.FTZ R27, R42, R40, R27 ;  /* 0x000000282a1b7223 */ /* 0x010fe2000001001b */
        /* <DEDUP_REMOVED lines=9> */
.L_x_287:
[----:B------:R-:W-:Y:S05]  /*1500*/  BSYNC B0 ;  /* 0x0000000000007941 */ /* 0x000fea0003800000 */
.L_x_286:
[----:B------:R-:W-:Y:S02]  /*1510*/  IMAD R10, R10, c[0x0][0x1b4], RZ ;  /* 0x00006d000a0a7a24 */ /* 0x000fe400078e02ff */
        /* <DEDUP_REMOVED lines=23> */
.L_x_290:
[----:B------:R-:W-:Y:S05]  /*1690*/  EXIT ;  /* 0x000000000000794d */ /* 0x000fea0003800000 */
.L_x_292:
        /* <DEDUP_REMOVED lines=14> */
.L_x_532:


//--------------------- .text._ZN2at6native51_GLOBAL__N__11011a27_18_DepthwiseConv3d_cu_35e0c7b543conv_depthwise3d_cuda_backward_input_kernelIffLi3ELi3ELi3ELi1ELi1ELi1ELin1ELin1ELin1EEEvNS_27GenericPackedTensorAccessorIKT_Lm5ENS_16DefaultPtrTraitsEiEENS3_IS4_Lm5ES6_iEES7_iiiiiiiii --------------------------
	.section	.text._ZN2at6native51_GLOBAL__N__11011a27_18_DepthwiseConv3d_cu_35e0c7b543conv_depthwise3d_cuda_backward_input_kernelIffLi3ELi3ELi3ELi1ELi1ELi1ELin1ELin1ELin1EEEvNS_27GenericPackedTensorAccessorIKT_Lm5ENS_16DefaultPtrTraitsEiEENS3_IS4_Lm5ES6_iEES7_iiiiiiiii,"ax",@progbits
	.sectioninfo	@"SHI_REGISTERS=48"
	.align	128
.text._ZN2at6native51_GLOBAL__N__11011a27_18_DepthwiseConv3d_cu_35e0c7b543conv_depthwise3d_cuda_backward_input_kernelIffLi3ELi3ELi3ELi1ELi1ELi1ELin1ELin1ELin1EEEvNS_27GenericPackedTensorAccessorIKT_Lm5ENS_16DefaultPtrTraitsEiEENS3_IS4_Lm5ES6_iEES7_iiiiiiiii:
        .type           _ZN2at6native51_GLOBAL__N__11011a27_18_DepthwiseConv3d_cu_35e0c7b543conv_depthwise3d_cuda_backward_input_kernelIffLi3ELi3ELi3ELi1ELi1ELi1ELin1ELin1ELin1EEEvNS_27GenericPackedTensorAccessorIKT_Lm5ENS_16DefaultPtrTraitsEiEENS3_IS4_Lm5ES6_iEES7_iiiiiiiii,@function
        .size           _ZN2at6native51_GLOBAL__N__11011a27_18_DepthwiseConv3d_cu_35e0c7b543conv_depthwise3d_cuda_backward_input_kernelIffLi3ELi3ELi3ELi1ELi1ELi1ELin1ELin1ELin1EEEvNS_27GenericPackedTensorAccessorIKT_Lm5ENS_16DefaultPtrTraitsEiEENS3_IS4_Lm5ES6_iEES7_iiiiiiiii,(.L_x_533 - _ZN2at6native51_GLOBAL__N__11011a27_18_DepthwiseConv3d_cu_35e0c7b543conv_depthwise3d_cuda_backward_input_kernelIffLi3ELi3ELi3ELi1ELi1ELi1ELin1ELin1ELin1EEEvNS_27GenericPackedTensorAccessorIKT_Lm5ENS_16DefaultPtrTraitsEiEENS3_IS4_Lm5ES6_iEES7_iiiiiiiii)
        .other          _ZN2at6native51_GLOBAL__N__11011a27_18_DepthwiseConv3d_cu_35e0c7b543conv_depthwise3d_cuda_backward_input_kernelIffLi3ELi3ELi3ELi1ELi1ELi1ELin1ELin1ELin1EEEvNS_27GenericPackedTensorAccessorIKT_Lm5ENS_16DefaultPtrTraitsEiEENS3_IS4_Lm5ES6_iEES7_iiiiiiiii,@"STO_CUDA_ENTRY STV_DEFAULT"
_ZN2at6native51_GLOBAL__N__11011a27_18_DepthwiseConv3d_cu_35e0c7b543conv_depthwise3d_cuda_backward_input_kernelIffLi3ELi3ELi3ELi1ELi1ELi1ELin1ELin1ELin1EEEvNS_27GenericPackedTensorAccessorIKT_Lm5ENS_16DefaultPtrTraitsEiEENS3_IS4_Lm5ES6_iEES7_iiiiiiiii:
        /* <DEDUP_REMOVED lines=40> */
.L_x_298:
        /* <DEDUP_REMOVED lines=119> */
[----:B0-----:R-:W-:-:S07]  /*09f0*/  IADD3 R20, R16, 0xffffffe, RZ ;  /* 0x0ffffffe10147810 */ /* 0x001fce0007ffe0ff */
[----:B------:R0:W2:Y:S01]  /*0a00*/  F2I.FTZ.U32.TRUNC.NTZ R21, R20 ;  /* 0x0000001400157305 */ /* 0x0000a2000021f000 */
[----:B-1----:R-:W-:Y:S02]  /*0a10*/  IADD3 R14, R13, 0xffffffe, RZ ;  /* 0x0ffffffe0d0e7810 */ /* 0x002fe40007ffe0ff */
[----:B------:R-:W-:-:S05]  /*0a20*/  IADD3 R13, R11, -0x2, RZ ;  /* 0xfffffffe0b0d7810 */ /* 0x000fca0007ffe0ff */
[----:B------:R1:W3:Y:S01]  /*0a30*/  F2I.FTZ.U32.TRUNC.NTZ R15, R14 ;  /* 0x0000000e000f7305 */ /* 0x0002e2000021f000 */
[----:B0-----:R-:W-:Y:S01]  /*0a40*/  IMAD.MOV.U32 R20, RZ, RZ, RZ ;  /* 0x000000ffff147224 */ /* 0x001fe200078e00ff */
[----:B------:R-:W-:Y:S01]  /*0a50*/  IABS R30, R13 ;  /* 0x0000000d001e7213 */ /* 0x000fe20000000000 */
[----:B--2---:R-:W-:Y:S02]  /*0a60*/  IMAD.MOV R12, RZ, RZ, -R21 ;  /* 0x000000ffff0c7224 */ /* 0x004fe400078e0a15 */
[----:B-1----:R-:W-:Y:S02]  /*0a70*/  IMAD.MOV.U32 R14, RZ, RZ, RZ ;  /* 0x000000ffff0e7224 */ /* 0x002fe400078e00ff */
[----:B------:R-:W-:Y:S01]  /*0a80*/  IMAD R23, R12, R19, RZ ;  /* 0x000000130c177224 */ /* 0x000fe200078e02ff */
[----:B------:R-:W-:-:S03]  /*0a90*/  IADD3 R12, R11, -0x1, RZ ;  /* 0xffffffff0b0c7810 */ /* 0x000fc60007ffe0ff */
[----:B------:R-:W-:Y:S01]  /*0aa0*/  IMAD.HI.U32 R21, R21, R23, R20 ;  /* 0x0000001715157227 */ /* 0x000fe200078e0014 */
[----:B------:R-:W-:-:S03]  /*0ab0*/  IABS R28, R12 ;  /* 0x0000000c001c7213 */ /* 0x000fc60000000000 */
[----:B---3--:R-:W-:Y:S02]  /*0ac0*/  IMAD.MOV R25, RZ, RZ, -R15 ;  /* 0x000000ffff197224 */ /* 0x008fe400078e0a0f */
[----:B------:R-:W-:-:S04]  /*0ad0*/  IMAD.HI.U32 R24, R21, R26, RZ ;  /* 0x0000001a15187227 */ /* 0x000fc800078e00ff */
[----:B------:R-:W-:Y:S02]  /*0ae0*/  IMAD.MOV R16, RZ, RZ, -R24 ;  /* 0x000000ffff107224 */ /* 0x000fe400078e0a18 */
[----:B------:R-:W-:Y:S02]  /*0af0*/  IMAD R25, R25, R18, RZ ;  /* 0x0000001219197224 */ /* 0x000fe400078e02ff */
[----:B------:R-:W-:Y:S02]  /*0b00*/  IMAD R26, R19, R16, R26 ;  /* 0x00000010131a7224 */ /* 0x000fe400078e021a */
[----:B------:R-:W-:Y:S01]  /*0b10*/  IMAD.HI.U32 R25, R15, R25, R14 ;  /* 0x000000190f197227 */ /* 0x000fe200078e000e */
[----:B------:R-:W-:Y:S02]  /*0b20*/  IADD3 R14, R8, c[0x0][0x200], RZ ;  /* 0x00008000080e7a10 */ /* 0x000fe40007ffe0ff */
[----:B------:R-:W-:Y:S01]  /*0b30*/  ISETP.GT.U32.AND P0, PT, R19, R26, PT ;  /* 0x0000001a1300720c */ /* 0x000fe20003f04070 */
[----:B------:R-:W-:Y:S01]  /*0b40*/  IMAD.HI.U32 R20, R21, R28, RZ ;  /* 0x0000001c15147227 */ /* 0x000fe200078e00ff */
[----:B------:R-:W-:-:S02]  /*0b50*/  IABS R27, R14 ;  /* 0x0000000e001b7213 */ /* 0x000fc40000000000 */
[C---:B------:R-:W-:Y:S01]  /*0b60*/  IADD3 R15, R14.reuse, -0x1, RZ ;  /* 0xffffffff0e0f7810 */ /* 0x040fe20007ffe0ff */
[----:B------:R-:W-:Y:S01]  /*0b70*/  IMAD.MOV R23, RZ, RZ, -R20 ;  /* 0x000000ffff177224 */ /* 0x000fe200078e0a14 */
[----:B------:R-:W-:Y:S01]  /*0b80*/  IADD3 R16, R14, -0x2, RZ ;  /* 0xfffffffe0e107810 */ /* 0x000fe20007ffe0ff */
[----:B------:R-:W-:Y:S01]  /*0b90*/  IMAD.HI.U32 R22, R21, R30, RZ ;  /* 0x0000001e15167227 */ /* 0x000fe200078e00ff */
[----:B------:R-:W-:Y:S02]  /*0ba0*/  IABS R31, R15 ;  /* 0x0000000f001f7213 */ /* 0x000fe40000000000 */
[----:B------:R-:W-:Y:S01]  /*0bb0*/  IABS R32, R16 ;  /* 0x0000001000207213 */ /* 0x000fe20000000000 */
[----:B------:R-:W-:Y:S02]  /*0bc0*/  IMAD R28, R19, R23, R28 ;  /* 0x00000017131c7224 */ /* 0x000fe400078e021c */
[----:B------:R-:W-:Y:S01]  /*0bd0*/  IMAD.MOV R21, RZ, RZ, -R22 ;  /* 0x000000ffff157224 */ /* 0x000fe200078e0a16 */
[----:B------:R-:W-:Y:S01]  /*0be0*/  @!P0 IADD3 R24, R24, 0x1, RZ ;  /* 0x0000000118188810 */ /* 0x000fe20007ffe0ff */
[----:B------:R-:W-:Y:S01]  /*0bf0*/  IMAD.HI.U32 R23, R25, R27, RZ ;  /* 0x0000001b19177227 */ /* 0x000fe200078e00ff */
[----:B------:R-:W-:-:S03]  /*0c00*/  ISETP.GT.U32.AND P2, PT, R19, R28, PT ;  /* 0x0000001c1300720c */ /* 0x000fc60003f44070 */
[----:B------:R-:W-:Y:S02]  /*0c10*/  @!P0 IMAD.IADD R26, R26, 0x1, -R19 ;  /* 0x000000011a1a8824 */ /* 0x000fe400078e0a13 */
[----:B------:R-:W-:Y:S02]  /*0c20*/  IMAD R30, R19, R21, R30 ;  /* 0x00000015131e7224 */ /* 0x000fe400078e021e */
[----:B------:R-:W-:Y:S01]  /*0c30*/  IMAD.MOV R29, RZ, RZ, -R23 ;  /* 0x000000ffff1d7224 */ /* 0x000fe200078e0a17 */
[----:B------:R-:W-:Y:S01]  /*0c40*/  ISETP.GE.U32.AND P6, PT, R26, R19, PT ;  /* 0x000000131a00720c */ /* 0x000fe20003fc6070 */
[----:B------:R-:W-:Y:S01]  /*0c50*/  IMAD.HI.U32 R21, R25, R31, RZ ;  /* 0x0000001f19157227 */ /* 0x000fe200078e00ff */
[----:B------:R-:W-:Y:S02]  /*0c60*/  ISETP.GT.U32.AND P4, PT, R19, R30, PT ;  /* 0x0000001e1300720c */ /* 0x000fe40003f84070 */
[----:B------:R-:W-:Y:S01]  /*0c70*/  LOP3.LUT R26, R11, c[0x0][0x1f8], RZ, 0x3c, !PT ;  /* 0x00007e000b1a7a12 */ /* 0x000fe200078e3cff */
[----:B------:R-:W-:Y:S01]  /*0c80*/  IMAD R27, R18, R29, R27 ;  /* 0x0000001d121b7224 */ /* 0x000fe200078e021b */
[----:B------:R-:W-:Y:S01]  /*0c90*/  @!P2 IADD3 R20, R20, 0x1, RZ ;  /* 0x000000011414a810 */ /* 0x000fe20007ffe0ff */
[----:B------:R-:W-:-:S02]  /*0ca0*/  IMAD.MOV R29, RZ, RZ, -R21 ;  /* 0x000000ffff1d7224 */ /* 0x000fc400078e0a15 */
        /* <DEDUP_REMOVED lines=59> */
.L_x_296:
        /* <DEDUP_REMOVED lines=21> */
.L_x_295:
        /* <DEDUP_REMOVED lines=170> */
[----:B------:R-:W-:Y:S01]  /*1c50*/  IADD3 R36, R36, -0x1, RZ ;  /* 0xffffffff24247810 */ /* 0x000fe20007ffe0ff */
        /* <DEDUP_REMOVED lines=8> */
.L_x_294:
[----:B------:R-:W-:Y:S05]  /*1ce0*/  BSYNC B0 ;  /* 0x0000000000007941 */ /* 0x000fea0003800000 */
.L_x_293:
        /* <DEDUP_REMOVED lines=24> */
.L_x_297:
[----:B------:R-:W-:Y:S05]  /*1e70*/  EXIT ;  /* 0x000000000000794d */ /* 0x000fea0003800000 */
.L_x_299:
        /* <DEDUP_REMOVED lines=16> */
.L_x_533:


//--------------------- .text._ZN2at6native51_GLOBAL__N__11011a27_18_DepthwiseConv3d_cu_35e0c7b543conv_depthwise3d_cuda_backward_input_kernelIffLi3ELi3ELi3ELi1ELi1ELi1ELi1ELi1ELi1EEEvNS_27GenericPackedTensorAccessorIKT_Lm5ENS_16DefaultPtrTraitsEiEENS3_IS4_Lm5ES6_iEES7_iiiiiiiii --------------------------
	.section	.text._ZN2at6native51_GLOBAL__N__11011a27_18_DepthwiseConv3d_cu_35e0c7b543conv_depthwise3d_cuda_backward_input_kernelIffLi3ELi3ELi3ELi1ELi1ELi1ELi1ELi1ELi1EEEvNS_27GenericPackedTensorAccessorIKT_Lm5ENS_16DefaultPtrTraitsEiEENS3_IS4_Lm5ES6_iEES7_iiiiiiiii,"ax",@progbits
	.sectioninfo	@"SHI_REGISTERS=47"
	.align	128
.text._ZN2at6native51_GLOBAL__N__11011a27_18_DepthwiseConv3d_cu_35e0c7b543conv_depthwise3d_cuda_backward_input_kernelIffLi3ELi3ELi3ELi1ELi1ELi1ELi1ELi1ELi1EEEvNS_27GenericPackedTensorAccessorIKT_Lm5ENS_16DefaultPtrTraitsEiEENS3_IS4_Lm5ES6_iEES7_iiiiiiiii:
        .type           _ZN2at6native51_GLOBAL__N__11011a27_18_DepthwiseConv3d_cu_35e0c7b543conv_depthwise3d_cuda_backward_input_kernelIffLi3ELi3ELi3ELi1ELi1ELi1ELi1ELi1ELi1EEEvNS_27GenericPackedTensorAccessorIKT_Lm5ENS_16DefaultPtrTraitsEiEENS3_IS4_Lm5ES6_iEES7_iiiiiiiii,@function
        .size           _ZN2at6native51_GLOBAL__N__11011a27_18_DepthwiseConv3d_cu_35e0c7b543conv_depthwise3d_cuda_backward_input_kernelIffLi3ELi3ELi3ELi1ELi1ELi1ELi1ELi1ELi1EEEvNS_27GenericPackedTensorAccessorIKT_Lm5ENS_16DefaultPtrTraitsEiEENS3_IS4_Lm5ES6_iEES7_iiiiiiiii,(.L_x_534 - _ZN2at6native51_GLOBAL__N__11011a27_18_DepthwiseConv3d_cu_35e0c7b543conv_depthwise3d_cuda_backward_input_kernelIffLi3ELi3ELi3ELi1ELi1ELi1ELi1ELi1ELi1EEEvNS_27GenericPackedTensorAccessorIKT_Lm5ENS_16DefaultPtrTraitsEiEENS3_IS4_Lm5ES6_iEES7_iiiiiiiii)
        .other          _ZN2at6native51_GLOBAL__N__11011a27_18_DepthwiseConv3d_cu_35e0c7b543conv_depthwise3d_cuda_backward_input_kernelIffLi3ELi3ELi3ELi1ELi1ELi1ELi1ELi1ELi1EEEvNS_27GenericPackedTensorAccessorIKT_Lm5ENS_16DefaultPtrTraitsEiEENS3_IS4_Lm5ES6_iEES7_iiiiiiiii,@"STO_CUDA_ENTRY STV_DEFAULT"
_ZN2at6native51_GLOBAL__N__11011a27_18_DepthwiseConv3d_cu_35e0c7b543conv_depthwise3d_cuda_backward_input_kernelIffLi3ELi3ELi3ELi1ELi1ELi1ELi1ELi1ELi1EEEvNS_27GenericPackedTensorAccessorIKT_Lm5ENS_16DefaultPtrTraitsEiEENS3_IS4_Lm5ES6_iEES7_iiiiiiiii:
        /* <DEDUP_REMOVED lines=40> */
.L_x_305:
        /* <DEDUP_REMOVED lines=131> */
.L_x_303:
        /* <DEDUP_REMOVED lines=15> */
.L_x_302:
[----:B------:R-:W-:Y:S01]  /*0ba0*/  LOP3.LUT R2, R22, R18, R15, 0xfe, !PT ;  /* 0x0000001216027212 */ /* 0x000fe200078efe0f */
[----:B------:R-:W-:-:S03]  /*0bb0*/  IMAD.MOV.U32 R41, RZ, RZ, RZ ;  /* 0x000000ffff297224 */ /* 0x000fc600078e00ff */
[----:B------:R-:W-:Y:S02]  /*0bc0*/  ISETP.LT.OR P0, PT, R2, RZ, P3 ;  /* 0x000000ff0200720c */ /* 0x000fe40001f01670 */
[----:B------:R-:W-:Y:S02]  /*0bd0*/  IADD3 R2, P1, R30, R25, RZ ;  /* 0x000000191e027210 */ /* 0x000fe40007f3e0ff */
[----:B------:R-:W-:Y:S02]  /*0be0*/  ISETP.GE.OR P0, PT, R18, c[0x0][0x174], P0 ;  /* 0x00005d0012007a0c */ /* 0x000fe40000706670 */
[----:B------:R-:W-:Y:S02]  /*0bf0*/  LEA.HI.X.SX32 R3, R30, R27, 0x1, P1 ;  /* 0x0000001b1e037211 */ /* 0x000fe400008f0eff */
[----:B------:R-:W-:Y:S02]  /*0c00*/  LEA R4, P1, R2, c[0x0][0x160], 0x2 ;  /* 0x0000580002047a11 */ /* 0x000fe400078210ff */
[----:B------:R-:W-:-:S02]  /*0c10*/  ISETP.GE.OR P0, PT, R15, c[0x0][0x170], P0 ;  /* 0x00005c000f007a0c */ /* 0x000fc40000706670 */
[----:B------:R-:W-:Y:S01]  /*0c20*/  LEA.HI.X R5, R2, c[0x0][0x164], R3, 0x2, P1 ;  /* 0x0000590002057a11 */ /* 0x000fe200008f1403 */
[----:B------:R-:W-:Y:S01]  /*0c30*/  IMAD.MOV.U32 R2, RZ, RZ, R35 ;  /* 0x000000ffff027224 */ /* 0x000fe200078e0023 */
[----:B------:R-:W-:Y:S01]  /*0c40*/  IADD3 R35, R13, c[0x0][0x200], RZ ;  /* 0x000080000d237a10 */ /* 0x000fe20007ffe0ff */
[----:B------:R-:W-:Y:S01]  /*0c50*/  IMAD.MOV.U32 R3, RZ, RZ, R36 ;  /* 0x000000ffff037224 */ /* 0x000fe200078e0024 */
[C---:B------:R-:W-:Y:S02]  /*0c60*/  ISETP.GE.AND P2, PT, R26.reuse, c[0x0][0x178], PT ;  /* 0x00005e001a007a0c */ /* 0x040fe40003f46270 */
[----:B------:R-:W-:-:S05]  /*0c70*/  LOP3.LUT R6, R26, R35, R15, 0xfe, !PT ;  /* 0x000000231a067212 */ /* 0x000fca00078efe0f */
[----:B------:R0:W2:Y:S01]  /*0c80*/  @!P0 LDG.E R41, [R4.64] ;  /* 0x0000000604298981 */ /* 0x0000a2000c1e1900 */
[----:B------:R-:W-:Y:S02]  /*0c90*/  ISETP.LT.OR P1, PT, R6, RZ, P2 ;  /* 0x000000ff0600720c */ /* 0x000fe40001721670 */
[C---:B------:R-:W-:Y:S01]  /*0ca0*/  ISETP.GE.AND P0, PT, R28.reuse, c[0x0][0x178], PT ;  /* 0x00005e001c007a0c */ /* 0x040fe20003f06270 */
[----:B------:R-:W2:Y:S01]  /*0cb0*/  LDG.E R43, [R2.64] ;  /* 0x00000006022b7981 */ /* 0x000ea2000c1e1900 */
[----:B------:R-:W-:Y:S02]  /*0cc0*/  LOP3.LUT R6, R28, R35, R15, 0xfe, !PT ;  /* 0x000000231c067212 */ /* 0x000fe400078efe0f */
[----:B------:R-:W-:Y:S01]  /*0cd0*/  ISETP.GE.OR P1, PT, R35, c[0x0][0x174], P1 ;  /* 0x00005d0023007a0c */ /* 0x000fe20000f26670 */
[----:B------:R-:W-:Y:S01]  /*0ce0*/  IMAD.MOV.U32 R34, RZ, RZ, RZ ;  /* 0x000000ffff227224 */ /* 0x000fe200078e00ff */
[----:B------:R-:W-:Y:S01]  /*0cf0*/  ISETP.LT.OR P5, PT, R6, RZ, P0 ;  /* 0x000000ff0600720c */ /* 0x000fe200007a1670 */
[----:B------:R-:W-:Y:S01]  /*0d00*/  IMAD.MOV.U32 R33, RZ, RZ, RZ ;  /* 0x000000ffff217224 */ /* 0x000fe200078e00ff */
[----:B------:R-:W-:Y:S01]  /*0d10*/  ISETP.GE.OR P1, PT, R15, c[0x0][0x170], P1 ;  /* 0x00005c000f007a0c */ /* 0x000fe20000f26670 */
[----:B------:R-:W3:Y:S01]  /*0d20*/  LDG.E R37, [R2.64+0x4] ;  /* 0x0000040602257981 */ /* 0x000ee2000c1e1900 */
[----:B------:R-:W-:-:S02]  /*0d30*/  ISETP.GE.OR P5, PT, R35, c[0x0][0x174], P5 ;  /* 0x00005d0023007a0c */ /* 0x000fc40002fa6670 */
[----:B------:R-:W-:Y:S01]  /*0d40*/  IADD3 R44, R35, -0x1, RZ ;  /* 0xffffffff232c7810 */ /* 0x000fe20007ffe0ff */
[----:B------:R-:W4:Y:S01]  /*0d50*/  LDG.E R38, [R2.64+0x8] ;  /* 0x0000080602267981 */ /* 0x000f22000c1e1900 */
[----:B------:R-:W-:Y:S02]  /*0d60*/  ISETP.GE.OR P5, PT, R15, c[0x0][0x170], P5 ;  /* 0x00005c000f007a0c */ /* 0x000fe40002fa6670 */
[----:B------:R-:W-:Y:S01]  /*0d70*/  LOP3.LUT R6, R22, R44, R15, 0xfe, !PT ;  /* 0x0000002c16067212 */ /* 0x000fe200078efe0f */
[----:B------:R-:W5:Y:S04]  /*0d80*/  LDG.E R39, [R2.64+0xc] ;  /* 0x00000c0602277981 */ /* 0x000f68000c1e1900 */
[----:B------:R0:W3:Y:S01]  /*0d90*/  @!P1 LDG.E R34, [R4.64+-0x4] ;  /* 0xfffffc0604229981 */ /* 0x0000e2000c1e1900 */
[----:B------:R-:W-:-:S02]  /*0da0*/  ISETP.LT.OR P1, PT, R6, RZ, P3 ;  /* 0x000000ff0600720c */ /* 0x000fc40001f21670 */
[----:B------:R-:W-:Y:S02]  /*0db0*/  IADD3 R6, R31, 0x2, RZ ;  /* 0x000000021f067810 */ /* 0x000fe40007ffe0ff */
[----:B------:R-:W-:Y:S01]  /*0dc0*/  ISETP.GE.OR P1, PT, R44, c[0x0][0x174], P1 ;  /* 0x00005d002c007a0c */ /* 0x000fe20000f26670 */
[----:B------:R0:W4:Y:S01]  /*0dd0*/  @!P5 LDG.E R33, [R4.64+-0x8] ;  /* 0xfffff8060421d981 */ /* 0x000122000c1e1900 */
[C---:B------:R-:W-:Y:S02]  /*0de0*/  IADD3 R7, P5, R6.reuse, R25, RZ ;  /* 0x0000001906077210 */ /* 0x040fe40007fbe0ff */
[----:B------:R-:W-:Y:S02]  /*0df0*/  ISETP.GE.OR P1, PT, R15, c[0x0][0x170], P1 ;  /* 0x00005c000f007a0c */ /* 0x000fe40000f26670 */
[----:B------:R-:W-:Y:S02]  /*0e00*/  LEA.HI.X.SX32 R36, R6, R27, 0x1, P5 ;  /* 0x0000001b06247211 */ /* 0x000fe400028f0eff */
[----:B------:R-:W-:-:S04]  /*0e10*/  LEA R6, P5, R7, c[0x0][0x160], 0x2 ;  /* 0x0000580007067a11 */ /* 0x000fc800078a10ff */
[----:B------:R-:W-:Y:S01]  /*0e20*/  LEA.HI.X R7, R7, c[0x0][0x164], R36, 0x2, P5 ;  /* 0x0000590007077a11 */ /* 0x000fe200028f1424 */
[----:B------:R-:W-:-:S06]  /*0e30*/  IMAD.MOV.U32 R36, RZ, RZ, RZ ;  /* 0x000000ffff247224 */ /* 0x000fcc00078e00ff */
[----:B------:R1:W5:Y:S01]  /*0e40*/  @!P1 LDG.E R36, [R6.64] ;  /* 0x0000000606249981 */ /* 0x000362000c1e1900 */
[----:B0-----:R-:W-:-:S04]  /*0e50*/  LOP3.LUT R4, R26, R44, R15, 0xfe, !PT ;  /* 0x0000002c1a047212 */ /* 0x001fc800078efe0f */
[----:B------:R-:W-:Y:S02]  /*0e60*/  ISETP.LT.OR P1, PT, R4, RZ, P2 ;  /* 0x000000ff0400720c */ /* 0x000fe40001721670 */
[----:B------:R-:W-:Y:S02]  /*0e70*/  LOP3.LUT R4, R28, R44, R15, 0xfe, !PT ;  /* 0x0000002c1c047212 */ /* 0x000fe400078efe0f */
[----:B------:R-:W-:Y:S02]  /*0e80*/  ISETP.GE.OR P1, PT, R44, c[0x0][0x174], P1 ;  /* 0x00005d002c007a0c */ /* 0x000fe40000f26670 */
[----:B------:R-:W-:Y:S02]  /*0e90*/  ISETP.LT.OR P5, PT, R4, RZ, P0 ;  /* 0x000000ff0400720c */ /* 0x000fe400007a1670 */
[----:B------:R-:W-:Y:S02]  /*0ea0*/  ISETP.GE.OR P1, PT, R15, c[0x0][0x170], P1 ;  /* 0x00005c000f007a0c */ /* 0x000fe40000f26670 */
[----:B------:R-:W-:-:S02]  /*0eb0*/  ISETP.GE.OR P5, PT, R44, c[0x0][0x174], P5 ;  /* 0x00005d002c007a0c */ /* 0x000fc40002fa6670 */
[----:B------:R-:W-:Y:S02]  /*0ec0*/  IADD3 R35, R35, -0x2, RZ ;  /* 0xfffffffe23237810 */ /* 0x000fe40007ffe0ff */
[----:B------:R-:W-:Y:S02]  /*0ed0*/  ISETP.GE.OR P5, PT, R15, c[0x0][0x170], P5 ;  /* 0x00005c000f007a0c */ /* 0x000fe40002fa6670 */
[----:B------:R-:W-:Y:S01]  /*0ee0*/  LOP3.LUT R4, R22, R35, R15, 0xfe, !PT ;  /* 0x0000002316047212 */ /* 0x000fe200078efe0f */
[----:B--2---:R-:W-:Y:S02]  /*0ef0*/  FFMA.FTZ R43, R43, R41, R40 ;  /* 0x000000292b2b7223 */ /* 0x004fe40000010028 */
[----:B------:R-:W-:-:S06]  /*0f00*/  CS2R R40, SRZ ;  /* 0x0000000000287805 */ /* 0x000fcc000001ff00 */
[----:B------:R1:W2:Y:S01]  /*0f10*/  @!P1 LDG.E R41, [R6.64+-0x4] ;  /* 0xfffffc0606299981 */ /* 0x0002a2000c1e1900 */
[----:B------:R-:W-:Y:S02]  /*0f20*/  ISETP.LT.OR P1, PT, R4, RZ, P3 ;  /* 0x000000ff0400720c */ /* 0x000fe40001f21670 */
[-C--:B------:R-:W-:Y:S01]  /*0f30*/  LOP3.LUT R4, R26, R35.reuse, R15, 0xfe, !PT ;  /* 0x000000231a047212 */ /* 0x080fe200078efe0f */
[----:B------:R1:W2:Y:S01]  /*0f40*/  @!P5 LDG.E R40, [R6.64+-0x8] ;  /* 0xfffff8060628d981 */ /* 0x0002a2000c1e1900 */
[----:B------:R-:W-:Y:S01]  /*0f50*/  ISETP.GE.OR P1, PT, R35, c[0x0][0x174], P1 ;  /* 0x00005d0023007a0c */ /* 0x000fe20000f26670 */
[----:B---3--:R-:W-:Y:S01]  /*0f60*/  FFMA.FTZ R37, R37, R34, R43 ;  /* 0x0000002225257223 */ /* 0x008fe2000001002b */
[----:B------:R-:W-:Y:S02]  /*0f70*/  IADD3 R34, R29, 0x2, RZ ;  /* 0x000000021d227810 */ /* 0x000fe40007ffe0ff */
[----:B-1----:R-:W-:Y:S02]  /*0f80*/  LOP3.LUT R6, R28, R35, R15, 0xfe, !PT ;  /* 0x000000231c067212 */ /* 0x002fe400078efe0f */
[----:B------:R-:W-:-:S02]  /*0f90*/  IADD3 R5, P5, R34, R25, RZ ;  /* 0x0000001922057210 */ /* 0x000fc40007fbe0ff */
[----:B------:R-:W-:Y:S02]  /*0fa0*/  ISETP.GE.OR P1, PT, R15, c[0x0][0x170], P1 ;  /* 0x00005c000f007a0c */ /* 0x000fe40000f26670 */
[----:B------:R-:W-:Y:S02]  /*0fb0*/  ISETP.LT.OR P2, PT, R4, RZ, P2 ;  /* 0x000000ff0400720c */ /* 0x000fe40001741670 */
[----:B------:R-:W-:Y:S01]  /*0fc0*/  ISETP.LT.OR P0, PT, R6, RZ, P0 ;  /* 0x000000ff0600720c */ /* 0x000fe20000701670 */
[----:B----4-:R-:W-:Y:S01]  /*0fd0*/  FFMA.FTZ R33, R38, R33, R37 ;  /* 0x0000002126217223 */ /* 0x010fe20000010025 */
[----:B------:R-:W-:Y:S01]  /*0fe0*/  LEA.HI.X.SX32 R34, R34, R27, 0x1, P5 ;  /* 0x0000001b22227211 */ /* 0x000fe200028f0eff */
[----:B------:R-:W2:Y:S01]  /*0ff0*/  LDG.E R37, [R2.64+0x10] ;  /* 0x0000100602257981 */ /* 0x000ea2000c1e1900 */
[----:B------:R-:W-:Y:S02]  /*1000*/  LEA R4, P5, R5, c[0x0][0x160], 0x2 ;  /* 0x0000580005047a11 */ /* 0x000fe400078a10ff */
[C---:B------:R-:W-:Y:S01]  /*1010*/  ISETP.GE.OR P2, PT, R35.reuse, c[0x0][0x174], P2 ;  /* 0x00005d0023007a0c */ /* 0x040fe20001746670 */
[----:B------:R-:W3:Y:S01]  /*1020*/  LDG.E R38, [R2.64+0x14] ;  /* 0x0000140602267981 */ /* 0x000ee2000c1e1900 */
[----:B------:R-:W-:Y:S01]  /*1030*/  ISETP.GE.OR P0, PT, R35, c[0x0][0x174], P0 ;  /* 0x00005d0023007a0c */ /* 0x000fe20000706670 */
[----:B------:R-:W-:Y:S01]  /*1040*/  IMAD.MOV.U32 R35, RZ, RZ, RZ ;  /* 0x000000ffff237224 */ /* 0x000fe200078e00ff */
[----:B------:R-:W-:Y:S01]  /*1050*/  LEA.HI.X R5, R5, c[0x0][0x164], R34, 0x2, P5 ;  /* 0x0000590005057a11 */ /* 0x000fe200028f1422 */
[----:B-----5:R-:W-:Y:S01]  /*1060*/  FFMA.FTZ R36, R39, R36, R33 ;  /* 0x0000002427247223 */ /* 0x020fe20000010021 */
[C---:B------:R-:W-:Y:S01]  /*1070*/  ISETP.GE.OR P2, PT, R15.reuse, c[0x0][0x170], P2 ;  /* 0x00005c000f007a0c */ /* 0x040fe20001746670 */
[----:B------:R-:W4:Y:S04]  /*1080*/  LDG.E R39, [R2.64+0x18] ;  /* 0x0000180602277981 */ /* 0x000f28000c1e1900 */
[----:B------:R-:W4:Y:S01]  /*1090*/  @!P1 LDG.E R35, [R4.64] ;  /* 0x0000000604239981 */ /* 0x000f22000c1e1900 */
[----:B------:R-:W-:Y:S01]  /*10a0*/  ISETP.GE.OR P0, PT, R15, c[0x0][0x170], P0 ;  /* 0x00005c000f007a0c */ /* 0x000fe20000706670 */
[----:B------:R-:W-:-:S02]  /*10b0*/  CS2R R6, SRZ ;  /* 0x0000000000067805 */ /* 0x000fc4000001ff00 */
[----:B------:R-:W5:Y:S04]  /*10c0*/  LDG.E R33, [R2.64+0x1c] ;  /* 0x00001c0602217981 */ /* 0x000f68000c1e1900 */
[----:B------:R-:W5:Y:S04]  /*10d0*/  @!P2 LDG.E R6, [R4.64+-0x4] ;  /* 0xfffffc060406a981 */ /* 0x000f68000c1e1900 */
[----:B------:R-:W5:Y:S04]  /*10e0*/  LDG.E R34, [R2.64+0x20] ;  /* 0x0000200602227981 */ /* 0x000f68000c1e1900 */
[----:B------:R-:W5:Y:S01]  /*10f0*/  @!P0 LDG.E R7, [R4.64+-0x8] ;  /* 0xfffff80604078981 */ /* 0x000f62000c1e1900 */
[----:B------:R-:W-:-:S02]  /*1100*/  IADD3 R32, R32, -0x1, RZ ;  /* 0xffffffff20207810 */ /* 0x000fc40007ffe0ff */
[----:B------:R-:W-:Y:S01]  /*1110*/  IADD3 R15, R15, -0x1, RZ ;  /* 0xffffffff0f0f7810 */ /* 0x000fe20007ffe0ff */
[----:B--2---:R-:W-:-:S04]  /*1120*/  FFMA.FTZ R37, R37, R41, R36 ;  /* 0x0000002925257223 */ /* 0x004fc80000010024 */
[----:B---3--:R-:W-:-:S04]  /*1130*/  FFMA.FTZ R38, R38, R40, R37 ;  /* 0x0000002826267223 */ /* 0x008fc80000010025 */
[----:B----4-:R-:W-:Y:S01]  /*1140*/  FFMA.FTZ R39, R39, R35, R38 ;  /* 0x0000002327277223 */ /* 0x010fe20000010026 */
[----:B------:R-:W-:-:S05]  /*1150*/  IADD3 R35, P0, R2, 0x24, RZ ;  /* 0x0000002402237810 */ /* 0x000fca0007f1e0ff */
[----:B------:R-:W-:Y:S01]  /*1160*/  IMAD.X R36, RZ, RZ, R3, P0 ;  /* 0x000000ffff247224 */ /* 0x000fe200000e0603 */
[----:B------:R-:W-:Y:S01]  /*1170*/  ISETP.NE.AND P0, PT, R32, RZ, PT ;  /* 0x000000ff2000720c */ /* 0x000fe20003f05270 */
[----:B------:R-:W-:Y:S02]  /*1180*/  IMAD.MOV R38, RZ, RZ, -c[0x0][0x174] ;  /* 0x80005d00ff267624 */ /* 0x000fe400078e02ff */
[----:B-----5:R-:W-:Y:S02]  /*1190*/  FFMA.FTZ R6, R33, R6, R39 ;  /* 0x0000000621067223 */ /* 0x020fe40000010027 */
[C---:B------:R-:W-:Y:S02]  /*11a0*/  IMAD R29, R38.reuse, c[0x0][0x178], R29 ;  /* 0x00005e00261d7a24 */ /* 0x040fe400078e021d */
[C---:B------:R-:W-:Y:S02]  /*11b0*/  IMAD R31, R38.reuse, c[0x0][0x178], R31 ;  /* 0x00005e00261f7a24 */ /* 0x040fe400078e021f */
[----:B------:R-:W-:-:S02]  /*11c0*/  IMAD R30, R38, c[0x0][0x178], R30 ;  /* 0x00005e00261e7a24 */ /* 0x000fc400078e021e */
[----:B------:R-:W-:Y:S02]  /*11d0*/  FFMA.FTZ R40, R34, R7, R6 ;  /* 0x0000000722287223 */ /* 0x000fe40000010006 */
[----:B------:R-:W-:Y:S05]  /*11e0*/  @P0 BRA `(.L_x_302) ;  /* 0xfffff9b000000947 */ /* 0x000fea000383ffff */
[----:B------:R-:W-:-:S05]  /*11f0*/  IADD3 R24, P0, R24, 0x6c, RZ ;  /* 0x0000006c18187810 */ /* 0x000fca0007f1e0ff */
[----:B------:R-:W-:Y:S01]  /*1200*/  IMAD.X R21, RZ, RZ, R21, P0 ;  /* 0x000000ffff157224 */ /* 0x000fe200000e0615 */
[----:B------:R-:W-:Y:S05]  /*1210*/  @!P4 BRA `(.L_x_303) ;  /* 0xfffff8900000c947 */ /* 0x000fea000383ffff */
.L_x_301:
[----:B------:R-:W-:Y:S05]  /*1220*/  BSYNC B0 ;  /* 0x0000000000007941 */ /* 0x000fea0003800000 */
.L_x_300:
[----:B------:R-:W-:Y:S02]  /*1230*/  IMAD R14, R14, c[0x0][0x1b4], RZ ;  /* 0x00006d000e0e7a24 */ /* 0x000fe400078e02ff */
        /* <DEDUP_REMOVED lines=23> */
.L_x_304:
[----:B------:R-:W-:Y:S05]  /*13b0*/  EXIT ;  /* 0x000000000000794d */ /* 0x000fea0003800000 */
.L_x_306:
        /* <DEDUP_REMOVED lines=12> */
.L_x_534:


//--------------------- .text._ZN2at6native51_GLOBAL__N__11011a27_18_DepthwiseConv3d_cu_35e0c7b543conv_depthwise3d_cuda_backward_input_kernelIddLin1ELin1ELin1ELin1ELin1ELin1ELin1ELin1ELin1EEEvNS_27GenericPackedTensorAccessorIKT_Lm5ENS_16DefaultPtrTraitsEiEENS3_IS4_Lm5ES6_iEES7_iiiiiiiii --------------------------
	.section	.text._ZN2at6native51_GLOBAL__N__11011a27_18_DepthwiseConv3d_cu_35e0c7b543conv_depthwise3d_cuda_backward_input_kernelIddLin1ELin1ELin1ELin1ELin1ELin1ELin1ELin1ELin1EEEvNS_27GenericPackedTensorAccessorIKT_Lm5ENS_16DefaultPtrTraitsEiEENS3_IS4_Lm5ES6_iEES7_iiiiiiiii,"ax",@progbits
	.sectioninfo	@"SHI_REGISTERS=48"
	.align	128
.text._ZN2at6native51_GLOBAL__N__11011a27_18_DepthwiseConv3d_cu_35e0c7b543conv_depthwise3d_cuda_backward_input_kernelIddLin1ELin1ELin1ELin1ELin1ELin1ELin1ELin1ELin1EEEvNS_27GenericPackedTensorAccessorIKT_Lm5ENS_16DefaultPtrTraitsEiEENS3_IS4_Lm5ES6_iEES7_iiiiiiiii:
        .type           _ZN2at6native51_GLOBAL__N__11011a27_18_DepthwiseConv3d_cu_35e0c7b543conv_depthwise3d_cuda_backward_input_kernelIddLin1ELin1ELin1ELin1ELin1ELin1ELin1ELin1ELin1EEEvNS_27GenericPackedTensorAccessorIKT_Lm5ENS_16DefaultPtrTraitsEiEENS3_IS4_Lm5ES6_iEES7_iiiiiiiii,@function
        .size           _ZN2at6native51_GLOBAL__N__11011a27_18_DepthwiseConv3d_cu_35e0c7b543conv_depthwise3d_cuda_backward_input_kernelIddLin1ELin1ELin1ELin1ELin1ELin1ELin1ELin1ELin1EEEvNS_27GenericPackedTensorAccessorIKT_Lm5ENS_16DefaultPtrTraitsEiEENS3_IS4_Lm5ES6_iEES7_iiiiiiiii,(.L_x_535 - _ZN2at6native51_GLOBAL__N__11011a27_18_DepthwiseConv3d_cu_35e0c7b543conv_depthwise3d_cuda_backward_input_kernelIddLin1ELin1ELin1ELin1ELin1ELin1ELin1ELin1ELin1EEEvNS_27GenericPackedTensorAccessorIKT_Lm5ENS_16DefaultPtrTraitsEiEENS3_IS4_Lm5ES6_iEES7_iiiiiiiii)
        .other          _ZN2at6native51_GLOBAL__N__11011a27_18_DepthwiseConv3d_cu_35e0c7b543conv_depthwise3d_cuda_backward_input_kernelIddLin1ELin1ELin1ELin1ELin1ELin1ELin1ELin1ELin1EEEvNS_27GenericPackedTensorAccessorIKT_Lm5ENS_16DefaultPtrTraitsEiEENS3_IS4_Lm5ES6_iEES7_iiiiiiiii,@"STO_CUDA_ENTRY STV_DEFAULT"
_ZN2at6native51_GLOBAL__N__11011a27_18_DepthwiseConv3d_cu_35e0c7b543conv_depthwise3d_cuda_backward_input_kernelIddLin1ELin1ELin1ELin1ELin1ELin1ELin1ELin1ELin1EEEvNS_27GenericPackedTensorAccessorIKT_Lm5ENS_16DefaultPtrTraitsEiEENS3_IS4_Lm5ES6_iEES7_iiiiiiiii:
        /* <DEDUP_REMOVED lines=43> */
[----:B------:R-:W-:Y:S01]  /*02b0*/  ISETP.GT.OR P0, PT, R2, c[0x0][0x1d0], !P0 ;  /* 0x0000740002007a0c */ /* 0x000fe20004704670 */
[----:B------:R-:W-:Y:S01]  /*02c0*/  IMAD.MOV.U32 R2, RZ, RZ, R4 ;  /* 0x000000ffff027224 */ /* 0x000fe200078e0004 */
[----:B------:R-:W-:Y:S01]  /*02d0*/  @!P1 LOP3.LUT R0, RZ, c[0x0][0x19c], RZ, 0x33, !PT ;  /* 0x00006700ff009a12 */ /* 0x000fe200078e33ff */
[----:B------:R-:W-:Y:S02]  /*02e0*/  IMAD.MOV.U32 R4, RZ, RZ, c[0x0][0x0] ;  /* 0x00000000ff047624 */ /* 0x000fe400078e00ff */
.L_x_318:
[----:B------:R-:W-:Y:S01]  /*02f0*/  IABS R12, c[0x0][0x1a8] ;  /* 0x00006a00000c7a13 */ /* 0x000fe20000000000 */
[----:B------:R-:W-:Y:S01]  /*0300*/  BSSY B0, `(.L_x_307) ;  /* 0x00001f5000007945 */ /* 0x000fe20003800000 */
[----:B------:R-:W-:Y:S01]  /*0310*/  IABS R14, c[0x0][0x1a4] ;  /* 0x00006900000e7a13 */ /* 0x000fe20000000000 */
[----:B------:R-:W-:Y:S01]  /*0320*/  CS2R R44, SRZ ;  /* 0x00000000002c7805 */ /* 0x000fe2000001ff00 */
[----:B------:R-:W0:Y:S01]  /*0330*/  I2F.RP R7, R12 ;  /* 0x0000000c00077306 */ /* 0x000e220000209400 */
[----:B------:R-:W-:-:S07]  /*0340*/  IABS R13, c[0x0][0x1a0] ;  /* 0x00006800000d7a13 */ /* 0x000fce0000000000 */
        /* <DEDUP_REMOVED lines=42> */
[----:B------:R-:W-:Y:S01]  /*05f0*/  ISETP.NE.AND P2, PT, RZ, c[0x0][0x1a4], PT ;  /* 0x00006900ff007a0c */ /* 0x000fe20003f45270 */
[----:B-1----:R-:W-:Y:S01]  /*0600*/  IMAD.MOV R12, RZ, RZ, -R9 ;  /* 0x000000ffff0c7224 */ /* 0x002fe200078e0a09 */
[----:B------:R-:W-:Y:S02]  /*0610*/  ISETP.GE.U32.AND P1, PT, R7, R14, PT ;  /* 0x0000000e0700720c */ /* 0x000fe40003f26070 */
[----:B------:R-:W-:Y:S02]  /*0620*/  LOP3.LUT R7, R10, c[0x0][0x1a4], RZ, 0x3c, !PT ;  /* 0x000069000a077a12 */ /* 0x000fe400078e3cff */
[----:B------:R-:W-:Y:S02]  /*0630*/  IABS R14, c[0x0][0x19c] ;  /* 0x00006700000e7a13 */ /* 0x000fe40000000000 */
[----:B------:R-:W-:Y:S01]  /*0640*/  ISETP.GE.AND P3, PT, R7, RZ, PT ;  /* 0x000000ff0700720c */ /* 0x000fe20003f66270 */
[----:B------:R-:W-:-:S04]  /*0650*/  IMAD R7, R12, R13, RZ ;  /* 0x0000000d0c077224 */ /* 0x000fc800078e02ff */
[----:B------:R-:W-:Y:S02]  /*0660*/  IMAD.HI.U32 R8, R9, R7, R8 ;  /* 0x0000000709087227 */ /* 0x000fe400078e0008 */
[----:B------:R-:W-:-:S06]  /*0670*/  @P1 IADD3 R11, R11, 0x1, RZ ;  /* 0x000000010b0b1810 */ /* 0x000fcc0007ffe0ff */
        /* <DEDUP_REMOVED lines=46> */
[----:B------:R-:W-:-:S05]  /*0960*/  IMAD.IADD R13, R0, 0x1, R14 ;  /* 0x00000001000d7824 */ /* 0x000fca00078e020e */
[----:B------:R-:W-:Y:S01]  /*0970*/  ISETP.GE.AND P1, PT, R14, R13, PT ;  /* 0x0000000d0e00720c */ /* 0x000fe20003f26270 */
[--C-:B------:R-:W-:Y:S02]  /*0980*/  IMAD.MOV R13, RZ, RZ, -R10.reuse ;  /* 0x000000ffff0d7224 */ /* 0x100fe400078e0a0a */
[----:B------:R-:W-:Y:S02]  /*0990*/  IMAD R10, R15, c[0x0][0x1a4], R10 ;  /* 0x000069000f0a7a24 */ /* 0x000fe400078e020a */
[----:B------:R-:W-:-:S08]  /*09a0*/  IMAD R13, R13, c[0x0][0x1a8], R2 ;  /* 0x00006a000d0d7a24 */ /* 0x000fd000078e0202 */
[----:B------:R-:W-:Y:S05]  /*09b0*/  @P1 BRA `(.L_x_308) ;  /* 0x0000189000001947 */ /* 0x000fea0003800000 */
[----:B------:R-:W-:Y:S01]  /*09c0*/  IMAD.MOV.U32 R16, RZ, RZ, c[0x0][0x210] ;  /* 0x00008400ff107624 */ /* 0x000fe200078e00ff */
[----:B------:R-:W-:Y:S01]  /*09d0*/  CS2R R44, SRZ ;  /* 0x00000000002c7805 */ /* 0x000fe2000001ff00 */
[----:B------:R-:W-:Y:S02]  /*09e0*/  IMAD.MOV.U32 R19, RZ, RZ, 0x8 ;  /* 0x00000008ff137424 */ /* 0x000fe400078e00ff */
[----:B------:R-:W-:Y:S01]  /*09f0*/  IMAD R18, R14, c[0x0][0x1dc], RZ ;  /* 0x000077000e127a24 */ /* 0x000fe200078e02ff */
[----:B------:R-:W-:-:S03]  /*0a00*/  IADD3 R16, R13, c[0x0][0x204], -R16 ;  /* 0x000081000d107a10 */ /* 0x000fc60007ffe810 */
[----:B------:R-:W-:-:S04]  /*0a10*/  IMAD.WIDE R18, R18, R19, c[0x0][0x1c0] ;  /* 0x0000700012127625 */ /* 0x000fc800078e0213 */
.L_x_316:
[----:B------:R-:W-:Y:S05]  /*0a20*/  @P0 BRA `(.L_x_309) ;  /* 0x000017b000000947 */ /* 0x000fea0003800000 */
[----:B------:R-:W-:Y:S02]  /*0a30*/  IMAD R29, R8, c[0x0][0x17c], RZ ;  /* 0x00005f00081d7a24 */ /* 0x000fe400078e02ff */
[----:B------:R-:W-:Y:S02]  /*0a40*/  IMAD R12, R14, c[0x0][0x180], RZ ;  /* 0x000060000e0c7a24 */ /* 0x000fe400078e02ff */
[----:B------:R-:W-:-:S03]  /*0a50*/  IMAD.MOV.U32 R28, RZ, RZ, RZ ;  /* 0x000000ffff1c7224 */ /* 0x000fc600078e00ff */
[----:B------:R-:W-:Y:S02]  /*0a60*/  IADD3 R17, P1, R29, R12, RZ ;  /* 0x0000000c1d117210 */ /* 0x000fe40007f3e0ff */
[----:B------:R-:W-:-:S04]  /*0a70*/  SHF.R.S32.HI R12, RZ, 0x1f, R12 ;  /* 0x0000001fff0c7819 */ /* 0x000fc8000001140c */
[----:B------:R-:W-:Y:S02]  /*0a80*/  LEA.HI.X.SX32 R29, R29, R12, 0x1, P1 ;  /* 0x0000000c1d1d7211 */ /* 0x000fe400008f0eff */
.L_x_315:
        /* <DEDUP_REMOVED lines=11> */
[----:B------:R-:W-:Y:S02]  /*0b40*/  IMAD.MOV.U32 R12, RZ, RZ, c[0x0][0x1d8] ;  /* 0x00007600ff0c7624 */ /* 0x000fe400078e00ff */
        /* <DEDUP_REMOVED lines=12> */
[----:B------:R-:W-:Y:S02]  /*0c10*/  @P1 IADD3 R31, R31, 0x1, RZ ;  /* 0x000000011f1f1810 */ /* 0x000fe40007ffe0ff */
[----:B------:R-:W-:-:S03]  /*0c20*/  ISETP.GE.AND P1, PT, R12, 0x1, PT ;  /* 0x000000010c00780c */ /* 0x000fc60003f26270 */
[----:B------:R-:W-:Y:S01]  /*0c30*/  @!P3 IMAD.MOV R31, RZ, RZ, -R31 ;  /* 0x000000ffff1fb224 */ /* 0x000fe200078e0a1f */
[----:B------:R-:W-:-:S09]  /*0c40*/  @!P2 LOP3.LUT R31, RZ, c[0x0][0x1f0], RZ, 0x33, !PT ;  /* 0x00007c00ff1faa12 */ /* 0x000fd200078e33ff */
[----:B------:R-:W-:Y:S05]  /*0c50*/  @!P1 BRA `(.L_x_310) ;  /* 0x0000153000009947 */ /* 0x000fea0003800000 */
[----:B------:R-:W-:-:S03]  /*0c60*/  IMAD.MOV.U32 R32, RZ, RZ, RZ ;  /* 0x000000ffff207224 */ /* 0x000fc600078e00ff */
.L_x_314:
[----:B------:R-:W-:Y:S01]  /*0c70*/  IABS R25, c[0x0][0x1f4] ;  /* 0x00007d0000197a13 */ /* 0x000fe20000000000 */
[----:B------:R-:W-:Y:S01]  /*0c80*/  IMAD.MOV R23, RZ, RZ, -R32 ;  /* 0x000000ffff177224 */ /* 0x000fe200078e0a20 */
[----:B------:R-:W-:Y:S02]  /*0c90*/  IADD3 R12, R10, c[0x0][0x200], RZ ;  /* 0x000080000a0c7a10 */ /* 0x000fe40007ffe0ff */
[----:B------:R-:W0:Y:S01]  /*0ca0*/  I2F.RP R15, R25 ;  /* 0x00000019000f7306 */ /* 0x000e220000209400 */
[----:B------:R-:W-:Y:S02]  /*0cb0*/  IADD3 R32, R32, 0x1, RZ ;  /* 0x0000000120207810 */ /* 0x000fe40007ffe0ff */
[----:B------:R-:W-:-:S05]  /*0cc0*/  IMAD R22, R23, c[0x0][0x20c], R12 ;  /* 0x0000830017167a24 */ /* 0x000fca00078e020c */
[----:B------:R-:W-:Y:S01]  /*0cd0*/  IABS R12, R22 ;  /* 0x00000016000c7213 */ /* 0x000fe20000000000 */
        /* <DEDUP_REMOVED lines=8> */
[----:B------:R-:W-:Y:S02]  /*0d60*/  IMAD.MOV R15, RZ, RZ, -R34 ;  /* 0x000000ffff0f7224 */ /* 0x000fe400078e0a22 */
[----:B------:R-:W-:Y:S02]  /*0d70*/  IMAD.MOV R21, RZ, RZ, -R28 ;  /* 0x000000ffff157224 */ /* 0x000fe400078e0a1c */
[----:B------:R-:W-:Y:S02]  /*0d80*/  IMAD R12, R25, R15, R12 ;  /* 0x0000000f190c7224 */ /* 0x000fe400078e020c */
[----:B------:R-:W-:-:S03]  /*0d90*/  IMAD R21, R21, c[0x0][0x208], R30 ;  /* 0x0000820015157a24 */ /* 0x000fc600078e021e */
        /* <DEDUP_REMOVED lines=15> */
[----:B------:R-:W-:Y:S02]  /*0e90*/  IMAD R15, R34, c[0x0][0x1f4], RZ ;  /* 0x00007d00220f7a24 */ /* 0x000fe400078e02ff */
[----:B------:R-:W-:-:S03]  /*0ea0*/  IMAD R35, R31, c[0x0][0x174], R34 ;  /* 0x00005d001f237a24 */ /* 0x000fc600078e0222 */
[----:B------:R-:W-:Y:S01]  /*0eb0*/  ISETP.NE.AND P1, PT, R15, R22, PT ;  /* 0x000000160f00720c */ /* 0x000fe20003f25270 */
[----:B------:R-:W-:-:S03]  /*0ec0*/  IMAD.MOV.U32 R15, RZ, RZ, RZ ;  /* 0x000000ffff0f7224 */ /* 0x000fc600078e00ff */
        /* <DEDUP_REMOVED lines=8> */
[----:B------:R-:W-:Y:S01]  /*0f50*/  IMAD.MOV.U32 R15, RZ, RZ, RZ ;  /* 0x000000ffff0f7224 */ /* 0x000fe200078e00ff */
[----:B------:R-:W-:Y:S01]  /*0f60*/  ULEA UR7, UR5, UR6, 0x1 ;  /* 0x0000000605077291 */ /* 0x000fe2000f8e083f */
[----:B------:R-:W-:Y:S01]  /*0f70*/  LOP3.LUT R40, R34, R31, RZ, 0xfc, !PT ;  /* 0x0000001f22287212 */ /* 0x000fe200078efcff */
[----:B------:R-:W-:-:S04]  /*0f80*/  UIMAD UR5, UR5, 0x3, UR6 ;  /* 0x00000003050578a4 */ /* 0x000fc8000f8e0206 */
[C---:B------:R-:W-:Y:S02]  /*0f90*/  IADD3 R39, R13.reuse, UR7, RZ ;  /* 0x000000070d277c10 */ /* 0x040fe4000fffe0ff */
[C---:B------:R-:W-:Y:S01]  /*0fa0*/  IADD3 R41, R13.reuse, UR5, RZ ;  /* 0x000000050d297c10 */ /* 0x040fe2000fffe0ff */
[----:B0-----:R-:W0:Y:S02]  /*0fb0*/  MUFU.RCP R12, R12 ;  /* 0x0000000c000c7308 */ /* 0x001e240000001000 */
[----:B0-----:R-:W-:Y:S02]  /*0fc0*/  IADD3 R20, R12, 0xffffffe, RZ ;  /* 0x0ffffffe0c147810 */ /* 0x001fe40007ffe0ff */
[----:B------:R-:W-:-:S04]  /*0fd0*/  IADD3 R12, R13, c[0x0][0x204], RZ ;  /* 0x000081000d0c7a10 */ /* 0x000fc80007ffe0ff */
[----:B------:R0:W1:Y:S02]  /*0fe0*/  F2I.FTZ.U32.TRUNC.NTZ R21, R20 ;  /* 0x0000001400157305 */ /* 0x000064000021f000 */
[----:B0-----:R-:W-:Y:S02]  /*0ff0*/  IMAD.MOV.U32 R20, RZ, RZ, RZ ;  /* 0x000000ffff147224 */ /* 0x001fe400078e00ff */
[----:B-1----:R-:W-:-:S04]  /*1000*/  IMAD.MOV R37, RZ, RZ, -R21 ;  /* 0x000000ffff257224 */ /* 0x002fc800078e0a15 */
[----:B------:R-:W-:-:S04]  /*1010*/  IMAD R37, R37, R36, RZ ;  /* 0x0000002425257224 */ /* 0x000fc800078e02ff */
[----:B------:R-:W-:-:S04]  /*1020*/  IMAD.HI.U32 R37, R21, R37, R20 ;  /* 0x0000002515257227 */ /* 0x000fc800078e0014 */
.L_x_312:
[----:B------:R-:W-:Y:S01]  /*1030*/  IABS R21, R12 ;  /* 0x0000000c00157213 */ /* 0x000fe20000000000 */
[----:B------:R-:W-:Y:S01]  /*1040*/  CS2R R26, SRZ ;  /* 0x00000000001a7805 */ /* 0x000fe2000001ff00 */
[----:B------:R-:W-:Y:S02]  /*1050*/  IABS R42, c[0x0][0x1f8] ;  /* 0x00007e00002a7a13 */ /* 0x000fe40000000000 */
[----:B------:R-:W-:Y:S01]  /*1060*/  LOP3.LUT R43, RZ, c[0x0][0x1f8], RZ, 0x33, !PT ;  /* 0x00007e00ff2b7a12 */ /* 0x000fe200078e33ff */
        /* <DEDUP_REMOVED lines=23> */
[----:B------:R-:W2:Y:S04]  /*11e0*/  LDG.E.64 R20, [R18.64] ;  /* 0x0000000812147981 */ /* 0x000ea8000c1e1b00 */
[----:B------:R0:W2:Y:S01]  /*11f0*/  @!P2 LDG.E.64 R26, [R36.64] ;  /* 0x00000008241aa981 */ /* 0x0000a2000c1e1b00 */
[----:B------:R-:W1:Y:S08]  /*1200*/  I2F.RP R25, R42 ;  /* 0x0000002a00197306 */ /* 0x000e700000209400 */
[----:B-1----:R-:W1:Y:S02]  /*1210*/  MUFU.RCP R25, R25 ;  /* 0x0000001900197308 */ /* 0x002e640000001000 */
[----:B-1----:R-:W-:-:S06]  /*1220*/  IADD3 R33, R25, 0xffffffe, RZ ;  /* 0x0ffffffe19217810 */ /* 0x002fcc0007ffe0ff */
[----:B------:R-:W1:Y:S02]  /*1230*/  F2I.FTZ.U32.TRUNC.NTZ R23, R33 ;  /* 0x0000002100177305 */ /* 0x000e64000021f000 */
[----:B-1----:R-:W-:Y:S02]  /*1240*/  IMAD.MOV R22, RZ, RZ, -R23 ;  /* 0x000000ffff167224 */ /* 0x002fe400078e0a17 */
[----:B0-----:R-:W-:Y:S01]  /*1250*/  IMAD.MOV.U32 R36, RZ, RZ, R42 ;  /* 0x000000ffff247224 */ /* 0x001fe200078e002a */
[----:B------:R-:W-:Y:S01]  /*1260*/  LOP3.LUT R33, R34, R31, RZ, 0xfc, !PT ;  /* 0x0000001f22217212 */ /* 0x000fe200078efcff */
[----:B--2---:R0:W1:Y:S02]  /*1270*/  DFMA R20, R20, R26, R44 ;  /* 0x0000001a1414722b */ /* 0x004064000000002c */
[----:B0-----:R-:W-:Y:S02]  /*1280*/  IMAD R27, R22, R42, RZ ;  /* 0x0000002a161b7224 */ /* 0x001fe400078e02ff */
[----:B------:R-:W-:-:S04]  /*1290*/  IMAD.MOV.U32 R22, RZ, RZ, RZ ;  /* 0x000000ffff167224 */ /* 0x000fc800078e00ff */
[----:B------:R-:W-:Y:S01]  /*12a0*/  IMAD.HI.U32 R37, R23, R27, R22 ;  /* 0x0000001b17257227 */ /* 0x000fe200078e0016 */
[----:B------:R-:W-:-:S05]  /*12b0*/  IABS R23, R38 ;  /* 0x0000002600177213 */ /* 0x000fca0000000000 */
        /* <DEDUP_REMOVED lines=8> */
[----:B------:R-:W-:-:S05]  /*1340*/  @!P5 IADD3 R22, R22, 0x1, RZ ;  /* 0x000000011616d810 */ /* 0x000fca0007ffe0ff */
[----:B------:R-:W-:-:S06]  /*1350*/  @P2 IADD3 R22, R22, 0x1, RZ ;  /* 0x0000000116162810 */ /* 0x000fcc0007ffe0ff */
[----:B------:R-:W-:-:S05]  /*1360*/  @!P6 IMAD.MOV R22, RZ, RZ, -R22 ;  /* 0x000000ffff16e224 */ /* 0x000fca00078e0a16 */
[----:B------:R-:W-:-:S04]  /*1370*/  SEL R26, R43, R22, !P4 ;  /* 0x000000162b1a7207 */ /* 0x000fc80006000000 */
[----:B------:R-:W-:-:S04]  /*1380*/  LOP3.LUT R22, R33, R26, RZ, 0xfc, !PT ;  /* 0x0000001a21167212 */ /* 0x000fc800078efcff */
[----:B------:R-:W-:-:S04]  /*1390*/  ISETP.GE.AND P2, PT, R22, RZ, PT ;  /* 0x000000ff1600720c */ /* 0x000fc80003f46270 */
[----:B------:R-:W-:-:S04]  /*13a0*/  ISETP.GE.OR P2, PT, R26, c[0x0][0x178], !P2 ;  /* 0x00005e001a007a0c */ /* 0x000fc80005746670 */
[----:B------:R-:W-:-:S04]  /*13b0*/  ISETP.GE.OR P2, PT, R34, c[0x0][0x174], P2 ;  /* 0x00005d0022007a0c */ /* 0x000fc80001746670 */
[----:B------:R-:W-:Y:S01]  /*13c0*/  ISETP.GE.OR P2, PT, R31, c[0x0][0x170], P2 ;  /* 0x00005c001f007a0c */ /* 0x000fe20001746670 */
[----:B------:R-:W-:-:S05]  /*13d0*/  IMAD R23, R24, c[0x0][0x1f8], RZ ;  /* 0x00007e0018177a24 */ /* 0x000fca00078e02ff */
[----:B------:R-:W-:-:S07]  /*13e0*/  ISETP.EQ.AND P5, PT, R12, R23, P1 ;  /* 0x000000170c00720c */ /* 0x000fce0000fa2270 */
[----:B------:R-:W-:-:S05]  /*13f0*/  @!P2 IMAD R22, R35, c[0x0][0x178], R26 ;  /* 0x00005e002316aa24 */ /* 0x000fca00078e021a */
[----:B------:R-:W-:-:S04]  /*1400*/  @!P2 IADD3 R23, P6, R22, R17, RZ ;  /* 0x000000111617a210 */ /* 0x000fc80007fde0ff */
[----:B------:R-:W-:Y:S02]  /*1410*/  @!P2 LEA.HI.X.SX32 R24, R22, R29, 0x1, P6 ;  /* 0x0000001d1618a211 */ /* 0x000fe400030f0eff */
[----:B------:R-:W-:-:S04]  /*1420*/  @!P2 LEA R22, P6, R23, c[0x0][0x160], 0x3 ;  /* 0x000058001716aa11 */ /* 0x000fc800078c18ff */
[----:B------:R-:W-:Y:S02]  /*1430*/  @!P2 LEA.HI.X R23, R23, c[0x0][0x164], R24, 0x3, P6 ;  /* 0x000059001717aa11 */ /* 0x000fe400030f1c18 */
[----:B------:R-:W-:-:S06]  /*1440*/  CS2R R24, SRZ ;  /* 0x0000000000187805 */ /* 0x000fcc000001ff00 */
[----:B------:R0:W2:Y:S04]  /*1450*/  @!P2 LDG.E.64 R24, [R22.64] ;  /* 0x000000081618a981 */ /* 0x0000a8000c1e1b00 */
[----:B0-----:R-:W2:Y:S01]  /*1460*/  LDG.E.64 R22, [R18.64+0x8] ;  /* 0x0000080812167981 */ /* 0x001ea2000c1e1b00 */
[----:B-1----:R-:W-:Y:S02]  /*1470*/  FSEL R20, R20, R44, P5 ;  /* 0x0000002c14147208 */ /* 0x002fe40002800000 */
[----:B------:R-:W-:Y:S01]  /*1480*/  FSEL R21, R21, R45, P5 ;  /* 0x0000002d15157208 */ /* 0x000fe20002800000 */
[----:B------:R-:W-:-:S05]  /*1490*/  IMAD R27, R26, c[0x0][0x1f8], RZ ;  /* 0x00007e001a1b7a24 */ /* 0x000fca00078e02ff */
[----:B------:R-:W-:Y:S01]  /*14a0*/  ISETP.EQ.AND P5, PT, R38, R27, P1 ;  /* 0x0000001b2600720c */ /* 0x000fe20000fa2270 */
[----:B--2---:R0:W1:Y:S02]  /*14b0*/  DFMA R22, R22, R24, R20 ;  /* 0x000000181616722b */ /* 0x0040640000000014 */
[----:B0-----:R-:W-:-:S05]  /*14c0*/  IABS R25, R39 ;  /* 0x0000002700197213 */ /* 0x001fca0000000000 */
        /* <DEDUP_REMOVED lines=26> */
[----:B------:R-:W-:Y:S01]  /*1670*/  IABS R23, R41 ;  /* 0x0000002900177213 */ /* 0x000fe20000000000 */
[----:B------:R-:W-:Y:S01]  /*1680*/  IMAD R44, R44, c[0x0][0x1f8], RZ ;  /* 0x00007e002c2c7a24 */ /* 0x000fe200078e02ff */
[----:B------:R-:W-:-:S03]  /*1690*/  FSEL R20, R22, R20, P5 ;  /* 0x0000001416147208 */ /* 0x000fc60002800000 */
[----:B------:R-:W-:Y:S01]  /*16a0*/  IMAD.HI.U32 R22, R37, R23, RZ ;  /* 0x0000001725167227 */ /* 0x000fe200078e00ff */
[----:B------:R-:W-:-:S03]  /*16b0*/  ISETP.EQ.AND P5, PT, R39, R44, P1 ;  /* 0x0000002c2700720c */ /* 0x000fc60000fa2270 */
        /* <DEDUP_REMOVED lines=21> */
[----:B------:R0:W3:Y:S01]  /*1810*/  LDG.E.64 R22, [R18.64+0x18] ;  /* 0x0000180812167981 */ /* 0x0000e2000c1e1b00 */
[----:B--2---:R1:W2:Y:S02]  /*1820*/  DFMA R24, R26, R24, R20 ;  /* 0x000000181a18722b */ /* 0x0042a40000000014 */
[----:B-1----:R-:W-:-:S06]  /*1830*/  CS2R R26, SRZ ;  /* 0x00000000001a7805 */ /* 0x002fcc000001ff00 */
[----:B------:R-:W3:Y:S01]  /*1840*/  @!P2 LDG.E.64 R26, [R42.64] ;  /* 0x000000082a1aa981 */ /* 0x000ee2000c1e1b00 */
[----:B------:R-:W-:Y:S02]  /*1850*/  IADD3 R15, R15, 0x4, RZ ;  /* 0x000000040f0f7810 */ /* 0x000fe40007ffe0ff */
[----:B--2---:R-:W-:Y:S02]  /*1860*/  FSEL R20, R24, R20, P5 ;  /* 0x0000001418147208 */ /* 0x004fe40002800000 */
[----:B0-----:R-:W-:Y:S01]  /*1870*/  IADD3 R18, P4, R18, 0x20, RZ ;  /* 0x0000002012127810 */ /* 0x001fe20007f9e0ff */
[----:B------:R-:W-:Y:S01]  /*1880*/  IMAD.IADD R24, R6, 0x1, R15 ;  /* 0x0000000106187824 */ /* 0x000fe200078e020f */
[----:B------:R-:W-:-:S03]  /*1890*/  FSEL R21, R25, R21, P5 ;  /* 0x0000001519157208 */ /* 0x000fc60002800000 */
[----:B------:R-:W-:Y:S01]  /*18a0*/  IMAD.X R19, RZ, RZ, R19, P4 ;  /* 0x000000ffff137224 */ /* 0x000fe200020e0613 */
[----:B------:R-:W-:Y:S01]  /*18b0*/  ISETP.NE.AND P4, PT, R24, RZ, PT ;  /* 0x000000ff1800720c */ /* 0x000fe20003f85270 */
[----:B------:R-:W-:Y:S02]  /*18c0*/  IMAD R44, R44, c[0x0][0x1f8], RZ ;  /* 0x00007e002c2c7a24 */ /* 0x000fe400078e02ff */
[----:B------:R-:W-:-:S03]  /*18d0*/  IMAD.MOV R25, RZ, RZ, -c[0x0][0x210] ;  /* 0x80008400ff197624 */ /* 0x000fc600078e02ff */
[----:B------:R-:W-:Y:S01]  /*18e0*/  ISETP.EQ.AND P2, PT, R41, R44, P1 ;  /* 0x0000002c2900720c */ /* 0x000fe20000f42270 */
[C---:B------:R-:W-:Y:S02]  /*18f0*/  IMAD R12, R25.reuse, 0x4, R12 ;  /* 0x00000004190c7824 */ /* 0x040fe400078e020c */
[C---:B------:R-:W-:Y:S02]  /*1900*/  IMAD R38, R25.reuse, 0x4, R38 ;  /* 0x0000000419267824 */ /* 0x040fe400078e0226 */
[C---:B------:R-:W-:Y:S02]  /*1910*/  IMAD R39, R25.reuse, 0x4, R39 ;  /* 0x0000000419277824 */ /* 0x040fe400078e0227 */
[----:B------:R-:W-:Y:S01]  /*1920*/  IMAD R41, R25, 0x4, R41 ;  /* 0x0000000419297824 */ /* 0x000fe200078e0229 */
[----:B---3--:R-:W0:-:S10]  /*1930*/  DFMA R22, R22, R26, R20 ;  /* 0x0000001a1616722b */ /* 0x008e140000000014 */
[----:B0-----:R-:W-:Y:S02]  /*1940*/  FSEL R44, R22, R20, P2 ;  /* 0x00000014162c7208 */ /* 0x001fe40001000000 */
[----:B------:R-:W-:Y:S01]  /*1950*/  FSEL R45, R23, R21, P2 ;  /* 0x00000015172d7208 */ /* 0x000fe20001000000 */
[----:B------:R-:W-:Y:S05]  /*1960*/  @P4 BRA `(.L_x_312) ;  /* 0xfffff6c000004947 */ /* 0x000fea000383ffff */
.L_x_311:
[----:B------:R-:W-:Y:S01]  /*1970*/  ISETP.GE.AND P4, PT, R32, c[0x0][0x1d4], PT ;  /* 0x0000750020007a0c */ /* 0x000fe20003f86270 */
[----:B------:R-:W-:-:S12]  /*1980*/  @!P3 BRA `(.L_x_313) ;  /* 0x000007e00000b947 */ /* 0x000fd80003800000 */
[----:B------:R-:W-:Y:S01]  /*1990*/  IABS R12, c[0x0][0x1f8] ;  /* 0x00007e00000c7a13 */ /* 0x000fe20000000000 */
[----:B------:R-:W-:Y:S01]  /*19a0*/  IMAD.MOV R36, RZ, RZ, -R15 ;  /* 0x000000ffff247224 */ /* 0x000fe200078e0a0f */
[----:B------:R-:W-:Y:S01]  /*19b0*/  IADD3 R21, R13, c[0x0][0x204], RZ ;  /* 0x000081000d157a10 */ /* 0x000fe20007ffe0ff */
[----:B------:R-:W-:Y:S01]  /*19c0*/  IMAD.MOV.U32 R26, RZ, RZ, RZ ;  /* 0x000000ffff1a7224 */ /* 0x000fe200078e00ff */
[----:B------:R-:W0:Y:S01]  /*19d0*/  I2F.RP R20, R12 ;  /* 0x0000000c00147306 */ /* 0x000e220000209400 */
[----:B------:R-:W-:Y:S01]  /*19e0*/  LOP3.LUT R33, R34, R31, RZ, 0xfc, !PT ;  /* 0x0000001f22217212 */ /* 0x000fe200078efcff */
[----:B------:R-:W2:Y:S01]  /*19f0*/  LDG.E.64 R24, [R18.64] ;  /* 0x0000000812187981 */ /* 0x000ea2000c1e1b00 */
[----:B------:R-:W-:-:S05]  /*1a00*/  IMAD R36, R36, c[0x0][0x210], R21 ;  /* 0x0000840024247a24 */ /* 0x000fca00078e0215 */
[----:B------:R-:W-:Y:S01]  /*1a10*/  IABS R22, R36 ;  /* 0x0000002400167213 */ /* 0x000fe20000000000 */
[----:B0-----:R-:W0:Y:S02]  /*1a20*/  MUFU.RCP R20, R20 ;  /* 0x0000001400147308 */ /* 0x001e240000001000 */
[----:B0-----:R-:W-:-:S06]  /*1a30*/  IADD3 R27, R20, 0xffffffe, RZ ;  /* 0x0ffffffe141b7810 */ /* 0x001fcc0007ffe0ff */
[----:B------:R-:W0:Y:S02]  /*1a40*/  F2I.FTZ.U32.TRUNC.NTZ R27, R27 ;  /* 0x0000001b001b7305 */ /* 0x000e24000021f000 */
[----:B0-----:R-:W-:-:S04]  /*1a50*/  IMAD.MOV R23, RZ, RZ, -R27 ;  /* 0x000000ffff177224 */ /* 0x001fc800078e0a1b */
[----:B------:R-:W-:-:S04]  /*1a60*/  IMAD R21, R23, R12, RZ ;  /* 0x0000000c17157224 */ /* 0x000fc800078e02ff */
[----:B------:R-:W-:Y:S01]  /*1a70*/  IMAD.HI.U32 R26, R27, R21, R26 ;  /* 0x000000151b1a7227 */ /* 0x000fe200078e001a */
[----:B------:R-:W-:-:S03]  /*1a80*/  LOP3.LUT R27, RZ, c[0x0][0x1f8], RZ, 0x33, !PT ;  /* 0x00007e00ff1b7a12 */ /* 0x000fc600078e33ff */
        /* <DEDUP_REMOVED lines=25> */
[----:B------:R-:W2:Y:S01]  /*1c20*/  @!P2 LDG.E.64 R22, [R20.64] ;  /* 0x000000081416a981 */ /* 0x000ea2000c1e1b00 */
[----:B------:R-:W-:Y:S01]  /*1c30*/  ISETP.NE.AND P5, PT, R3, 0x1, PT ;  /* 0x000000010300780c */ /* 0x000fe20003fa5270 */
[----:B--2---:R0:W1:Y:S02]  /*1c40*/  DFMA R24, R24, R22, R44 ;  /* 0x000000161818722b */ /* 0x004064000000002c */
[----:B0-----:R-:W-:Y:S02]  /*1c50*/  IMAD R23, R38, c[0x0][0x1f8], RZ ;  /* 0x00007e0026177a24 */ /* 0x001fe400078e02ff */
[----:B------:R-:W-:Y:S01]  /*1c60*/  IMAD.MOV.U32 R22, RZ, RZ, R18 ;  /* 0x000000ffff167224 */ /* 0x000fe200078e0012 */
[----:B------:R-:W-:Y:S02]  /*1c70*/  IADD3 R18, P6, R18, 0x8, RZ ;  /* 0x0000000812127810 */ /* 0x000fe40007fde0ff */
[----:B------:R-:W-:Y:S01]  /*1c80*/  ISETP.EQ.AND P2, PT, R23, R36, P1 ;  /* 0x000000241700720c */ /* 0x000fe20000f42270 */
[----:B------:R-:W-:-:S02]  /*1c90*/  IMAD.MOV.U32 R23, RZ, RZ, R19 ;  /* 0x000000ffff177224 */ /* 0x000fc400078e0013 */
[----:B------:R-:W-:Y:S01]  /*1ca0*/  IMAD.X R19, RZ, RZ, R19, P6 ;  /* 0x000000ffff137224 */ /* 0x000fe200030e0613 */
[----:B-1----:R-:W-:Y:S02]  /*1cb0*/  FSEL R44, R24, R44, P2 ;  /* 0x0000002c182c7208 */ /* 0x002fe40001000000 */
[----:B------:R-:W-:Y:S01]  /*1cc0*/  FSEL R45, R25, R45, P2 ;  /* 0x0000002d192d7208 */ /* 0x000fe20001000000 */
[----:B------:R-:W-:Y:S05]  /*1cd0*/  @!P5 BRA `(.L_x_313) ;  /* 0x000004900000d947 */ /* 0x000fea0003800000 */
[----:B------:R-:W-:-:S04]  /*1ce0*/  IMAD.MOV.U32 R36, RZ, RZ, c[0x0][0x210] ;  /* 0x00008400ff247624 */ /* 0x000fc800078e00ff */
[----:B------:R-:W-:-:S05]  /*1cf0*/  IMAD R36, R15, R36, c[0x0][0x210] ;  /* 0x000084000f247624 */ /* 0x000fca00078e0224 */
[----:B------:R-:W-:-:S04]  /*1d00*/  IADD3 R15, -R36, c[0x0][0x204], R13 ;  /* 0x00008100240f7a10 */ /* 0x000fc80007ffe10d */
[----:B------:R-:W-:-:S05]  /*1d10*/  IABS R19, R15 ;  /* 0x0000000f00137213 */ /* 0x000fca0000000000 */
[----:B------:R-:W-:-:S04]  /*1d20*/  IMAD.HI.U32 R18, R26, R19, RZ ;  /* 0x000000131a127227 */ /* 0x000fc800078e00ff */
[----:B------:R-:W-:-:S04]  /*1d30*/  IMAD.MOV R20, RZ, RZ, -R18 ;  /* 0x000000ffff147224 */ /* 0x000fc800078e0a12 */
[----:B------:R-:W-:Y:S02]  /*1d40*/  IMAD R19, R12, R20, R19 ;  /* 0x000000140c137224 */ /* 0x000fe400078e0213 */
[----:B------:R-:W-:-:S03]  /*1d50*/  CS2R R20, SRZ ;  /* 0x0000000000147805 */ /* 0x000fc6000001ff00 */
        /* <DEDUP_REMOVED lines=19> */
[----:B------:R-:W2:Y:S04]  /*1e90*/  LDG.E.64 R18, [R22.64+0x8] ;  /* 0x0000080816127981 */ /* 0x000ea8000c1e1b00 */
[----:B------:R-:W2:Y:S01]  /*1ea0*/  @!P2 LDG.E.64 R20, [R24.64] ;  /* 0x000000081814a981 */ /* 0x000ea2000c1e1b00 */
[----:B------:R-:W-:Y:S01]  /*1eb0*/  ISETP.NE.AND P5, PT, R3, 0x2, PT ;  /* 0x000000020300780c */ /* 0x000fe20003fa5270 */
[----:B--2---:R0:W1:Y:S02]  /*1ec0*/  DFMA R20, R18, R20, R44 ;  /* 0x000000141214722b */ /* 0x004064000000002c */
[----:B0-----:R-:W-:-:S05]  /*1ed0*/  IMAD R18, R38, c[0x0][0x1f8], RZ ;  /* 0x00007e0026127a24 */ /* 0x001fca00078e02ff */
[----:B------:R-:W-:Y:S02]  /*1ee0*/  ISETP.EQ.AND P2, PT, R18, R15, P1 ;  /* 0x0000000f1200720c */ /* 0x000fe40000f42270 */
[----:B------:R-:W-:Y:S02]  /*1ef0*/  IADD3 R18, P6, R22, 0x10, RZ ;  /* 0x0000001016127810 */ /* 0x000fe40007fde0ff */
[----:B-1----:R-:W-:Y:S02]  /*1f00*/  FSEL R44, R20, R44, P2 ;  /* 0x0000002c142c7208 */ /* 0x002fe40001000000 */
[----:B------:R-:W-:Y:S01]  /*1f10*/  FSEL R45, R21, R45, P2 ;  /* 0x0000002d152d7208 */ /* 0x000fe20001000000 */
[----:B------:R-:W-:Y:S01]  /*1f20*/  IMAD.X R19, RZ, RZ, R23, P6 ;  /* 0x000000ffff137224 */ /* 0x000fe200030e0617 */
[----:B------:R-:W-:Y:S05]  /*1f30*/  @!P5 BRA `(.L_x_313) ;  /* 0x000002300000d947 */ /* 0x000fea0003800000 */
[----:B------:R-:W-:Y:S01]  /*1f40*/  IADD3 R36, R36, c[0x0][0x210], RZ ;  /* 0x0000840024247a10 */ /* 0x000fe20007ffe0ff */
[----:B------:R-:W2:Y:S03]  /*1f50*/  LDG.E.64 R20, [R22.64+0x10] ;  /* 0x0000100816147981 */ /* 0x000ea6000c1e1b00 */
        /* <DEDUP_REMOVED lines=26> */
[----:B------:R-:W-:-:S05]  /*2100*/  IMAD R12, R26, c[0x0][0x1f8], RZ ;  /* 0x00007e001a0c7a24 */ /* 0x000fca00078e02ff */
[----:B------:R-:W-:Y:S01]  /*2110*/  ISETP.EQ.AND P1, PT, R12, R15, P1 ;  /* 0x0000000f0c00720c */ /* 0x000fe20000f22270 */
[----:B--2---:R0:W1:Y:S02]  /*2120*/  DFMA R20, R20, R18, R44 ;  /* 0x000000121414722b */ /* 0x004064000000002c */
[----:B0-----:R-:W-:-:S05]  /*2130*/  IADD3 R18, P2, R22, 0x18, RZ ;  /* 0x0000001816127810 */ /* 0x001fca0007f5e0ff */
[----:B------:R-:W-:-:S03]  /*2140*/  IMAD.X R19, RZ, RZ, R23, P2 ;  /* 0x000000ffff137224 */ /* 0x000fc600010e0617 */
[----:B-1----:R-:W-:Y:S02]  /*2150*/  FSEL R44, R20, R44, P1 ;  /* 0x0000002c142c7208 */ /* 0x002fe40000800000 */
[----:B------:R-:W-:Y:S02]  /*2160*/  FSEL R45, R21, R45, P1 ;  /* 0x0000002d152d7208 */ /* 0x000fe40000800000 */
.L_x_313:
[----:B------:R-:W-:Y:S01]  /*2170*/  @P4 CALL.REL.NOINC `(.L_x_310) ;  /* 0x0000001000004944 */ /* 0x000fe20003c00000 */
[----:B------:R-:W-:Y:S05]  /*2180*/  BRA `(.L_x_314) ;  /* 0xffffeae000007947 */ /* 0x000fea000383ffff */
.L_x_310:
[----:B------:R-:W-:-:S04]  /*2190*/  NOP ;  /* 0x0000000000007918 */ /* 0x000fc80000000000 */
[----:B------:R-:W-:-:S04]  /*21a0*/  IADD3 R28, R28, 0x1, RZ ;  /* 0x000000011c1c7810 */ /* 0x000fc80007ffe0ff */
[----:B------:R-:W-:-:S13]  /*21b0*/  ISETP.GE.AND P1, PT, R28, c[0x0][0x1d0], PT ;  /* 0x000074001c007a0c */ /* 0x000fda0003f26270 */
[----:B------:R-:W-:Y:S01]  /*21c0*/  @P1 CALL.REL.NOINC `(.L_x_309) ;  /* 0x0000001000001944 */ /* 0x000fe20003c00000 */
[----:B------:R-:W-:Y:S05]  /*21d0*/  BRA `(.L_x_315) ;  /* 0xffffe8b000007947 */ /* 0x000fea000383ffff */
.L_x_309:
[----:B------:R-:W-:Y:S01]  /*21e0*/  IMAD.MOV R12, RZ, RZ, -R8 ;  /* 0x000000ffff0c7224 */ /* 0x000fe200078e0a08 */
[----:B------:R-:W-:-:S03]  /*21f0*/  IADD3 R14, R14, 0x1, RZ ;  /* 0x000000010e0e7810 */ /* 0x000fc60007ffe0ff */
[----:B------:R-:W-:-:S04]  /*2200*/  IMAD R15, R12, c[0x0][0x19c], R7 ;  /* 0x000067000c0f7a24 */ /* 0x000fc800078e0207 */
[----:B------:R-:W-:-:S05]  /*2210*/  IMAD R15, R0, R15, R0 ;  /* 0x0000000f000f7224 */ /* 0x000fca00078e0200 */
[----:B------:R-:W-:-:S13]  /*2220*/  ISETP.GE.AND P1, PT, R14, R15, PT ;  /* 0x0000000f0e00720c */ /* 0x000fda0003f26270 */
[----:B------:R-:W-:Y:S01]  /*2230*/  @P1 CALL.REL.NOINC `(.L_x_308) ;  /* 0x0000001000001944 */ /* 0x000fe20003c00000 */
[----:B------:R-:W-:Y:S05]  /*2240*/  BRA `(.L_x_316) ;  /* 0xffffe7d000007947 */ /* 0x000fea000383ffff */
.L_x_308:
[----:B------:R-:W-:Y:S05]  /*2250*/  BSYNC B0 ;  /* 0x0000000000007941 */ /* 0x000fea0003800000 */
.L_x_307:
        /* <DEDUP_REMOVED lines=17> */
[----:B------:R0:W-:Y:S01]  /*2370*/  STG.E.64 [R8.64], R44 ;  /* 0x0000002c08007986 */ /* 0x0001e2000c101b08 */
[----:B------:R-:W-:-:S05]  /*2380*/  IADD3 R2, P1, R7, R2, RZ ;  /* 0x0000000207027210 */ /* 0x000fca0007f3e0ff */
[----:B------:R-:W-:Y:S01]  /*2390*/  IMAD.X R5, RZ, RZ, R5, P1 ;  /* 0x000000ffff057224 */ /* 0x000fe200008e0605 */
[----:B------:R-:W-:-:S04]  /*23a0*/  ISETP.GE.U32.AND P1, PT, R2, UR4, PT ;  /* 0x0000000402007c0c */ /* 0x000fc8000bf26070 */
[----:B------:R-:W-:-:S13]  /*23b0*/  ISETP.GE.AND.EX P1, PT, R5, UR10, PT, P1 ;  /* 0x0000000a05007c0c */ /* 0x000fda000bf26310 */
[----:B0-----:R-:W-:Y:S01]  /*23c0*/  @P1 CALL.REL.NOINC `(.L_x_317) ;  /* 0x0000001000001944 */ /* 0x001fe20003c00000 */
[----:B------:R-:W-:Y:S05]  /*23d0*/  BRA `(.L_x_318) ;  /* 0xffffdf1000007947 */ /* 0x000fea000383ffff */
.L_x_317:
[----:B------:R-:W-:Y:S05]  /*23e0*/  EXIT ;  /* 0x000000000000794d */ /* 0x000fea0003800000 */
.L_x_319:
        /* <DEDUP_REMOVED lines=9> */
.L_x_535:


//--------------------- .text._ZN2at6native51_GLOBAL__N__11011a27_18_DepthwiseConv3d_cu_35e0c7b543conv_depthwise3d_cuda_backward_input_kernelIddLi3ELi3ELi3ELin1ELin1ELin1ELin1ELin1ELin1EEEvNS_27GenericPackedTensorAccessorIKT_Lm5ENS_16DefaultPtrTraitsEiEENS3_IS4_Lm5ES6_iEES7_iiiiiiiii --------------------------
	.section	.text._ZN2at6native51_GLOBAL__N__11011a27_18_DepthwiseConv3d_cu_35e0c7b543conv_depthwise3d_cuda_backward_input_kernelIddLi3ELi3ELi3ELin1ELin1ELin1ELin1ELin1ELin1EEEvNS_27GenericPackedTensorAccessorIKT_Lm5ENS_16DefaultPtrTraitsEiEENS3_IS4_Lm5ES6_iEES7_iiiiiiiii,"ax",@progbits
	.sectioninfo	@"SHI_REGISTERS=56"
	.align	128
.text._ZN2at6native51_GLOBAL__N__11011a27_18_DepthwiseConv3d_cu_35e0c7b543conv_depthwise3d_cuda_backward_input_kernelIddLi3ELi3ELi3ELin1ELin1ELin1ELin1ELin1ELin1EEEvNS_27GenericPackedTensorAccessorIKT_Lm5ENS_16DefaultPtrTraitsEiEENS3_IS4_Lm5ES6_iEES7_iiiiiiiii:
        .type           _ZN2at6native51_GLOBAL__N__11011a27_18_DepthwiseConv3d_cu_35e0c7b543conv_depthwise3d_cuda_backward_input_kernelIddLi3ELi3ELi3ELin1ELin1ELin1ELin1ELin1ELin1EEEvNS_27GenericPackedTensorAccessorIKT_Lm5ENS_16DefaultPtrTraitsEiEENS3_IS4_Lm5ES6_iEES7_iiiiiiiii,@function
        .size           _ZN2at6native51_GLOBAL__N__11011a27_18_DepthwiseConv3d_cu_35e0c7b543conv_depthwise3d_cuda_backward_input_kernelIddLi3ELi3ELi3ELin1ELin1ELin1ELin1ELin1ELin1EEEvNS_27GenericPackedTensorAccessorIKT_Lm5ENS_16DefaultPtrTraitsEiEENS3_IS4_Lm5ES6_iEES7_iiiiiiiii,(.L_x_536 - _ZN2at6native51_GLOBAL__N__11011a27_18_DepthwiseConv3d_cu_35e0c7b543conv_depthwise3d_cuda_backward_input_kernelIddLi3ELi3ELi3ELin1ELin1ELin1ELin1ELin1ELin1EEEvNS_27GenericPackedTensorAccessorIKT_Lm5ENS_16DefaultPtrTraitsEiEENS3_IS4_Lm5ES6_iEES7_iiiiiiiii)
        .other          _ZN2at6native51_GLOBAL__N__11011a27_18_DepthwiseConv3d_cu_35e0c7b543conv_depthwise3d_cuda_backward_input_kernelIddLi3ELi3ELi3ELin1ELin1ELin1ELin1ELin1ELin1EEEvNS_27GenericPackedTensorAccessorIKT_Lm5ENS_16DefaultPtrTraitsEiEENS3_IS4_Lm5ES6_iEES7_iiiiiiiii,@"STO_CUDA_ENTRY STV_DEFAULT"
_ZN2at6native51_GLOBAL__N__11011a27_18_DepthwiseConv3d_cu_35e0c7b543conv_depthwise3d_cuda_backward_input_kernelIddLi3ELi3ELi3ELin1ELin1ELin1ELin1ELin1ELin1EEEvNS_27GenericPackedTensorAccessorIKT_Lm5ENS_16DefaultPtrTraitsEiEENS3_IS4_Lm5ES6_iEES7_iiiiiiiii:
        /* <DEDUP_REMOVED lines=40> */
.L_x_325:
[----:B------:R-:W-:Y:S01]  /*0280*/  IABS R9, c[0x0][0x1a8] ;  /* 0x00006a0000097a13 */ /* 0x000fe20000000000 */
[----:B------:R-:W-:Y:S01]  /*0290*/  BSSY B0, `(.L_x_320) ;  /* 0x00001c6000007945 */ /* 0x000fe20003800000 */
[----:B------:R-:W-:Y:S01]  /*02a0*/  IABS R12, c[0x0][0x1a4] ;  /* 0x00006900000c7a13 */ /* 0x000fe20000000000 */
[----:B------:R-:W-:Y:S01]  /*02b0*/  CS2R R50, SRZ ;  /* 0x0000000000327805 */ /* 0x000fe2000001ff00 */
[----:B------:R-:W0:Y:S01]  /*02c0*/  I2F.RP R5, R9 ;  /* 0x0000000900057306 */ /* 0x000e220000209400 */
[----:B------:R-:W-:Y:S02]  /*02d0*/  IABS R10, R2 ;  /* 0x00000002000a7213 */ /* 0x000fe40000000000 */
[----:B------:R-:W-:-:S05]  /*02e0*/  IABS R14, c[0x0][0x1a0] ;  /* 0x00006800000e7a13 */ /* 0x000fca0000000000 */
[----:B0-----:R-:W0:Y:S02]  /*02f0*/  MUFU.RCP R5, R5 ;  /* 0x0000000500057308 */ /* 0x001e240000001000 */
[----:B0-----:R-:W-:-:S06]  /*0300*/  IADD3 R6, R5, 0xffffffe, RZ ;  /* 0x0ffffffe05067810 */ /* 0x001fcc0007ffe0ff */
[----:B------:R0:W1:Y:S02]  /*0310*/  F2I.FTZ.U32.TRUNC.NTZ R7, R6 ;  /* 0x0000000600077305 */ /* 0x000064000021f000 */
[----:B0-----:R-:W-:Y:S02]  /*0320*/  IMAD.MOV.U32 R6, RZ, RZ, RZ ;  /* 0x000000ffff067224 */ /* 0x001fe400078e00ff */
[----:B-1----:R-:W-:-:S04]  /*0330*/  IMAD.MOV R8, RZ, RZ, -R7 ;  /* 0x000000ffff087224 */ /* 0x002fc800078e0a07 */
[----:B------:R-:W-:Y:S02]  /*0340*/  IMAD R11, R8, R9, RZ ;  /* 0x00000009080b7224 */ /* 0x000fe400078e02ff */
[----:B------:R-:W0:Y:S02]  /*0350*/  I2F.RP R8, R12 ;  /* 0x0000000c00087306 */ /* 0x000e240000209400 */
[----:B------:R-:W-:Y:S01]  /*0360*/  IMAD.HI.U32 R7, R7, R11, R6 ;  /* 0x0000000b07077227 */ /* 0x000fe200078e0006 */
[----:B------:R-:W-:-:S05]  /*0370*/  IABS R11, c[0x0][0x19c] ;  /* 0x00006700000b7a13 */ /* 0x000fca0000000000 */
[----:B------:R-:W-:-:S04]  /*0380*/  IMAD.HI.U32 R5, R7, R10, RZ ;  /* 0x0000000a07057227 */ /* 0x000fc800078e00ff */
[----:B------:R-:W-:-:S04]  /*0390*/  IMAD.MOV R6, RZ, RZ, -R5 ;  /* 0x000000ffff067224 */ /* 0x000fc800078e0a05 */
[C---:B------:R-:W-:Y:S01]  /*03a0*/  IMAD R6, R9.reuse, R6, R10 ;  /* 0x0000000609067224 */ /* 0x040fe200078e020a */
[----:B0-----:R-:W0:Y:S04]  /*03b0*/  MUFU.RCP R8, R8 ;  /* 0x0000000800087308 */ /* 0x001e280000001000 */
[----:B------:R-:W-:Y:S02]  /*03c0*/  ISETP.GT.U32.AND P1, PT, R9, R6, PT ;  /* 0x000000060900720c */ /* 0x000fe40003f24070 */
[----:B0-----:R-:W-:-:S11]  /*03d0*/  IADD3 R7, R8, 0xffffffe, RZ ;  /* 0x0ffffffe08077810 */ /* 0x001fd60007ffe0ff */
[----:B------:R-:W-:Y:S01]  /*03e0*/  @!P1 IMAD.IADD R6, R6, 0x1, -R9 ;  /* 0x0000000106069824 */ /* 0x000fe200078e0a09 */
[----:B------:R-:W-:Y:S02]  /*03f0*/  @!P1 IADD3 R5, R5, 0x1, RZ ;  /* 0x0000000105059810 */ /* 0x000fe40007ffe0ff */
[----:B------:R-:W-:Y:S02]  /*0400*/  ISETP.NE.AND P1, PT, RZ, c[0x0][0x1a8], PT ;  /* 0x00006a00ff007a0c */ /* 0x000fe40003f25270 */
[----:B------:R-:W-:Y:S01]  /*0410*/  ISETP.GE.U32.AND P0, PT, R6, R9, PT ;  /* 0x000000090600720c */ /* 0x000fe20003f06070 */
[----:B------:R-:W0:Y:S01]  /*0420*/  F2I.FTZ.U32.TRUNC.NTZ R7, R7 ;  /* 0x0000000700077305 */ /* 0x000e22000021f000 */
[----:B------:R-:W-:-:S04]  /*0430*/  LOP3.LUT R6, R2, c[0x0][0x1a8], RZ, 0x3c, !PT ;  /* 0x00006a0002067a12 */ /* 0x000fc800078e3cff */
[----:B------:R-:W-:Y:S01]  /*0440*/  ISETP.GE.AND P2, PT, R6, RZ, PT ;  /* 0x000000ff0600720c */ /* 0x000fe20003f46270 */
[----:B------:R-:W-:-:S06]  /*0450*/  IMAD.MOV.U32 R6, RZ, RZ, RZ ;  /* 0x000000ffff067224 */ /* 0x000fcc00078e00ff */
[----:B------:R-:W-:Y:S01]  /*0460*/  @P0 IADD3 R5, R5, 0x1, RZ ;  /* 0x0000000105050810 */ /* 0x000fe20007ffe0ff */
[----:B0-----:R-:W-:-:S05]  /*0470*/  IMAD.MOV R9, RZ, RZ, -R7 ;  /* 0x000000ffff097224 */ /* 0x001fca00078e0a07 */
[----:B------:R-:W-:Y:S01]  /*0480*/  @!P2 IMAD.MOV R5, RZ, RZ, -R5 ;  /* 0x000000ffff05a224 */ /* 0x000fe200078e0a05 */
[----:B------:R-:W-:Y:S01]  /*0490*/  @!P1 LOP3.LUT R5, RZ, c[0x0][0x1a8], RZ, 0x33, !PT ;  /* 0x00006a00ff059a12 */ /* 0x000fe200078e33ff */
[----:B------:R-:W-:-:S03]  /*04a0*/  IMAD R9, R9, R12, RZ ;  /* 0x0000000c09097224 */ /* 0x000fc600078e02ff */
[----:B------:R-:W-:Y:S01]  /*04b0*/  IABS R8, R5 ;  /* 0x0000000500087213 */ /* 0x000fe20000000000 */
[----:B------:R-:W-:Y:S02]  /*04c0*/  IMAD.HI.U32 R6, R7, R9, R6 ;  /* 0x0000000907067227 */ /* 0x000fe400078e0006 */
[----:B------:R-:W0:Y:S02]  /*04d0*/  I2F.RP R9, R14 ;  /* 0x0000000e00097306 */ /* 0x000e240000209400 */
[----:B------:R-:W-:Y:S02]  /*04e0*/  IMAD.MOV.U32 R7, RZ, RZ, R8 ;  /* 0x000000ffff077224 */ /* 0x000fe400078e0008 */
[----:B------:R-:W-:Y:S02]  /*04f0*/  IMAD.MOV R13, RZ, RZ, -R5 ;  /* 0x000000ffff0d7224 */ /* 0x000fe400078e0a05 */
        /* <DEDUP_REMOVED lines=12> */
[----:B------:R-:W-:-:S07]  /*05c0*/  ISETP.NE.AND P1, PT, RZ, c[0x0][0x1a4], PT ;  /* 0x00006900ff007a0c */ /* 0x000fce0003f25270 */
[----:B------:R-:W1:Y:S03]  /*05d0*/  I2F.RP R10, R11 ;  /* 0x0000000b000a7306 */ /* 0x000e660000209400 */
[----:B------:R-:W-:-:S05]  /*05e0*/  @P0 IADD3 R6, R6, 0x1, RZ ;  /* 0x0000000106060810 */ /* 0x000fca0007ffe0ff */
[----:B------:R-:W-:Y:S02]  /*05f0*/  IMAD.MOV.U32 R15, RZ, RZ, R6 ;  /* 0x000000ffff0f7224 */ /* 0x000fe400078e0006 */
[----:B0-----:R-:W-:Y:S02]  /*0600*/  IMAD.MOV R9, RZ, RZ, -R7 ;  /* 0x000000ffff097224 */ /* 0x001fe400078e0a07 */
[----:B------:R-:W-:Y:S01]  /*0610*/  @!P2 IMAD.MOV R15, RZ, RZ, -R15 ;  /* 0x000000ffff0fa224 */ /* 0x000fe200078e0a0f */
[----:B------:R-:W-:Y:S01]  /*0620*/  @!P1 LOP3.LUT R15, RZ, c[0x0][0x1a4], RZ, 0x33, !PT ;  /* 0x00006900ff0f9a12 */ /* 0x000fe200078e33ff */
[----:B------:R-:W-:Y:S02]  /*0630*/  IMAD R9, R9, R14, RZ ;  /* 0x0000000e09097224 */ /* 0x000fe400078e02ff */
[----:B------:R-:W-:Y:S01]  /*0640*/  IMAD.MOV.U32 R6, RZ, RZ, RZ ;  /* 0x000000ffff067224 */ /* 0x000fe200078e00ff */
[----:B------:R-:W-:Y:S01]  /*0650*/  IABS R8, R15 ;  /* 0x0000000f00087213 */ /* 0x000fe20000000000 */
[----:B-1----:R-:W0:Y:S01]  /*0660*/  MUFU.RCP R10, R10 ;  /* 0x0000000a000a7308 */ /* 0x002e220000001000 */
[----:B------:R-:W-:-:S02]  /*0670*/  IMAD.MOV R12, RZ, RZ, -R15 ;  /* 0x000000ffff0c7224 */ /* 0x000fc400078e0a0f */
[----:B------:R-:W-:-:S04]  /*0680*/  IMAD.HI.U32 R6, R7, R9, R6 ;  /* 0x0000000907067227 */ /* 0x000fc800078e0006 */
[----:B------:R-:W-:Y:S02]  /*0690*/  IMAD.MOV.U32 R7, RZ, RZ, R8 ;  /* 0x000000ffff077224 */ /* 0x000fe400078e0008 */
[----:B------:R-:W-:Y:S02]  /*06a0*/  IMAD R12, R12, c[0x0][0x1a4], R5 ;  /* 0x000069000c0c7a24 */ /* 0x000fe400078e0205 */
        /* <DEDUP_REMOVED lines=12> */
[----:B------:R-:W-:-:S04]  /*0770*/  LOP3.LUT R7, R15, c[0x0][0x1a0], RZ, 0x3c, !PT ;  /* 0x000068000f077a12 */ /* 0x000fc800078e3cff */
[----:B------:R-:W-:Y:S01]  /*0780*/  ISETP.GE.AND P2, PT, R7, RZ, PT ;  /* 0x000000ff0700720c */ /* 0x000fe20003f46270 */
[----:B------:R-:W-:-:S04]  /*0790*/  IMAD R7, R10, R11, RZ ;  /* 0x0000000b0a077224 */ /* 0x000fc800078e02ff */
[----:B------:R-:W-:Y:S02]  /*07a0*/  IMAD.HI.U32 R7, R9, R7, R8 ;  /* 0x0000000709077227 */ /* 0x000fe400078e0008 */
[----:B------:R-:W-:-:S06]  /*07b0*/  @P0 IADD3 R6, R6, 0x1, RZ ;  /* 0x0000000106060810 */ /* 0x000fcc0007ffe0ff */
[----:B------:R-:W-:Y:S01]  /*07c0*/  @!P2 IMAD.MOV R6, RZ, RZ, -R6 ;  /* 0x000000ffff06a224 */ /* 0x000fe200078e0a06 */
[----:B------:R-:W-:-:S04]  /*07d0*/  @!P1 LOP3.LUT R6, RZ, c[0x0][0x1a0], RZ, 0x33, !PT ;  /* 0x00006800ff069a12 */ /* 0x000fc800078e33ff */
[----:B------:R-:W-:-:S05]  /*07e0*/  IABS R10, R6 ;  /* 0x00000006000a7213 */ /* 0x000fca0000000000 */
        /* <DEDUP_REMOVED lines=23> */
[----:B------:R-:W-:Y:S01]  /*0960*/  IABS R15, c[0x0][0x1f8] ;  /* 0x00007e00000f7a13 */ /* 0x000fe20000000000 */
[----:B------:R-:W-:Y:S01]  /*0970*/  IMAD.MOV R24, RZ, RZ, -c[0x0][0x210] ;  /* 0x80008400ff187624 */ /* 0x000fe200078e02ff */
[----:B------:R-:W-:Y:S01]  /*0980*/  IABS R10, c[0x0][0x1f4] ;  /* 0x00007d00000a7a13 */ /* 0x000fe20000000000 */
[----:B------:R-:W-:Y:S01]  /*0990*/  IMAD.MOV R26, RZ, RZ, -c[0x0][0x20c] ;  /* 0x80008300ff1a7624 */ /* 0x000fe200078e02ff */
[----:B------:R-:W0:Y:S01]  /*09a0*/  I2F.RP R20, R15 ;  /* 0x0000000f00147306 */ /* 0x000e220000209400 */
[C---:B------:R-:W-:Y:S01]  /*09b0*/  IADD3 R21, R11.reuse, c[0x0][0x204], RZ ;  /* 0x000081000b157a10 */ /* 0x040fe20007ffe0ff */
[----:B------:R-:W-:Y:S01]  /*09c0*/  CS2R R50, SRZ ;  /* 0x0000000000327805 */ /* 0x000fe2000001ff00 */
[----:B------:R-:W-:Y:S02]  /*09d0*/  IADD3 R37, R11, c[0x0][0x204], RZ ;  /* 0x000081000b257a10 */ /* 0x000fe40007ffe0ff */
[----:B------:R-:W-:Y:S01]  /*09e0*/  IADD3 R25, R21, -c[0x0][0x210], RZ ;  /* 0x8000840015197a10 */ /* 0x000fe20007ffe0ff */
[----:B------:R-:W-:Y:S01]  /*09f0*/  IMAD R24, R24, 0x2, R21 ;  /* 0x0000000218187824 */ /* 0x000fe200078e0215 */
[----:B------:R-:W-:Y:S01]  /*0a00*/  IABS R28, R21 ;  /* 0x00000015001c7213 */ /* 0x000fe20000000000 */
[----:B------:R-:W1:Y:S01]  /*0a10*/  I2F.RP R13, R10 ;  /* 0x0000000a000d7306 */ /* 0x000e620000209400 */
[----:B------:R-:W-:-:S02]  /*0a20*/  IABS R30, R25 ;  /* 0x00000019001e7213 */ /* 0x000fc40000000000 */
[----:B------:R-:W-:Y:S02]  /*0a30*/  IABS R32, R24 ;  /* 0x0000001800207213 */ /* 0x000fe40000000000 */
[----:B------:R-:W-:Y:S02]  /*0a40*/  LOP3.LUT R21, R21, c[0x0][0x1f8], RZ, 0x3c, !PT ;  /* 0x00007e0015157a12 */ /* 0x000fe400078e3cff */
[----:B------:R-:W-:Y:S01]  /*0a50*/  LOP3.LUT R24, R24, c[0x0][0x1f8], RZ, 0x3c, !PT ;  /* 0x00007e0018187a12 */ /* 0x000fe200078e3cff */
[----:B0-----:R-:W0:Y:S08]  /*0a60*/  MUFU.RCP R20, R20 ;  /* 0x0000001400147308 */ /* 0x001e300000001000 */
[----:B-1----:R-:W1:Y:S01]  /*0a70*/  MUFU.RCP R13, R13 ;  /* 0x0000000d000d7308 */ /* 0x002e620000001000 */
[----:B0-----:R-:W-:-:S07]  /*0a80*/  IADD3 R18, R20, 0xffffffe, RZ ;  /* 0x0ffffffe14127810 */ /* 0x001fce0007ffe0ff */
[----:B------:R0:W2:Y:S01]  /*0a90*/  F2I.FTZ.U32.TRUNC.NTZ R19, R18 ;  /* 0x0000001200137305 */ /* 0x0000a2000021f000 */
[----:B-1----:R-:W-:-:S07]  /*0aa0*/  IADD3 R16, R13, 0xffffffe, RZ ;  /* 0x0ffffffe0d107810 */ /* 0x002fce0007ffe0ff */
[----:B------:R1:W3:Y:S01]  /*0ab0*/  F2I.FTZ.U32.TRUNC.NTZ R17, R16 ;  /* 0x0000001000117305 */ /* 0x0002e2000021f000 */
[----:B0-----:R-:W-:Y:S02]  /*0ac0*/  IMAD.MOV.U32 R18, RZ, RZ, RZ ;  /* 0x000000ffff127224 */ /* 0x001fe400078e00ff */
[----:B--2---:R-:W-:Y:S02]  /*0ad0*/  IMAD.MOV R22, RZ, RZ, -R19 ;  /* 0x000000ffff167224 */ /* 0x004fe400078e0a13 */
[----:B-1----:R-:W-:Y:S02]  /*0ae0*/  IMAD.MOV.U32 R16, RZ, RZ, RZ ;  /* 0x000000ffff107224 */ /* 0x002fe400078e00ff */
[----:B------:R-:W-:Y:S02]  /*0af0*/  IMAD R23, R22, R15, RZ ;  /* 0x0000000f16177224 */ /* 0x000fe400078e02ff */
[----:B---3--:R-:W-:Y:S02]  /*0b00*/  IMAD.MOV R13, RZ, RZ, -R17 ;  /* 0x000000ffff0d7224 */ /* 0x008fe400078e0a11 */
[----:B------:R-:W-:-:S04]  /*0b10*/  IMAD.HI.U32 R18, R19, R23, R18 ;  /* 0x0000001713127227 */ /* 0x000fc800078e0012 */
[----:B------:R-:W-:Y:S01]  /*0b20*/  IMAD.MOV.U32 R19, RZ, RZ, R13 ;  /* 0x000000ffff137224 */ /* 0x000fe200078e000d */
[----:B------:R-:W-:Y:S01]  /*0b30*/  IADD3 R13, R12, c[0x0][0x200], RZ ;  /* 0x000080000c0d7a10 */ /* 0x000fe20007ffe0ff */
[----:B------:R-:W-:-:S03]  /*0b40*/  IMAD.HI.U32 R23, R18, R30, RZ ;  /* 0x0000001e12177227 */ /* 0x000fc600078e00ff */
[----:B------:R-:W-:Y:S01]  /*0b50*/  IABS R31, R13 ;  /* 0x0000000d001f7213 */ /* 0x000fe20000000000 */
[----:B------:R-:W-:Y:S02]  /*0b60*/  IMAD R19, R19, R10, RZ ;  /* 0x0000000a13137224 */ /* 0x000fe400078e02ff */
[----:B------:R-:W-:Y:S02]  /*0b70*/  IMAD.MOV R20, RZ, RZ, -R23 ;  /* 0x000000ffff147224 */ /* 0x000fe400078e0a17 */
[----:B------:R-:W-:Y:S01]  /*0b80*/  IMAD.HI.U32 R22, R17, R19, R16 ;  /* 0x0000001311167227 */ /* 0x000fe200078e0010 */
[----:B------:R-:W-:-:S03]  /*0b90*/  IADD3 R16, R13, -c[0x0][0x20c], RZ ;  /* 0x800083000d107a10 */ /* 0x000fc60007ffe0ff */
[----:B------:R-:W-:Y:S01]  /*0ba0*/  IMAD.HI.U32 R17, R18, R28, RZ ;  /* 0x0000001c12117227 */ /* 0x000fe200078e00ff */
[----:B------:R-:W-:Y:S02]  /*0bb0*/  IABS R29, R16 ;  /* 0x00000010001d7213 */ /* 0x000fe40000000000 */
[----:B------:R-:W-:Y:S01]  /*0bc0*/  LOP3.LUT R16, R16, c[0x0][0x1f4], RZ, 0x3c, !PT ;  /* 0x00007d0010107a12 */ /* 0x000fe200078e3cff */
[C---:B------:R-:W-:Y:S02]  /*0bd0*/  IMAD R30, R15.reuse, R20, R30 ;  /* 0x000000140f1e7224 */ /* 0x040fe400078e021e */
[----:B------:R-:W-:Y:S02]  /*0be0*/  IMAD.MOV R19, RZ, RZ, -R17 ;  /* 0x000000ffff137224 */ /* 0x000fe400078e0a11 */
[----:B------:R-:W-:Y:S01]  /*0bf0*/  IMAD.HI.U32 R18, R18, R32, RZ ;  /* 0x0000002012127227 */ /* 0x000fe200078e00ff */
[----:B------:R-:W-:-:S03]  /*0c00*/  ISETP.GT.U32.AND P0, PT, R15, R30, PT ;  /* 0x0000001e0f00720c */ /* 0x000fc60003f04070 */
[C---:B------:R-:W-:Y:S02]  /*0c10*/  IMAD R28, R15.reuse, R19, R28 ;  /* 0x000000130f1c7224 */ /* 0x040fe400078e021c */
[----:B------:R-:W-:Y:S02]  /*0c20*/  IMAD.MOV R20, RZ, RZ, -R18 ;  /* 0x000000ffff147224 */ /* 0x000fe400078e0a12 */
[----:B------:R-:W-:Y:S01]  /*0c30*/  IMAD.HI.U32 R19, R22, R29, RZ ;  /* 0x0000001d16137227 */ /* 0x000fe200078e00ff */
[----:B------:R-:W-:-:S03]  /*0c40*/  ISETP.GT.U32.AND P1, PT, R15, R28, PT ;  /* 0x0000001c0f00720c */ /* 0x000fc60003f24070 */
[----:B------:R-:W-:Y:S02]  /*0c50*/  IMAD R32, R15, R20, R32 ;  /* 0x000000140f207224 */ /* 0x000fe400078e0220 */
[----:B------:R-:W-:Y:S01]  /*0c60*/  @!P0 IMAD.IADD R30, R30, 0x1, -R15 ;  /* 0x000000011e1e8824 */ /* 0x000fe200078e0a0f */
[----:B------:R-:W-:Y:S01]  /*0c70*/  @!P0 IADD3 R23, R23, 0x1, RZ ;  /* 0x0000000117178810 */ /* 0x000fe20007ffe0ff */
[----:B------:R-:W-:Y:S01]  /*0c80*/  IMAD R26, R26, 0x2, R13 ;  /* 0x000000021a1a7824 */ /* 0x000fe200078e020d */
[----:B------:R-:W-:Y:S01]  /*0c90*/  ISETP.GT.U32.AND P3, PT, R15, R32, PT ;  /* 0x000000200f00720c */ /* 0x000fe20003f64070 */
[----:B------:R-:W-:Y:S01]  /*0ca0*/  IMAD.MOV R27, RZ, RZ, -R19 ;  /* 0x000000ffff1b7224 */ /* 0x000fe200078e0a13 */
[----:B------:R-:W-:Y:S01]  /*0cb0*/  ISETP.GE.U32.AND P5, PT, R30, R15, PT ;  /* 0x0000000f1e00720c */ /* 0x000fe20003fa6070 */
[----:B------:R-:W-:Y:S01]  /*0cc0*/  IMAD.HI.U32 R20, R22, R31, RZ ;  /* 0x0000001f16147227 */ /* 0x000fe200078e00ff */
[----:B------:R-:W-:Y:S02]  /*0cd0*/  IABS R33, R26 ;  /* 0x0000001a00217213 */ /* 0x000fe40000000000 */
[----:B------:R-:W-:Y:S01]  /*0ce0*/  @!P1 IADD3 R17, R17, 0x1, RZ ;  /* 0x0000000111119810 */ /* 0x000fe20007ffe0ff */
[----:B------:R-:W-:Y:S01]  /*0cf0*/  IMAD R29, R10, R27, R29 ;  /* 0x0000001b0a1d7224 */ /* 0x000fe200078e021d */
[----:B------:R-:W-:Y:S01]  /*0d00*/  LOP3.LUT R27, R25, c[0x0][0x1f8], RZ, 0x3c, !PT ;  /* 0x00007e00191b7a12 */ /* 0x000fe200078e3cff */
[----:B------:R-:W-:Y:S01]  /*0d10*/  @!P1 IMAD.IADD R28, R28, 0x1, -R15 ;  /* 0x000000011c1c9824 */ /* 0x000fe200078e0a0f */
[----:B------:R-:W-:Y:S01]  /*0d20*/  LOP3.LUT R26, R26, c[0x0][0x1f4], RZ, 0x3c, !PT ;  /* 0x00007d001a1a7a12 */ /* 0x000fe200078e3cff */
[----:B------:R-:W-:Y:S01]  /*0d30*/  IMAD.MOV R30, RZ, RZ, -R20 ;  /* 0x000000ffff1e7224 */ /* 0x000fe200078e0a14 */
[----:B------:R-:W-:Y:S01]  /*0d40*/  ISETP.GT.U32.AND P6, PT, R10, R29, PT ;  /* 0x0000001d0a00720c */ /* 0x000fe20003fc4070 */
[----:B------:R-:W-:Y:S01]  /*0d50*/  IMAD.HI.U32 R22, R22, R33, RZ ;  /* 0x0000002116167227 */ /* 0x000fe200078e00ff */
[----:B------:R-:W-:-:S02]  /*0d60*/  ISETP.GE.U32.AND P2, PT, R28, R15, PT ;  /* 0x0000000f1c00720c */ /* 0x000fc40003f46070 */
[----:B------:R-:W-:Y:S01]  /*0d70*/  ISETP.GE.AND P4, PT, R27, RZ, PT ;  /* 0x000000ff1b00720c */ /* 0x000fe20003f86270 */
[----:B------:R-:W-:Y:S01]  /*0d80*/  IMAD R25, R10, R30, R31 ;  /* 0x0000001e0a197224 */ /* 0x000fe200078e021f */
[----:B------:R-:W-:Y:S01]  /*0d90*/  @P5 IADD3 R23, R23, 0x1, RZ ;  /* 0x0000000117175810 */ /* 0x000fe20007ffe0ff */
[----:B------:R-:W-:Y:S01]  /*0da0*/  @!P3 IMAD.IADD R32, R32, 0x1, -R15 ;  /* 0x000000012020b824 */ /* 0x000fe200078e0a0f */
[----:B------:R-:W-:Y:S01]  /*0db0*/  @!P3 IADD3 R18, R18, 0x1, RZ ;  /* 0x000000011212b810 */ /* 0x000fe20007ffe0ff */
[----:B------:R-:W-:Y:S01]  /*0dc0*/  IMAD.MOV R34, RZ, RZ, -R22 ;  /* 0x000000ffff227224 */ /* 0x000fe200078e0a16 */
[----:B------:R-:W-:Y:S02]  /*0dd0*/  ISETP.GT.U32.AND P0, PT, R10, R25, PT ;  /* 0x000000190a00720c */ /* 0x000fe40003f04070 */
[----:B------:R-:W-:Y:S01]  /*0de0*/  ISETP.GE.U32.AND P5, PT, R32, R15, PT ;  /* 0x0000000f2000720c */ /* 0x000fe20003fa6070 */
[C---:B------:R-:W-:Y:S01]  /*0df0*/  IMAD R27, R10.reuse, R34, R33 ;  /* 0x000000220a1b7224 */ /* 0x040fe200078e0221 */
[----:B------:R-:W-:Y:S01]  /*0e00*/  @!P6 IADD3 R19, R19, 0x1, RZ ;  /* 0x000000011313e810 */ /* 0x000fe20007ffe0ff */
[----:B------:R-:W-:Y:S01]  /*0e10*/  @!P6 IMAD.IADD R29, R29, 0x1, -R10 ;  /* 0x000000011d1de824 */ /* 0x000fe200078e0a0a */
[----:B------:R-:W-:Y:S01]  /*0e20*/  @P2 IADD3 R17, R17, 0x1, RZ ;  /* 0x0000000111112810 */ /* 0x000fe20007ffe0ff */
[----:B------:R-:W-:Y:S01]  /*0e30*/  @!P4 IMAD.MOV R23, RZ, RZ, -R23 ;  /* 0x000000ffff17c224 */ /* 0x000fe200078e0a17 */
[----:B------:R-:W-:-:S02]  /*0e40*/  ISETP.GT.U32.AND P2, PT, R10, R27, PT ;  /* 0x0000001b0a00720c */ /* 0x000fc40003f44070 */
[-C--:B------:R-:W-:Y:S02]  /*0e50*/  ISETP.GE.U32.AND P1, PT, R29, R10.reuse, PT ;  /* 0x0000000a1d00720c */ /* 0x080fe40003f26070 */
[----:B------:R-:W-:Y:S01]  /*0e60*/  LOP3.LUT R15, R13, c[0x0][0x1f4], RZ, 0x3c, !PT ;  /* 0x00007d000d0f7a12 */ /* 0x000fe200078e3cff */
[--C-:B------:R-:W-:Y:S01]  /*0e70*/  @!P0 IMAD.IADD R25, R25, 0x1, -R10.reuse ;  /* 0x0000000119198824 */ /* 0x100fe200078e0a0a */
[----:B------:R-:W-:Y:S02]  /*0e80*/  ISETP.GE.AND P3, PT, R21, RZ, PT ;  /* 0x000000ff1500720c */ /* 0x000fe40003f66270 */
[----:B------:R-:W-:Y:S02]  /*0e90*/  @P5 IADD3 R18, R18, 0x1, RZ ;  /* 0x0000000112125810 */ /* 0x000fe40007ffe0ff */
[----:B------:R-:W-:Y:S01]  /*0ea0*/  ISETP.GE.U32.AND P5, PT, R25, R10, PT ;  /* 0x0000000a1900720c */ /* 0x000fe20003fa6070 */
[----:B------:R-:W-:Y:S01]  /*0eb0*/  IMAD.MOV.U32 R25, RZ, RZ, 0x8 ;  /* 0x00000008ff197424 */ /* 0x000fe200078e00ff */
[----:B------:R-:W-:Y:S01]  /*0ec0*/  @!P0 IADD3 R20, R20, 0x1, RZ ;  /* 0x0000000114148810 */ /* 0x000fe20007ffe0ff */
[----:B------:R-:W-:Y:S01]  /*0ed0*/  @!P2 IMAD.IADD R27, R27, 0x1, -R10 ;  /* 0x000000011b1ba824 */ /* 0x000fe200078e0a0a */
[----:B------:R-:W-:-:S02]  /*0ee0*/  ISETP.GE.AND P4, PT, R15, RZ, PT ;  /* 0x000000ff0f00720c */ /* 0x000fc40003f86270 */
[----:B------:R-:W-:Y:S02]  /*0ef0*/  @P1 IADD3 R19, R19, 0x1, RZ ;  /* 0x0000000113131810 */ /* 0x000fe40007ffe0ff */
[----:B------:R-:W-:Y:S01]  /*0f00*/  ISETP.GE.U32.AND P1, PT, R27, R10, PT ;  /* 0x0000000a1b00720c */ /* 0x000fe20003f26070 */
[----:B------:R-:W-:Y:S01]  /*0f10*/  @!P3 IMAD.MOV R17, RZ, RZ, -R17 ;  /* 0x000000ffff11b224 */ /* 0x000fe200078e0a11 */
[----:B------:R-:W-:Y:S01]  /*0f20*/  ISETP.GE.AND P6, PT, R24, RZ, PT ;  /* 0x000000ff1800720c */ /* 0x000fe20003fc6270 */
[----:B------:R-:W-:Y:S01]  /*0f30*/  IMAD R24, R14, c[0x0][0x1dc], RZ ;  /* 0x000077000e187a24 */ /* 0x000fe200078e02ff */
        /* <DEDUP_REMOVED lines=8> */
[----:B------:R-:W-:Y:S01]  /*0fc0*/  IMAD.MOV.U32 R25, RZ, RZ, R18 ;  /* 0x000000ffff197224 */ /* 0x000fe200078e0012 */
[----:B------:R-:W-:Y:S01]  /*0fd0*/  @P1 IADD3 R22, R22, 0x1, RZ ;  /* 0x0000000116161810 */ /* 0x000fe20007ffe0ff */
[----:B------:R-:W-:Y:S01]  /*0fe0*/  @!P4 IMAD.MOV R20, RZ, RZ, -R20 ;  /* 0x000000ffff14c224 */ /* 0x000fe200078e0a14 */
[----:B------:R-:W-:Y:S01]  /*0ff0*/  LOP3.LUT R10, RZ, c[0x0][0x1f8], RZ, 0x33, !PT ;  /* 0x00007e00ff0a7a12 */ /* 0x000fe200078e33ff */
[----:B------:R-:W-:Y:S01]  /*1000*/  @!P0 IMAD.MOV R36, RZ, RZ, -R36 ;  /* 0x000000ffff248224 */ /* 0x000fe200078e0a24 */
[----:B------:R-:W-:Y:S01]  /*1010*/  ISETP.NE.AND P1, PT, RZ, c[0x0][0x1f4], PT ;  /* 0x00007d00ff007a0c */ /* 0x000fe20003f25270 */
[----:B------:R-:W-:Y:S01]  /*1020*/  @!P6 IMAD.MOV R25, RZ, RZ, -R25 ;  /* 0x000000ffff19e224 */ /* 0x000fe200078e0a19 */
[----:B------:R-:W-:Y:S01]  /*1030*/  LOP3.LUT R21, RZ, c[0x0][0x1f4], RZ, 0x33, !PT ;  /* 0x00007d00ff157a12 */ /* 0x000fe200078e33ff */
[----:B------:R-:W-:Y:S01]  /*1040*/  @!P5 IMAD.MOV R22, RZ, RZ, -R22 ;  /* 0x000000ffff16d224 */ /* 0x000fe200078e0a16 */
[----:B------:R-:W-:Y:S01]  /*1050*/  SEL R17, R10, R17, !P2 ;  /* 0x000000110a117207 */ /* 0x000fe20005000000 */
[----:B------:R-:W-:Y:S01]  /*1060*/  IMAD.MOV.U32 R16, RZ, RZ, R24 ;  /* 0x000000ffff107224 */ /* 0x000fe200078e0018 */
[----:B------:R-:W-:-:S02]  /*1070*/  SEL R20, R21, R20, !P1 ;  /* 0x0000001415147207 */ /* 0x000fc40004800000 */
[----:B------:R-:W-:Y:S01]  /*1080*/  SEL R36, R21, R36, !P1 ;  /* 0x0000002415247207 */ /* 0x000fe20004800000 */
[----:B------:R-:W-:Y:S01]  /*1090*/  IMAD R38, R17, c[0x0][0x1f8], RZ ;  /* 0x00007e0011267a24 */ /* 0x000fe200078e02ff */
[C---:B------:R-:W-:Y:S02]  /*10a0*/  SEL R18, R10.reuse, R23, !P2 ;  /* 0x000000170a127207 */ /* 0x040fe40005000000 */
[----:B------:R-:W-:Y:S02]  /*10b0*/  SEL R19, R10, R25, !P2 ;  /* 0x000000190a137207 */ /* 0x000fe40005000000 */
[----:B------:R-:W-:Y:S02]  /*10c0*/  SEL R21, R21, R22, !P1 ;  /* 0x0000001615157207 */ /* 0x000fe40004800000 */
.L_x_323:
[----:B------:R-:W-:Y:S01]  /*10d0*/  IABS R39, c[0x0][0x1f0] ;  /* 0x00007c0000277a13 */ /* 0x000fe20000000000 */
[----:B------:R-:W-:Y:S01]  /*10e0*/  IMAD R40, R14, c[0x0][0x180], RZ ;  /* 0x000060000e287a24 */ /* 0x000fe200078e02ff */
[----:B------:R-:W-:Y:S01]  /*10f0*/  IADD3 R45, R8, c[0x0][0x1fc], RZ ;  /* 0x00007f00082d7a10 */ /* 0x000fe20007ffe0ff */
[----:B------:R-:W-:Y:S01]  /*1100*/  IMAD R41, R7, c[0x0][0x17c], RZ ;  /* 0x00005f0007297a24 */ /* 0x000fe200078e02ff */
[----:B------:R-:W0:Y:S01]  /*1110*/  I2F.RP R10, R39 ;  /* 0x00000027000a7306 */ /* 0x000e220000209400 */
[----:B------:R-:W-:Y:S01]  /*1120*/  IMAD.MOV.U32 R44, RZ, RZ, RZ ;  /* 0x000000ffff2c7224 */ /* 0x000fe200078e00ff */
[----:B------:R-:W-:Y:S01]  /*1130*/  SHF.R.S32.HI R22, RZ, 0x1f, R40 ;  /* 0x0000001fff167819 */ /* 0x000fe20000011428 */
[----:B------:R-:W-:Y:S01]  /*1140*/  IMAD.MOV.U32 R26, RZ, RZ, R16 ;  /* 0x000000ffff1a7224 */ /* 0x000fe200078e0010 */
[----:B------:R-:W-:Y:S01]  /*1150*/  IADD3 R40, P0, R41, R40, RZ ;  /* 0x0000002829287210 */ /* 0x000fe20007f1e0ff */
[----:B------:R-:W-:Y:S01]  /*1160*/  IMAD.MOV.U32 R27, RZ, RZ, R15 ;  /* 0x000000ffff1b7224 */ /* 0x000fe200078e000f */
[----:B------:R-:W-:-:S02]  /*1170*/  IADD3 R47, R12, c[0x0][0x200], RZ ;  /* 0x000080000c2f7a10 */ /* 0x000fc40007ffe0ff */
[----:B------:R-:W-:Y:S01]  /*1180*/  LEA.HI.X.SX32 R41, R41, R22, 0x1, P0 ;  /* 0x0000001629297211 */ /* 0x000fe200000f0eff */
[----:B0-----:R-:W0:Y:S02]  /*1190*/  MUFU.RCP R10, R10 ;  /* 0x0000000a000a7308 */ /* 0x001e240000001000 */
[----:B0-----:R-:W-:Y:S01]  /*11a0*/  IADD3 R42, R10, 0xffffffe, RZ ;  /* 0x0ffffffe0a2a7810 */ /* 0x001fe20007ffe0ff */
[----:B------:R-:W-:-:S05]  /*11b0*/  IMAD R10, R20, c[0x0][0x1f4], RZ ;  /* 0x00007d00140a7a24 */ /* 0x000fca00078e02ff */
[----:B------:R0:W1:Y:S02]  /*11c0*/  F2I.FTZ.U32.TRUNC.NTZ R43, R42 ;  /* 0x0000002a002b7305 */ /* 0x000064000021f000 */
[----:B0-----:R-:W-:Y:S02]  /*11d0*/  IMAD.MOV.U32 R42, RZ, RZ, RZ ;  /* 0x000000ffff2a7224 */ /* 0x001fe400078e00ff */
[----:B-1----:R-:W-:-:S04]  /*11e0*/  IMAD.MOV R24, RZ, RZ, -R43 ;  /* 0x000000ffff187224 */ /* 0x002fc800078e0a2b */
[----:B------:R-:W-:-:S04]  /*11f0*/  IMAD R23, R24, R39, RZ ;  /* 0x0000002718177224 */ /* 0x000fc800078e02ff */
[----:B------:R-:W-:-:S04]  /*1200*/  IMAD.HI.U32 R42, R43, R23, R42 ;  /* 0x000000172b2a7227 */ /* 0x000fc800078e002a */
.L_x_322:
[----:B------:R-:W-:Y:S01]  /*1210*/  IABS R23, R45 ;  /* 0x0000002d00177213 */ /* 0x000fe20000000000 */
[----:B------:R-:W-:Y:S01]  /*1220*/  CS2R R34, SRZ ;  /* 0x0000000000227805 */ /* 0x000fe2000001ff00 */
[----:B------:R-:W-:-:S03]  /*1230*/  IABS R25, c[0x0][0x1f0] ;  /* 0x00007c0000197a13 */ /* 0x000fc60000000000 */
        /* <DEDUP_REMOVED lines=12> */
[----:B------:R-:W-:-:S04]  /*1300*/  @!P1 LOP3.LUT R49, RZ, c[0x0][0x1f0], RZ, 0x33, !PT ;  /* 0x00007c00ff319a12 */ /* 0x000fc800078e33ff */
[-CC-:B------:R-:W-:Y:S01]  /*1310*/  LOP3.LUT R22, R17, R20.reuse, R49.reuse, 0xfe, !PT ;  /* 0x0000001411167212 */ /* 0x180fe200078efe31 */
[----:B------:R-:W-:Y:S01]  /*1320*/  IMAD R24, R49, c[0x0][0x174], R20 ;  /* 0x00005d0031187a24 */ /* 0x000fe200078e0214 */
[----:B------:R-:W-:Y:S02]  /*1330*/  LOP3.LUT R23, R18, R20, R49, 0xfe, !PT ;  /* 0x0000001412177212 */ /* 0x000fe400078efe31 */
[----:B------:R-:W-:Y:S02]  /*1340*/  ISETP.GE.AND P0, PT, R22, RZ, PT ;  /* 0x000000ff1600720c */ /* 0x000fe40003f06270 */
[----:B------:R-:W-:Y:S02]  /*1350*/  ISETP.GE.AND P1, PT, R23, RZ, PT ;  /* 0x000000ff1700720c */ /* 0x000fe40003f26270 */
[----:B------:R-:W-:Y:S02]  /*1360*/  ISETP.GE.OR P0, PT, R17, c[0x0][0x178], !P0 ;  /* 0x00005e0011007a0c */ /* 0x000fe40004706670 */
[----:B------:R-:W-:-:S02]  /*1370*/  ISETP.GE.OR P1, PT, R18, c[0x0][0x178], !P1 ;  /* 0x00005e0012007a0c */ /* 0x000fc40004f26670 */
[C---:B------:R-:W-:Y:S02]  /*1380*/  ISETP.GE.OR P0, PT, R20.reuse, c[0x0][0x174], P0 ;  /* 0x00005d0014007a0c */ /* 0x040fe40000706670 */
[----:B------:R-:W-:Y:S02]  /*1390*/  ISETP.GE.OR P1, PT, R20, c[0x0][0x174], P1 ;  /* 0x00005d0014007a0c */ /* 0x000fe40000f26670 */
[----:B------:R-:W-:Y:S02]  /*13a0*/  ISETP.GE.OR P0, PT, R49, c[0x0][0x170], P0 ;  /* 0x00005c0031007a0c */ /* 0x000fe40000706670 */
[----:B------:R-:W-:Y:S02]  /*13b0*/  LOP3.LUT R25, R19, R20, R49, 0xfe, !PT ;  /* 0x0000001413197212 */ /* 0x000fe400078efe31 */
[----:B------:R-:W-:-:S09]  /*13c0*/  ISETP.GE.OR P1, PT, R49, c[0x0][0x170], P1 ;  /* 0x00005c0031007a0c */ /* 0x000fd20000f26670 */
[----:B------:R-:W-:-:S05]  /*13d0*/  @!P0 IMAD R22, R24, c[0x0][0x178], R17 ;  /* 0x00005e0018168a24 */ /* 0x000fca00078e0211 */
[----:B------:R-:W-:-:S04]  /*13e0*/  @!P0 IADD3 R23, P2, R22, R40, RZ ;  /* 0x0000002816178210 */ /* 0x000fc80007f5e0ff */
[----:B------:R-:W-:Y:S02]  /*13f0*/  @!P0 LEA.HI.X.SX32 R28, R22, R41, 0x1, P2 ;  /* 0x00000029161c8211 */ /* 0x000fe400010f0eff */
[----:B------:R-:W-:-:S04]  /*1400*/  @!P0 LEA R22, P2, R23, c[0x0][0x160], 0x3 ;  /* 0x0000580017168a11 */ /* 0x000fc800078418ff */
[----:B------:R-:W-:Y:S02]  /*1410*/  @!P0 LEA.HI.X R23, R23, c[0x0][0x164], R28, 0x3, P2 ;  /* 0x0000590017178a11 */ /* 0x000fe400010f1c1c */
[----:B------:R-:W-:-:S03]  /*1420*/  ISETP.GE.AND P2, PT, R25, RZ, PT ;  /* 0x000000ff1900720c */ /* 0x000fc60003f46270 */
[----:B------:R0:W2:Y:S01]  /*1430*/  @!P0 LDG.E.64 R34, [R22.64] ;  /* 0x0000000616228981 */ /* 0x0000a2000c1e1b00 */
[----:B------:R-:W-:Y:S01]  /*1440*/  ISETP.GE.OR P0, PT, R19, c[0x0][0x178], !P2 ;  /* 0x00005e0013007a0c */ /* 0x000fe20005706670 */
[----:B------:R-:W-:Y:S02]  /*1450*/  @!P1 IMAD R25, R24, c[0x0][0x178], R18 ;  /* 0x00005e0018199a24 */ /* 0x000fe400078e0212 */
[----:B0-----:R-:W-:Y:S02]  /*1460*/  IMAD.MOV.U32 R22, RZ, RZ, R26 ;  /* 0x000000ffff167224 */ /* 0x001fe400078e001a */
[----:B------:R-:W-:Y:S01]  /*1470*/  IMAD.MOV.U32 R23, RZ, RZ, R27 ;  /* 0x000000ffff177224 */ /* 0x000fe200078e001b */
[----:B------:R-:W-:-:S04]  /*1480*/  ISETP.GE.OR P0, PT, R20, c[0x0][0x174], P0 ;  /* 0x00005d0014007a0c */ /* 0x000fc80000706670 */
[----:B------:R-:W2:Y:S01]  /*1490*/  LDG.E.64 R26, [R22.64] ;  /* 0x00000006161a7981 */ /* 0x000ea2000c1e1b00 */
[----:B------:R-:W-:Y:S01]  /*14a0*/  ISETP.GE.OR P0, PT, R49, c[0x0][0x170], P0 ;  /* 0x00005c0031007a0c */ /* 0x000fe20000706670 */
[----:B------:R-:W-:Y:S01]  /*14b0*/  CS2R R32, SRZ ;  /* 0x0000000000207805 */ /* 0x000fe2000001ff00 */
[----:B------:R-:W-:-:S04]  /*14c0*/  @!P1 IADD3 R29, P2, R25, R40, RZ ;  /* 0x00000028191d9210 */ /* 0x000fc80007f5e0ff */
[----:B------:R-:W-:Y:S02]  /*14d0*/  @!P1 LEA.HI.X.SX32 R30, R25, R41, 0x1, P2 ;  /* 0x00000029191e9211 */ /* 0x000fe400010f0eff */
[----:B------:R-:W-:-:S04]  /*14e0*/  @!P1 LEA R28, P2, R29, c[0x0][0x160], 0x3 ;  /* 0x000058001d1c9a11 */ /* 0x000fc800078418ff */
[----:B------:R-:W-:Y:S01]  /*14f0*/  @!P1 LEA.HI.X R29, R29, c[0x0][0x164], R30, 0x3, P2 ;  /* 0x000059001d1d9a11 */ /* 0x000fe200010f1c1e */
[----:B------:R-:W-:Y:S01]  /*1500*/  @!P0 IMAD R24, R24, c[0x0][0x178], R19 ;  /* 0x00005e0018188a24 */ /* 0x000fe200078e0213 */
[----:B------:R-:W3:Y:S04]  /*1510*/  LDG.E.64 R30, [R22.64+0x8] ;  /* 0x00000806161e7981 */ /* 0x000ee8000c1e1b00 */
[----:B------:R0:W3:Y:S01]  /*1520*/  @!P1 LDG.E.64 R32, [R28.64] ;  /* 0x000000061c209981 */ /* 0x0000e2000c1e1b00 */
[----:B------:R-:W-:-:S04]  /*1530*/  @!P0 IADD3 R25, P1, R24, R40, RZ ;  /* 0x0000002818198210 */ /* 0x000fc80007f3e0ff */
[----:B------:R-:W-:Y:S02]  /*1540*/  @!P0 LEA.HI.X.SX32 R24, R24, R41, 0x1, P1 ;  /* 0x0000002918188211 */ /* 0x000fe400008f0eff */
[C---:B------:R-:W-:Y:S01]  /*1550*/  @!P0 LEA R52, P1, R25.reuse, c[0x0][0x160], 0x3 ;  /* 0x0000580019348a11 */ /* 0x040fe200078218ff */
[----:B0-----:R-:W4:Y:S03]  /*1560*/  LDG.E.64 R28, [R22.64+0x10] ;  /* 0x00001006161c7981 */ /* 0x001f26000c1e1b00 */
[----:B------:R-:W-:Y:S02]  /*1570*/  @!P0 LEA.HI.X R53, R25, c[0x0][0x164], R24, 0x3, P1 ;  /* 0x0000590019358a11 */ /* 0x000fe400008f1c18 */
[----:B------:R-:W-:-:S06]  /*1580*/  CS2R R24, SRZ ;  /* 0x0000000000187805 */ /* 0x000fcc000001ff00 */
[----:B------:R-:W4:Y:S01]  /*1590*/  @!P0 LDG.E.64 R24, [R52.64] ;  /* 0x0000000634188981 */ /* 0x000f22000c1e1b00 */
[----:B------:R-:W-:-:S05]  /*15a0*/  IMAD R46, R49, c[0x0][0x1f0], RZ ;  /* 0x00007c00312e7a24 */ /* 0x000fca00078e02ff */
[----:B------:R-:W-:-:S04]  /*15b0*/  ISETP.NE.AND P0, PT, R45, R46, PT ;  /* 0x0000002e2d00720c */ /* 0x000fc80003f05270 */
[----:B------:R-:W-:-:S04]  /*15c0*/  ISETP.EQ.AND P1, PT, R10, R47, !P0 ;  /* 0x0000002f0a00720c */ /* 0x000fc80004722270 */
[----:B------:R-:W-:Y:S01]  /*15d0*/  ISETP.EQ.AND P2, PT, R38, R37, P1 ;  /* 0x000000252600720c */ /* 0x000fe20000f42270 */
[----:B------:R-:W-:Y:S01]  /*15e0*/  IMAD R46, R19, c[0x0][0x1f8], RZ ;  /* 0x00007e00132e7a24 */ /* 0x000fe200078e02ff */
[----:B--2---:R0:W1:Y:S02]  /*15f0*/  DFMA R26, R26, R34, R50 ;  /* 0x000000221a1a722b */ /* 0x0040640000000032 */
[----:B0-----:R-:W-:Y:S01]  /*1600*/  LOP3.LUT R34, R17, R36, R49, 0xfe, !PT ;  /* 0x0000002411227212 */ /* 0x001fe200078efe31 */
[----:B------:R-:W-:-:S07]  /*1610*/  IMAD.MOV R35, RZ, RZ, -R5 ;  /* 0x000000ffff237224 */ /* 0x000fce00078e0a05 */
[----:B-1----:R-:W-:Y:S02]  /*1620*/  FSEL R26, R26, R50, P2 ;  /* 0x000000321a1a7208 */ /* 0x002fe40001000000 */
[----:B------:R-:W-:Y:S02]  /*1630*/  FSEL R27, R27, R51, P2 ;  /* 0x000000331b1b7208 */ /* 0x000fe40001000000 */
[----:B------:R-:W-:Y:S01]  /*1640*/  ISETP.GE.AND P2, PT, R34, RZ, PT ;  /* 0x000000ff2200720c */ /* 0x000fe20003f46270 */
[----:B------:R-:W-:-:S03]  /*1650*/  IMAD R35, R35, c[0x0][0x1a8], R2 ;  /* 0x00006a0023237a24 */ /* 0x000fc600078e0202 */
[----:B------:R-:W-:Y:S02]  /*1660*/  ISETP.GE.OR P2, PT, R17, c[0x0][0x178], !P2 ;  /* 0x00005e0011007a0c */ /* 0x000fe40005746670 */
[----:B------:R-:W-:Y:S02]  /*1670*/  IADD3 R43, R35, c[0x0][0x204], RZ ;  /* 0x00008100232b7a10 */ /* 0x000fe40007ffe0ff */
[----:B------:R-:W-:Y:S01]  /*1680*/  ISETP.GE.OR P2, PT, R36, c[0x0][0x174], P2 ;  /* 0x00005d0024007a0c */ /* 0x000fe20001746670 */
[----:B---3--:R-:W0:Y:S01]  /*1690*/  DFMA R30, R30, R32, R26 ;  /* 0x000000201e1e722b */ /* 0x008e22000000001a */
[----:B------:R-:W-:Y:S02]  /*16a0*/  IMAD R51, R18, c[0x0][0x1f8], RZ ;  /* 0x00007e0012337a24 */ /* 0x000fe400078e02ff */
[----:B------:R-:W-:Y:S02]  /*16b0*/  ISETP.GE.OR P2, PT, R49, c[0x0][0x170], P2 ;  /* 0x00005c0031007a0c */ /* 0x000fe40001746670 */
[----:B------:R-:W-:Y:S01]  /*16c0*/  IADD3 R48, R43, -c[0x0][0x210], RZ ;  /* 0x800084002b307a10 */ /* 0x000fe20007ffe0ff */
[----:B------:R-:W-:-:S03]  /*16d0*/  IMAD R34, R49, c[0x0][0x174], R36 ;  /* 0x00005d0031227a24 */ /* 0x000fc600078e0224 */
[----:B------:R-:W-:-:S04]  /*16e0*/  ISETP.EQ.AND P3, PT, R51, R48, P1 ;  /* 0x000000303300720c */ /* 0x000fc80000f62270 */
[----:B0-----:R-:W-:Y:S02]  /*16f0*/  FSEL R26, R30, R26, P3 ;  /* 0x0000001a1e1a7208 */ /* 0x001fe40001800000 */
[----:B------:R-:W-:Y:S01]  /*1700*/  FSEL R27, R31, R27, P3 ;  /* 0x0000001b1f1b7208 */ /* 0x000fe20001800000 */
[----:B------:R-:W-:-:S05]  /*1710*/  @!P2 IMAD R30, R34, c[0x0][0x178], R17 ;  /* 0x00005e00221eaa24 */ /* 0x000fca00078e0211 */
[----:B----4-:R0:W1:Y:S02]  /*1720*/  DFMA R28, R28, R24, R26 ;  /* 0x000000181c1c722b */ /* 0x010064000000001a */
[----:B0-----:R-:W-:Y:S02]  /*1730*/  LOP3.LUT R25, R18, R36, R49, 0xfe, !PT ;  /* 0x0000002412197212 */ /* 0x001fe400078efe31 */
[C---:B------:R-:W-:Y:S02]  /*1740*/  @!P2 IADD3 R24, P4, R30.reuse, R40, RZ ;  /* 0x000000281e18a210 */ /* 0x040fe40007f9e0ff */
[----:B------:R-:W-:Y:S02]  /*1750*/  ISETP.GE.AND P3, PT, R25, RZ, PT ;  /* 0x000000ff1900720c */ /* 0x000fe40003f66270 */
[----:B------:R-:W-:Y:S02]  /*1760*/  @!P2 LEA.HI.X.SX32 R25, R30, R41, 0x1, P4 ;  /* 0x000000291e19a211 */ /* 0x000fe400020f0eff */
[----:B------:R-:W-:Y:S01]  /*1770*/  @!P2 LEA R52, P4, R24, c[0x0][0x160], 0x3 ;  /* 0x000058001834aa11 */ /* 0x000fe200078818ff */
[----:B------:R-:W-:Y:S01]  /*1780*/  CS2R R32, SRZ ;  /* 0x0000000000207805 */ /* 0x000fe2000001ff00 */
[----:B------:R-:W-:-:S02]  /*1790*/  ISETP.GE.OR P3, PT, R18, c[0x0][0x178], !P3 ;  /* 0x00005e0012007a0c */ /* 0x000fc40005f66670 */
[----:B------:R-:W-:Y:S02]  /*17a0*/  @!P2 LEA.HI.X R53, R24, c[0x0][0x164], R25, 0x3, P4 ;  /* 0x000059001835aa11 */ /* 0x000fe400020f1c19 */
[----:B------:R-:W-:Y:S01]  /*17b0*/  ISETP.GE.OR P3, PT, R36, c[0x0][0x174], P3 ;  /* 0x00005d0024007a0c */ /* 0x000fe20001f66670 */
[----:B------:R-:W2:Y:S03]  /*17c0*/  LDG.E.64 R24, [R22.64+0x18] ;  /* 0x0000180616187981 */ /* 0x000ea6000c1e1b00 */
[----:B------:R-:W-:Y:S01]  /*17d0*/  ISETP.GE.OR P3, PT, R49, c[0x0][0x170], P3 ;  /* 0x00005c0031007a0c */ /* 0x000fe20001f66670 */
[----:B------:R0:W2:Y:S01]  /*17e0*/  @!P2 LDG.E.64 R32, [R52.64] ;  /* 0x000000063420a981 */ /* 0x0000a2000c1e1b00 */
[----:B------:R-:W-:-:S04]  /*17f0*/  IMAD.MOV R30, RZ, RZ, -c[0x0][0x210] ;  /* 0x80008400ff1e7624 */ /* 0x000fc800078e02ff */
[----:B------:R-:W-:-:S05]  /*1800*/  IMAD R43, R30, 0x2, R43 ;  /* 0x000000021e2b7824 */ /* 0x000fca00078e022b */
[----:B------:R-:W-:Y:S02]  /*1810*/  ISETP.EQ.AND P1, PT, R46, R43, P1 ;  /* 0x0000002b2e00720c */ /* 0x000fe40000f22270 */
[----:B------:R-:W-:Y:S02]  /*1820*/  @!P3 IMAD R35, R34, c[0x0][0x178], R18 ;  /* 0x00005e002223ba24 */ /* 0x000fe400078e0212 */
[----:B-1----:R-:W-:Y:S02]  /*1830*/  FSEL R30, R28, R26, P1 ;  /* 0x0000001a1c1e7208 */ /* 0x002fe40000800000 */
[----:B------:R-:W-:Y:S02]  /*1840*/  FSEL R31, R29, R27, P1 ;  /* 0x0000001b1d1f7208 */ /* 0x000fe40000800000 */
[----:B------:R-:W-:-:S04]  /*1850*/  @!P3 IADD3 R26, P1, R35, R40, RZ ;  /* 0x00000028231ab210 */ /* 0x000fc80007f3e0ff */
[----:B------:R-:W-:Y:S02]  /*1860*/  @!P3 LEA.HI.X.SX32 R35, R35, R41, 0x1, P1 ;  /* 0x000000292323b211 */ /* 0x000fe400008f0eff */
[----:B0-----:R-:W-:Y:S01]  /*1870*/  @!P3 LEA R52, P1, R26, c[0x0][0x160], 0x3 ;  /* 0x000058001a34ba11 */ /* 0x001fe200078218ff */
[----:B------:R-:W-:-:S03]  /*1880*/  CS2R R28, SRZ ;  /* 0x00000000001c7805 */ /* 0x000fc6000001ff00 */
[----:B------:R-:W-:Y:S02]  /*1890*/  @!P3 LEA.HI.X R53, R26, c[0x0][0x164], R35, 0x3, P1 ;  /* 0x000059001a35ba11 */ /* 0x000fe400008f1c23 */
[----:B------:R-:W3:Y:S04]  /*18a0*/  LDG.E.64 R26, [R22.64+0x20] ;  /* 0x00002006161a7981 */ /* 0x000ee8000c1e1b00 */
[----:B------:R0:W3:Y:S01]  /*18b0*/  @!P3 LDG.E.64 R28, [R52.64] ;  /* 0x00000006341cb981 */ /* 0x0000e2000c1e1b00 */
[----:B------:R-:W-:Y:S01]  /*18c0*/  LOP3.LUT R50, R21, R49, RZ, 0xfc, !PT ;  /* 0x0000003115327212 */ /* 0x000fe200078efcff */
[----:B0-----:R-:W-:Y:S01]  /*18d0*/  IMAD R52, R49, c[0x0][0x174], R21 ;  /* 0x00005d0031347a24 */ /* 0x001fe200078e0215 */
[----:B--2---:R0:W1:Y:S02]  /*18e0*/  DFMA R24, R24, R32, R30 ;  /* 0x000000201818722b */ /* 0x004064000000001e */
[----:B0-----:R-:W-:-:S04]  /*18f0*/  LOP3.LUT R32, R19, R36, R49, 0xfe, !PT ;  /* 0x0000002413207212 */ /* 0x001fc800078efe31 */
[----:B------:R-:W-:-:S04]  /*1900*/  ISETP.GE.AND P2, PT, R32, RZ, PT ;  /* 0x000000ff2000720c */ /* 0x000fc80003f46270 */
[----:B------:R-:W-:Y:S01]  /*1910*/  ISETP.GE.OR P2, PT, R19, c[0x0][0x178], !P2 ;  /* 0x00005e0013007a0c */ /* 0x000fe20005746670 */
[C---:B------:R-:W-:Y:S01]  /*1920*/  IMAD R33, R36.reuse, c[0x0][0x1f4], RZ ;  /* 0x00007d0024217a24 */ /* 0x040fe200078e02ff */
[----:B------:R-:W-:Y:S02]  /*1930*/  IADD3 R32, R13, -c[0x0][0x20c], RZ ;  /* 0x800083000d207a10 */ /* 0x000fe40007ffe0ff */
[----:B------:R-:W-:Y:S02]  /*1940*/  ISETP.GE.OR P2, PT, R36, c[0x0][0x174], P2 ;  /* 0x00005d0024007a0c */ /* 0x000fe40001746670 */
[----:B------:R-:W-:Y:S02]  /*1950*/  ISETP.EQ.AND P1, PT, R33, R32, !P0 ;  /* 0x000000202100720c */ /* 0x000fe40004722270 */
[----:B------:R-:W-:Y:S02]  /*1960*/  ISETP.GE.OR P2, PT, R49, c[0x0][0x170], P2 ;  /* 0x00005c0031007a0c */ /* 0x000fe40001746670 */
[----:B------:R-:W-:-:S04]  /*1970*/  ISETP.EQ.AND P3, PT, R38, R37, P1 ;  /* 0x000000252600720c */ /* 0x000fc80000f62270 */
[----:B-1----:R-:W-:Y:S02]  /*1980*/  FSEL R24, R24, R30, P3 ;  /* 0x0000001e18187208 */ /* 0x002fe40001800000 */
[----:B------:R-:W-:-:S05]  /*1990*/  FSEL R25, R25, R31, P3 ;  /* 0x0000001f19197208 */ /* 0x000fca0001800000 */
[----:B------:R-:W-:Y:S01]  /*19a0*/  @!P2 IMAD R34, R34, c[0x0][0x178], R19 ;  /* 0x00005e002222aa24 */ /* 0x000fe200078e0213 */
[----:B---3--:R0:W1:Y:S02]  /*19b0*/  DFMA R26, R26, R28, R24 ;  /* 0x0000001c1a1a722b */ /* 0x0080640000000018 */
[----:B0-----:R-:W-:Y:S02]  /*19c0*/  LOP3.LUT R29, R50, R17, RZ, 0xfc, !PT ;  /* 0x00000011321d7212 */ /* 0x001fe400078efcff */
[C---:B------:R-:W-:Y:S02]  /*19d0*/  @!P2 IADD3 R28, P4, R34.reuse, R40, RZ ;  /* 0x00000028221ca210 */ /* 0x040fe40007f9e0ff */
[----:B------:R-:W-:Y:S02]  /*19e0*/  ISETP.GE.AND P3, PT, R29, RZ, PT ;  /* 0x000000ff1d00720c */ /* 0x000fe40003f66270 */
[----:B------:R-:W-:Y:S02]  /*19f0*/  @!P2 LEA.HI.X.SX32 R29, R34, R41, 0x1, P4 ;  /* 0x00000029221da211 */ /* 0x000fe400020f0eff */
[----:B------:R-:W-:Y:S01]  /*1a00*/  @!P2 LEA R34, P4, R28, c[0x0][0x160], 0x3 ;  /* 0x000058001c22aa11 */ /* 0x000fe200078818ff */
[----:B------:R-:W-:-:S03]  /*1a10*/  CS2R R30, SRZ ;  /* 0x00000000001e7805 */ /* 0x000fc6000001ff00 */
[----:B------:R-:W-:Y:S02]  /*1a20*/  @!P2 LEA.HI.X R35, R28, c[0x0][0x164], R29, 0x3, P4 ;  /* 0x000059001c23aa11 */ /* 0x000fe400020f1c1d */
[----:B------:R-:W2:Y:S04]  /*1a30*/  LDG.E.64 R28, [R22.64+0x28] ;  /* 0x00002806161c7981 */ /* 0x000ea8000c1e1b00 */
[----:B------:R0:W2:Y:S01]  /*1a40*/  @!P2 LDG.E.64 R30, [R34.64] ;  /* 0x00000006221ea981 */ /* 0x0000a2000c1e1b00 */
[----:B------:R-:W-:-:S04]  /*1a50*/  ISETP.GE.OR P3, PT, R17, c[0x0][0x178], !P3 ;  /* 0x00005e0011007a0c */ /* 0x000fc80005f66670 */
[----:B------:R-:W-:-:S04]  /*1a60*/  ISETP.GE.OR P3, PT, R21, c[0x0][0x174], P3 ;  /* 0x00005d0015007a0c */ /* 0x000fc80001f66670 */
[----:B------:R-:W-:Y:S01]  /*1a70*/  ISETP.GE.OR P3, PT, R49, c[0x0][0x170], P3 ;  /* 0x00005c0031007a0c */ /* 0x000fe20001f66670 */
[----:B0-----:R-:W3:Y:S01]  /*1a80*/  LDG.E.64 R34, [R22.64+0x30] ;  /* 0x0000300616227981 */ /* 0x001ee2000c1e1b00 */
[----:B------:R-:W-:-:S04]  /*1a90*/  ISETP.EQ.AND P2, PT, R51, R48, P1 ;  /* 0x000000303300720c */ /* 0x000fc80000f42270 */
[----:B-1----:R-:W-:Y:S02]  /*1aa0*/  FSEL R24, R26, R24, P2 ;  /* 0x000000181a187208 */ /* 0x002fe40001000000 */
[----:B------:R-:W-:-:S05]  /*1ab0*/  FSEL R25, R27, R25, P2 ;  /* 0x000000191b197208 */ /* 0x000fca0001000000 */
[----:B------:R-:W-:-:S05]  /*1ac0*/  @!P3 IMAD R26, R52, c[0x0][0x178], R17 ;  /* 0x00005e00341aba24 */ /* 0x000fca00078e0211 */
[----:B------:R-:W-:-:S04]  /*1ad0*/  @!P3 IADD3 R27, P2, R26, R40, RZ ;  /* 0x000000281a1bb210 */ /* 0x000fc80007f5e0ff */
[----:B------:R-:W-:Y:S02]  /*1ae0*/  @!P3 LEA.HI.X.SX32 R26, R26, R41, 0x1, P2 ;  /* 0x000000291a1ab211 */ /* 0x000fe400010f0eff */
[----:B------:R-:W-:-:S04]  /*1af0*/  @!P3 LEA R32, P2, R27, c[0x0][0x160], 0x3 ;  /* 0x000058001b20ba11 */ /* 0x000fc800078418ff */
[----:B------:R-:W-:Y:S02]  /*1b00*/  @!P3 LEA.HI.X R33, R27, c[0x0][0x164], R26, 0x3, P2 ;  /* 0x000059001b21ba11 */ /* 0x000fe400010f1c1a */
[----:B------:R-:W-:-:S06]  /*1b10*/  CS2R R26, SRZ ;  /* 0x00000000001a7805 */ /* 0x000fcc000001ff00 */
[----:B------:R0:W3:Y:S01]  /*1b20*/  @!P3 LDG.E.64 R26, [R32.64] ;  /* 0x00000006201ab981 */ /* 0x0000e2000c1e1b00 */
[----:B------:R-:W-:Y:S01]  /*1b30*/  ISETP.EQ.AND P1, PT, R46, R43, P1 ;  /* 0x0000002b2e00720c */ /* 0x000fe20000f22270 */
[----:B--2---:R1:W2:Y:S02]  /*1b40*/  DFMA R28, R28, R30, R24 ;  /* 0x0000001e1c1c722b */ /* 0x0042a40000000018 */
[----:B-1----:R-:W-:-:S04]  /*1b50*/  LOP3.LUT R30, R50, R18, RZ, 0xfc, !PT ;  /* 0x00000012321e7212 */ /* 0x002fc800078efcff */
[----:B------:R-:W-:-:S04]  /*1b60*/  ISETP.GE.AND P2, PT, R30, RZ, PT ;  /* 0x000000ff1e00720c */ /* 0x000fc80003f46270 */
[----:B--2---:R-:W-:Y:S02]  /*1b70*/  FSEL R24, R28, R24, P1 ;  /* 0x000000181c187208 */ /* 0x004fe40000800000 */
[----:B------:R-:W-:Y:S02]  /*1b80*/  FSEL R25, R29, R25, P1 ;  /* 0x000000191d197208 */ /* 0x000fe40000800000 */
[----:B------:R-:W-:-:S04]  /*1b90*/  ISETP.GE.OR P1, PT, R18, c[0x0][0x178], !P2 ;  /* 0x00005e0012007a0c */ /* 0x000fc80005726670 */
[----:B------:R-:W-:Y:S02]  /*1ba0*/  ISETP.GE.OR P1, PT, R21, c[0x0][0x174], P1 ;  /* 0x00005d0015007a0c */ /* 0x000fe40000f26670 */
[----:B------:R-:W-:Y:S02]  /*1bb0*/  LOP3.LUT R50, R50, R19, RZ, 0xfc, !PT ;  /* 0x0000001332327212 */ /* 0x000fe400078efcff */
[----:B------:R-:W-:Y:S02]  /*1bc0*/  ISETP.GE.OR P1, PT, R49, c[0x0][0x170], P1 ;  /* 0x00005c0031007a0c */ /* 0x000fe40000f26670 */
[----:B------:R-:W-:-:S04]  /*1bd0*/  ISETP.GE.AND P2, PT, R50, RZ, PT ;  /* 0x000000ff3200720c */ /* 0x000fc80003f46270 */
[----:B------:R-:W-:-:S04]  /*1be0*/  ISETP.GE.OR P2, PT, R19, c[0x0][0x178], !P2 ;  /* 0x00005e0013007a0c */ /* 0x000fc80005746670 */
[----:B------:R-:W-:-:S03]  /*1bf0*/  ISETP.GE.OR P2, PT, R21, c[0x0][0x174], P2 ;  /* 0x00005d0015007a0c */ /* 0x000fc60001746670 */
[----:B------:R-:W-:Y:S01]  /*1c00*/  @!P1 IMAD R30, R52, c[0x0][0x178], R18 ;  /* 0x00005e00341e9a24 */ /* 0x000fe200078e0212 */
[----:B------:R-:W-:Y:S01]  /*1c10*/  ISETP.GE.OR P2, PT, R49, c[0x0][0x170], P2 ;  /* 0x00005c0031007a0c */ /* 0x000fe20001746670 */
[----:B------:R-:W-:-:S03]  /*1c20*/  IMAD.MOV R28, RZ, RZ, -c[0x0][0x20c] ;  /* 0x80008300ff1c7624 */ /* 0x000fc600078e02ff */
[----:B------:R-:W-:Y:S01]  /*1c30*/  @!P1 IADD3 R31, P3, R30, R40, RZ ;  /* 0x000000281e1f9210 */ /* 0x000fe20007f7e0ff */
[----:B------:R-:W-:Y:S02]  /*1c40*/  IMAD R29, R21, c[0x0][0x1f4], RZ ;  /* 0x00007d00151d7a24 */ /* 0x000fe400078e02ff */
[----:B------:R-:W-:Y:S01]  /*1c50*/  IMAD R28, R28, 0x2, R13 ;  /* 0x000000021c1c7824 */ /* 0x000fe200078e020d */
[----:B0-----:R-:W-:Y:S02]  /*1c60*/  @!P1 LEA.HI.X.SX32 R32, R30, R41, 0x1, P3 ;  /* 0x000000291e209211 */ /* 0x001fe400018f0eff */
[----:B------:R-:W-:Y:S02]  /*1c70*/  @!P1 LEA R30, P3, R31, c[0x0][0x160], 0x3 ;  /* 0x000058001f1e9a11 */ /* 0x000fe400078618ff */
[----:B------:R-:W-:Y:S02]  /*1c80*/  ISETP.EQ.AND P0, PT, R29, R28, !P0 ;  /* 0x0000001c1d00720c */ /* 0x000fe40004702270 */
[----:B------:R-:W-:Y:S01]  /*1c90*/  CS2R R28, SRZ ;  /* 0x00000000001c7805 */ /* 0x000fe2000001ff00 */
[----:B------:R-:W-:Y:S01]  /*1ca0*/  @!P1 LEA.HI.X R31, R31, c[0x0][0x164], R32, 0x3, P3 ;  /* 0x000059001f1f9a11 */ /* 0x000fe200018f1c20 */
[----:B------:R-:W-:Y:S01]  /*1cb0*/  @!P2 IMAD R52, R52, c[0x0][0x178], R19 ;  /* 0x00005e003434aa24 */ /* 0x000fe200078e0213 */
[----:B---3--:R0:W1:Y:S01]  /*1cc0*/  DFMA R26, R34, R26, R24 ;  /* 0x0000001a221a722b */ /* 0x0080620000000018 */
[----:B------:R-:W2:Y:S04]  /*1cd0*/  LDG.E.64 R32, [R22.64+0x38] ;  /* 0x0000380616207981 */ /* 0x000ea8000c1e1b00 */
[----:B------:R3:W2:Y:S01]  /*1ce0*/  @!P1 LDG.E.64 R28, [R30.64] ;  /* 0x000000061e1c9981 */ /* 0x0006a2000c1e1b00 */
[----:B0-----:R-:W-:-:S04]  /*1cf0*/  @!P2 IADD3 R34, P1, R52, R40, RZ ;  /* 0x000000283422a210 */ /* 0x001fc80007f3e0ff */
[----:B------:R-:W-:Y:S02]  /*1d00*/  @!P2 LEA.HI.X.SX32 R35, R52, R41, 0x1, P1 ;  /* 0x000000293423a211 */ /* 0x000fe400008f0eff */
[C---:B------:R-:W-:Y:S01]  /*1d10*/  @!P2 LEA R52, P1, R34.reuse, c[0x0][0x160], 0x3 ;  /* 0x000058002234aa11 */ /* 0x040fe200078218ff */
[----:B---3--:R-:W3:Y:S03]  /*1d20*/  LDG.E.64 R30, [R22.64+0x40] ;  /* 0x00004006161e7981 */ /* 0x008ee6000c1e1b00 */
[----:B------:R-:W-:Y:S02]  /*1d30*/  @!P2 LEA.HI.X R53, R34, c[0x0][0x164], R35, 0x3, P1 ;  /* 0x000059002235aa11 */ /* 0x000fe400008f1c23 */
[----:B------:R-:W-:-:S06]  /*1d40*/  CS2R R34, SRZ ;  /* 0x0000000000227805 */ /* 0x000fcc000001ff00 */
[----:B------:R-:W3:Y:S01]  /*1d50*/  @!P2 LDG.E.64 R34, [R52.64] ;  /* 0x000000063422a981 */ /* 0x000ee2000c1e1b00 */
[----:B------:R-:W-:-:S04]  /*1d60*/  ISETP.EQ.AND P1, PT, R38, R37, P0 ;  /* 0x000000252600720c */ /* 0x000fc80000722270 */
[----:B-1----:R-:W-:Y:S02]  /*1d70*/  FSEL R24, R26, R24, P1 ;  /* 0x000000181a187208 */ /* 0x002fe40000800000 */
[----:B------:R-:W-:Y:S02]  /*1d80*/  FSEL R25, R27, R25, P1 ;  /* 0x000000191b197208 */ /* 0x000fe40000800000 */
[----:B------:R-:W-:Y:S02]  /*1d90*/  ISETP.EQ.AND P1, PT, R51, R48, P0 ;  /* 0x000000303300720c */ /* 0x000fe40000722270 */
[----:B------:R-:W-:Y:S02]  /*1da0*/  IADD3 R44, R44, 0x1, RZ ;  /* 0x000000012c2c7810 */ /* 0x000fe40007ffe0ff */
[----:B------:R-:W-:Y:S02]  /*1db0*/  IADD3 R26, P2, R22, 0x48, RZ ;  /* 0x00000048161a7810 */ /* 0x000fe40007f5e0ff */
[----:B------:R-:W-:-:S02]  /*1dc0*/  ISETP.EQ.AND P0, PT, R46, R43, P0 ;  /* 0x0000002b2e00720c */ /* 0x000fc40000702270 */
[----:B------:R-:W-:Y:S01]  /*1dd0*/  IADD3 R45, R45, -c[0x0][0x208], RZ ;  /* 0x800082002d2d7a10 */ /* 0x000fe20007ffe0ff */
[----:B------:R-:W-:Y:S01]  /*1de0*/  IMAD.X R27, RZ, RZ, R23, P2 ;  /* 0x000000ffff1b7224 */ /* 0x000fe200010e0617 */
[----:B--2---:R-:W0:-:S10]  /*1df0*/  DFMA R28, R32, R28, R24 ;  /* 0x0000001c201c722b */ /* 0x004e140000000018 */
[----:B0-----:R-:W-:Y:S02]  /*1e00*/  FSEL R24, R28, R24, P1 ;  /* 0x000000181c187208 */ /* 0x001fe40000800000 */
[----:B------:R-:W-:Y:S02]  /*1e10*/  FSEL R25, R29, R25, P1 ;  /* 0x000000191d197208 */ /* 0x000fe40000800000 */
[----:B------:R-:W-:-:S04]  /*1e20*/  ISETP.NE.AND P1, PT, R44, 0x3, PT ;  /* 0x000000032c00780c */ /* 0x000fc80003f25270 */
[----:B---3--:R-:W0:-:S10]  /*1e30*/  DFMA R30, R30, R34, R24 ;  /* 0x000000221e1e722b */ /* 0x008e140000000018 */
[----:B0-----:R-:W-:Y:S02]  /*1e40*/  FSEL R50, R30, R24, P0 ;  /* 0x000000181e327208 */ /* 0x001fe40000000000 */
[----:B------:R-:W-:Y:S01]  /*1e50*/  FSEL R51, R31, R25, P0 ;  /* 0x000000191f337208 */ /* 0x000fe20000000000 */
        /* <DEDUP_REMOVED lines=9> */
.L_x_321:
[----:B------:R-:W-:Y:S05]  /*1ef0*/  BSYNC B0 ;  /* 0x0000000000007941 */ /* 0x000fea0003800000 */
.L_x_320:
        /* <DEDUP_REMOVED lines=13> */
[----:B------:R-:W-:Y:S01]  /*1fd0*/  IADD3.X R8, R5, R8, R6, P0, P1 ;  /* 0x0000000805087210 */ /* 0x000fe200007e2406 */
[----:B------:R-:W-:Y:S01]  /*1fe0*/  IMAD R5, R4, c[0x0][0xc], RZ ;  /* 0x0000030004057a24 */ /* 0x000fe200078e02ff */
[----:B------:R-:W-:-:S04]  /*1ff0*/  LEA R6, P0, R7, c[0x0][0x190], 0x3 ;  /* 0x0000640007067a11 */ /* 0x000fc800078018ff */
[----:B------:R-:W-:Y:S02]  /*2000*/  LEA.HI.X R7, R7, c[0x0][0x194], R8, 0x3, P0 ;  /* 0x0000650007077a11 */ /* 0x000fe400000f1c08 */
[----:B------:R-:W-:-:S03]  /*2010*/  IADD3 R2, P0, R5, R2, RZ ;  /* 0x0000000205027210 */ /* 0x000fc60007f1e0ff */
[----:B------:R0:W-:Y:S02]  /*2020*/  STG.E.64 [R6.64], R50 ;  /* 0x0000003206007986 */ /* 0x0001e4000c101b06 */
[----:B------:R-:W-:Y:S01]  /*2030*/  IMAD.X R3, RZ, RZ, R3, P0 ;  /* 0x000000ffff037224 */ /* 0x000fe200000e0603 */
[----:B------:R-:W-:-:S04]  /*2040*/  ISETP.GE.U32.AND P0, PT, R2, UR4, PT ;  /* 0x0000000402007c0c */ /* 0x000fc8000bf06070 */
[----:B------:R-:W-:-:S13]  /*2050*/  ISETP.GE.AND.EX P0, PT, R3, UR8, PT, P0 ;  /* 0x0000000803007c0c */ /* 0x000fda000bf06300 */
[----:B0-----:R-:W-:Y:S01]  /*2060*/  @P0 CALL.REL.NOINC `(.L_x_324) ;  /* 0x0000001000000944 */ /* 0x001fe20003c00000 */
[----:B------:R-:W-:Y:S05]  /*2070*/  BRA `(.L_x_325) ;  /* 0xffffe20000007947 */ /* 0x000fea000383ffff */
.L_x_324:
[----:B------:R-:W-:Y:S05]  /*2080*/  EXIT ;  /* 0x000000000000794d */ /* 0x000fea0003800000 */
.L_x_326:
        /* <DEDUP_REMOVED lines=15> */
.L_x_536:


//--------------------- .text._ZN2at6native51_GLOBAL__N__11011a27_18_DepthwiseConv3d_cu_35e0c7b543conv_depthwise3d_cuda_backward_input_kernelIddLi3ELi3ELi3ELin1ELin1ELin1ELi1ELi1ELi1EEEvNS_27GenericPackedTensorAccessorIKT_Lm5ENS_16DefaultPtrTraitsEiEENS3_IS4_Lm5ES6_iEES7_iiiiiiiii --------------------------
	.section	.text._ZN2at6native51_GLOBAL__N__11011a27_18_DepthwiseConv3d_cu_35e0c7b543conv_depthwise3d_cuda_backward_input_kernelIddLi3ELi3ELi3ELin1ELin1ELin1ELi1ELi1ELi1EEEvNS_27GenericPackedTensorAccessorIKT_Lm5ENS_16DefaultPtrTraitsEiEENS3_IS4_Lm5ES6_iEES7_iiiiiiiii,"ax",@progbits
	.sectioninfo	@"SHI_REGISTERS=53"
	.align	128
.text._ZN2at6native51_GLOBAL__N__11011a27_18_DepthwiseConv3d_cu_35e0c7b543conv_depthwise3d_cuda_backward_input_kernelIddLi3ELi3ELi3ELin1ELin1ELin1ELi1ELi1ELi1EEEvNS_27GenericPackedTensorAccessorIKT_Lm5ENS_16DefaultPtrTraitsEiEENS3_IS4_Lm5ES6_iEES7_iiiiiiiii:
        .type           _ZN2at6native51_GLOBAL__N__11011a27_18_DepthwiseConv3d_cu_35e0c7b543conv_depthwise3d_cuda_backward_input_kernelIddLi3ELi3ELi3ELin1ELin1ELin1ELi1ELi1ELi1EEEvNS_27GenericPackedTensorAccessorIKT_Lm5ENS_16DefaultPtrTraitsEiEENS3_IS4_Lm5ES6_iEES7_iiiiiiiii,@function
        .size           _ZN2at6native51_GLOBAL__N__11011a27_18_DepthwiseConv3d_cu_35e0c7b543conv_depthwise3d_cuda_backward_input_kernelIddLi3ELi3ELi3ELin1ELin1ELin1ELi1ELi1ELi1EEEvNS_27GenericPackedTensorAccessorIKT_Lm5ENS_16DefaultPtrTraitsEiEENS3_IS4_Lm5ES6_iEES7_iiiiiiiii,(.L_x_537 - _ZN2at6native51_GLOBAL__N__11011a27_18_DepthwiseConv3d_cu_35e0c7b543conv_depthwise3d_cuda_backward_input_kernelIddLi3ELi3ELi3ELin1ELin1ELin1ELi1ELi1ELi1EEEvNS_27GenericPackedTensorAccessorIKT_Lm5ENS_16DefaultPtrTraitsEiEENS3_IS4_Lm5ES6_iEES7_iiiiiiiii)
        .other          _ZN2at6native51_GLOBAL__N__11011a27_18_DepthwiseConv3d_cu_35e0c7b543conv_depthwise3d_cuda_backward_input_kernelIddLi3ELi3ELi3ELin1ELin1ELin1ELi1ELi1ELi1EEEvNS_27GenericPackedTensorAccessorIKT_Lm5ENS_16DefaultPtrTraitsEiEENS3_IS4_Lm5ES6_iEES7_iiiiiiiii,@"STO_CUDA_ENTRY STV_DEFAULT"
_ZN2at6native51_GLOBAL__N__11011a27_18_DepthwiseConv3d_cu_35e0c7b543conv_depthwise3d_cuda_backward_input_kernelIddLi3ELi3ELi3ELin1ELin1ELin1ELi1ELi1ELi1EEEvNS_27GenericPackedTensorAccessorIKT_Lm5ENS_16DefaultPtrTraitsEiEENS3_IS4_Lm5ES6_iEES7_iiiiiiiii:
        /* <DEDUP_REMOVED lines=41> */
.L_x_332:
[----:B------:R-:W-:Y:S01]  /*0290*/  IABS R11, c[0x0][0x1a8] ;  /* 0x00006a00000b7a13 */ /* 0x000fe20000000000 */
[----:B------:R-:W-:Y:S01]  /*02a0*/  BSSY B0, `(.L_x_327) ;  /* 0x0000128000007945 */ /* 0x000fe20003800000 */
[----:B------:R-:W-:Y:S01]  /*02b0*/  IABS R12, c[0x0][0x1a4] ;  /* 0x00006900000c7a13 */ /* 0x000fe20000000000 */
[----:B------:R-:W-:Y:S01]  /*02c0*/  CS2R R28, SRZ ;  /* 0x00000000001c7805 */ /* 0x000fe2000001ff00 */
[----:B------:R-:W0:Y:S01]  /*02d0*/  I2F.RP R8, R11 ;  /* 0x0000000b00087306 */ /* 0x000e220000209400 */
[----:B------:R-:W-:-:S07]  /*02e0*/  IABS R14, c[0x0][0x1a0] ;  /* 0x00006800000e7a13 */ /* 0x000fce0000000000 */
        /* <DEDUP_REMOVED lines=15> */
[----:B------:R-:W-:Y:S02]  /*03e0*/  ISETP.GT.U32.AND P1, PT, R11, R6, PT ;  /* 0x000000060b00720c */ /* 0x000fe40003f24070 */
[----:B------:R-:W1:Y:S11]  /*03f0*/  I2F.RP R10, R14 ;  /* 0x0000000e000a7306 */ /* 0x000e760000209400 */
[----:B------:R-:W-:Y:S01]  /*0400*/  @!P1 IMAD.IADD R6, R6, 0x1, -R11 ;  /* 0x0000000106069824 */ /* 0x000fe200078e0a0b */
[----:B------:R-:W-:-:S02]  /*0410*/  @!P1 IADD3 R9, R9, 0x1, RZ ;  /* 0x0000000109099810 */ /* 0x000fc40007ffe0ff */
[----:B------:R-:W-:Y:S02]  /*0420*/  ISETP.NE.AND P1, PT, RZ, c[0x0][0x1a8], PT ;  /* 0x00006a00ff007a0c */ /* 0x000fe40003f25270 */
[----:B------:R-:W-:Y:S01]  /*0430*/  ISETP.GE.U32.AND P0, PT, R6, R11, PT ;  /* 0x0000000b0600720c */ /* 0x000fe20003f06070 */
[----:B0-----:R-:W-:Y:S01]  /*0440*/  IMAD.MOV R11, RZ, RZ, -R7 ;  /* 0x000000ffff0b7224 */ /* 0x001fe200078e0a07 */
[----:B------:R-:W-:Y:S01]  /*0450*/  LOP3.LUT R6, R2, c[0x0][0x1a8], RZ, 0x3c, !PT ;  /* 0x00006a0002067a12 */ /* 0x000fe200078e3cff */
[----:B-1----:R-:W0:Y:S02]  /*0460*/  MUFU.RCP R10, R10 ;  /* 0x0000000a000a7308 */ /* 0x002e240000001000 */
[----:B------:R-:W-:Y:S01]  /*0470*/  IMAD R11, R11, R12, RZ ;  /* 0x0000000c0b0b7224 */ /* 0x000fe200078e02ff */
[----:B------:R-:W-:Y:S01]  /*0480*/  ISETP.GE.AND P2, PT, R6, RZ, PT ;  /* 0x000000ff0600720c */ /* 0x000fe20003f46270 */
[----:B------:R-:W-:-:S04]  /*0490*/  IMAD.MOV.U32 R6, RZ, RZ, RZ ;  /* 0x000000ffff067224 */ /* 0x000fc800078e00ff */
[----:B------:R-:W-:Y:S02]  /*04a0*/  IMAD.HI.U32 R6, R7, R11, R6 ;  /* 0x0000000b07067227 */ /* 0x000fe400078e0006 */
[----:B------:R-:W-:-:S06]  /*04b0*/  @P0 IADD3 R9, R9, 0x1, RZ ;  /* 0x0000000109090810 */ /* 0x000fcc0007ffe0ff */
[----:B------:R-:W-:Y:S01]  /*04c0*/  @!P2 IMAD.MOV R9, RZ, RZ, -R9 ;  /* 0x000000ffff09a224 */ /* 0x000fe200078e0a09 */
[----:B------:R-:W-:Y:S02]  /*04d0*/  @!P1 LOP3.LUT R9, RZ, c[0x0][0x1a8], RZ, 0x33, !PT ;  /* 0x00006a00ff099a12 */ /* 0x000fe400078e33ff */
[----:B0-----:R-:W-:Y:S02]  /*04e0*/  IADD3 R11, R10, 0xffffffe, RZ ;  /* 0x0ffffffe0a0b7810 */ /* 0x001fe40007ffe0ff */
[----:B------:R-:W-:-:S05]  /*04f0*/  IABS R8, R9 ;  /* 0x0000000900087213 */ /* 0x000fca0000000000 */
[----:B------:R-:W-:-:S04]  /*0500*/  IMAD.MOV.U32 R7, RZ, RZ, R8 ;  /* 0x000000ffff077224 */ /* 0x000fc800078e0008 */
        /* <DEDUP_REMOVED lines=9> */
[----:B------:R-:W-:Y:S02]  /*05a0*/  ISETP.GE.U32.AND P0, PT, R7, R12, PT ;  /* 0x0000000c0700720c */ /* 0x000fe40003f06070 */
[----:B------:R-:W0:Y:S11]  /*05b0*/  F2I.FTZ.U32.TRUNC.NTZ R7, R11 ;  /* 0x0000000b00077305 */ /* 0x000e36000021f000 */
[----:B------:R-:W-:-:S05]  /*05c0*/  @P0 IADD3 R6, R6, 0x1, RZ ;  /* 0x0000000106060810 */ /* 0x000fca0007ffe0ff */
[----:B------:R-:W-:Y:S01]  /*05d0*/  IMAD.MOV.U32 R15, RZ, RZ, R6 ;  /* 0x000000ffff0f7224 */ /* 0x000fe200078e0006 */
[----:B------:R-:W-:Y:S01]  /*05e0*/  IABS R6, c[0x0][0x19c] ;  /* 0x0000670000067a13 */ /* 0x000fe20000000000 */
[----:B0-----:R-:W-:Y:S02]  /*05f0*/  IMAD.MOV R13, RZ, RZ, -R7 ;  /* 0x000000ffff0d7224 */ /* 0x001fe400078e0a07 */
[----:B------:R-:W-:Y:S01]  /*0600*/  @!P2 IMAD.MOV R15, RZ, RZ, -R15 ;  /* 0x000000ffff0fa224 */ /* 0x000fe200078e0a0f */
[----:B------:R-:W-:Y:S01]  /*0610*/  @!P1 LOP3.LUT R15, RZ, c[0x0][0x1a4], RZ, 0x33, !PT ;  /* 0x00006900ff0f9a12 */ /* 0x000fe200078e33ff */
[----:B------:R-:W-:Y:S02]  /*0620*/  IMAD R11, R13, R14, RZ ;  /* 0x0000000e0d0b7224 */ /* 0x000fe400078e02ff */
[----:B------:R-:W-:Y:S01]  /*0630*/  IMAD.MOV.U32 R13, RZ, RZ, R6 ;  /* 0x000000ffff0d7224 */ /* 0x000fe200078e0006 */
[----:B------:R-:W-:Y:S01]  /*0640*/  IABS R8, R15 ;  /* 0x0000000f00087213 */ /* 0x000fe20000000000 */
[----:B------:R-:W-:-:S02]  /*0650*/  IMAD.MOV.U32 R6, RZ, RZ, RZ ;  /* 0x000000ffff067224 */ /* 0x000fc400078e00ff */
[----:B------:R-:W0:Y:S02]  /*0660*/  I2F.RP R12, R13 ;  /* 0x0000000d000c7306 */ /* 0x000e240000209400 */
[----:B------:R-:W-:-:S04]  /*0670*/  IMAD.HI.U32 R6, R7, R11, R6 ;  /* 0x0000000b07067227 */ /* 0x000fc800078e0006 */
[----:B------:R-:W-:-:S04]  /*0680*/  IMAD.MOV.U32 R7, RZ, RZ, R8 ;  /* 0x000000ffff077224 */ /* 0x000fc800078e0008 */
[----:B------:R-:W-:-:S04]  /*0690*/  IMAD.HI.U32 R6, R6, R7, RZ ;  /* 0x0000000706067227 */ /* 0x000fc800078e00ff */
[----:B------:R-:W-:Y:S01]  /*06a0*/  IMAD.MOV R8, RZ, RZ, -R6 ;  /* 0x000000ffff087224 */ /* 0x000fe200078e0a06 */
[----:B0-----:R-:W0:Y:S03]  /*06b0*/  MUFU.RCP R12, R12 ;  /* 0x0000000c000c7308 */ /* 0x001e260000001000 */
[----:B------:R-:W-:-:S05]  /*06c0*/  IMAD R7, R14, R8, R7 ;  /* 0x000000080e077224 */ /* 0x000fca00078e0207 */
[----:B------:R-:W-:Y:S02]  /*06d0*/  ISETP.GT.U32.AND P1, PT, R14, R7, PT ;  /* 0x000000070e00720c */ /* 0x000fe40003f24070 */
[----:B0-----:R-:W-:Y:S01]  /*06e0*/  IADD3 R10, R12, 0xffffffe, RZ ;  /* 0x0ffffffe0c0a7810 */ /* 0x001fe20007ffe0ff */
[----:B------:R-:W-:-:S10]  /*06f0*/  IMAD.MOV R12, RZ, RZ, -R15 ;  /* 0x000000ffff0c7224 */ /* 0x000fd400078e0a0f */
[----:B------:R-:W-:Y:S01]  /*0700*/  @!P1 IMAD.IADD R7, R7, 0x1, -R14 ;  /* 0x0000000107079824 */ /* 0x000fe200078e0a0e */
[----:B------:R0:W1:Y:S01]  /*0710*/  F2I.FTZ.U32.TRUNC.NTZ R11, R10 ;  /* 0x0000000a000b7305 */ /* 0x000062000021f000 */
[----:B------:R-:W-:Y:S02]  /*0720*/  @!P1 IADD3 R6, R6, 0x1, RZ ;  /* 0x0000000106069810 */ /* 0x000fe40007ffe0ff */
[----:B------:R-:W-:Y:S02]  /*0730*/  ISETP.NE.AND P1, PT, RZ, c[0x0][0x1a0], PT ;  /* 0x00006800ff007a0c */ /* 0x000fe40003f25270 */
[----:B------:R-:W-:Y:S02]  /*0740*/  ISETP.GE.U32.AND P0, PT, R7, R14, PT ;  /* 0x0000000e0700720c */ /* 0x000fe40003f06070 */
[----:B------:R-:W-:Y:S01]  /*0750*/  LOP3.LUT R7, R15, c[0x0][0x1a0], RZ, 0x3c, !PT ;  /* 0x000068000f077a12 */ /* 0x000fe200078e3cff */
[----:B0-----:R-:W-:-:S03]  /*0760*/  IMAD.MOV.U32 R10, RZ, RZ, RZ ;  /* 0x000000ffff0a7224 */ /* 0x001fc600078e00ff */
[----:B------:R-:W-:Y:S01]  /*0770*/  ISETP.GE.AND P2, PT, R7, RZ, PT ;  /* 0x000000ff0700720c */ /* 0x000fe20003f46270 */
[----:B-1----:R-:W-:-:S06]  /*0780*/  IMAD.MOV R8, RZ, RZ, -R11 ;  /* 0x000000ffff087224 */ /* 0x002fcc00078e0a0b */
[----:B------:R-:W-:Y:S01]  /*0790*/  @P0 IADD3 R6, R6, 0x1, RZ ;  /* 0x0000000106060810 */ /* 0x000fe20007ffe0ff */
[----:B------:R-:W-:-:S05]  /*07a0*/  IMAD R7, R8, R13, RZ ;  /* 0x0000000d08077224 */ /* 0x000fca00078e02ff */
[----:B------:R-:W-:Y:S01]  /*07b0*/  @!P2 IMAD.MOV R6, RZ, RZ, -R6 ;  /* 0x000000ffff06a224 */ /* 0x000fe200078e0a06 */
[----:B------:R-:W-:Y:S01]  /*07c0*/  @!P1 LOP3.LUT R6, RZ, c[0x0][0x1a0], RZ, 0x33, !PT ;  /* 0x00006800ff069a12 */ /* 0x000fe200078e33ff */
[----:B------:R-:W-:-:S03]  /*07d0*/  IMAD.HI.U32 R7, R11, R7, R10 ;  /* 0x000000070b077227 */ /* 0x000fc600078e000a */
[----:B------:R-:W-:Y:S01]  /*07e0*/  IABS R8, R6 ;  /* 0x0000000600087213 */ /* 0x000fe20000000000 */
[----:B------:R-:W-:-:S04]  /*07f0*/  IMAD.MOV R14, RZ, RZ, -R6 ;  /* 0x000000ffff0e7224 */ /* 0x000fc800078e0a06 */
        /* <DEDUP_REMOVED lines=14> */
[----:B------:R-:W-:Y:S02]  /*08e0*/  IMAD R8, R11, c[0x0][0x19c], R6 ;  /* 0x000067000b087a24 */ /* 0x000fe400078e0206 */
[--C-:B------:R-:W-:Y:S02]  /*08f0*/  IMAD.MOV R11, RZ, RZ, -R9.reuse ;  /* 0x000000ffff0b7224 */ /* 0x100fe400078e0a09 */
[----:B------:R-:W-:Y:S02]  /*0900*/  IMAD R13, R0, R8, RZ ;  /* 0x00000008000d7224 */ /* 0x000fe400078e02ff */
[----:B------:R-:W-:Y:S02]  /*0910*/  IMAD R9, R12, c[0x0][0x1a4], R9 ;  /* 0x000069000c097a24 */ /* 0x000fe400078e0209 */
[----:B------:R-:W-:Y:S02]  /*0920*/  IMAD.IADD R10, R0, 0x1, R13 ;  /* 0x00000001000a7824 */ /* 0x000fe400078e020d */
[----:B------:R-:W-:-:S03]  /*0930*/  IMAD R12, R11, c[0x0][0x1a8], R2 ;  /* 0x00006a000b0c7a24 */ /* 0x000fc600078e0202 */
[----:B------:R-:W-:Y:S01]  /*0940*/  ISETP.GE.AND P0, PT, R13, R10, PT ;  /* 0x0000000a0d00720c */ /* 0x000fe20003f06270 */
[----:B------:R-:W-:-:S12]  /*0950*/  IMAD R10, R14, c[0x0][0x1a0], R15 ;  /* 0x000068000e0a7a24 */ /* 0x000fd800078e020f */
[----:B------:R-:W-:Y:S05]  /*0960*/  @P0 BRA `(.L_x_328) ;  /* 0x00000bb000000947 */ /* 0x000fea0003800000 */
[----:B------:R-:W-:Y:S01]  /*0970*/  IMAD.MOV R17, RZ, RZ, -c[0x0][0x210] ;  /* 0x80008400ff117624 */ /* 0x000fe200078e02ff */
[----:B------:R-:W-:Y:S01]  /*0980*/  IADD3 R16, R9, c[0x0][0x200], RZ ;  /* 0x0000800009107a10 */ /* 0x000fe20007ffe0ff */
[----:B------:R-:W-:Y:S01]  /*0990*/  IMAD.MOV R18, RZ, RZ, -c[0x0][0x20c] ;  /* 0x80008300ff127624 */ /* 0x000fe200078e02ff */
[----:B------:R-:W-:Y:S01]  /*09a0*/  CS2R R28, SRZ ;  /* 0x00000000001c7805 */ /* 0x000fe2000001ff00 */
[----:B------:R-:W-:Y:S01]  /*09b0*/  IMAD.MOV.U32 R15, RZ, RZ, 0x8 ;  /* 0x00000008ff0f7424 */ /* 0x000fe200078e00ff */
[----:B------:R-:W-:Y:S01]  /*09c0*/  LEA R17, R17, c[0x0][0x204], 0x1 ;  /* 0x0000810011117a11 */ /* 0x000fe200078e08ff */
[----:B------:R-:W-:Y:S01]  /*09d0*/  IMAD R14, R13, c[0x0][0x1dc], RZ ;  /* 0x000077000d0e7a24 */ /* 0x000fe200078e02ff */
[----:B------:R-:W-:-:S03]  /*09e0*/  LEA R18, R18, c[0x0][0x200], 0x1 ;  /* 0x0000800012127a11 */ /* 0x000fc600078e08ff */
[----:B------:R-:W-:-:S04]  /*09f0*/  IMAD.WIDE R14, R14, R15, c[0x0][0x1c0] ;  /* 0x000070000e0e7625 */ /* 0x000fc800078e020f */
.L_x_330:
[----:B------:R-:W-:Y:S01]  /*0a00*/  IMAD R20, R13, c[0x0][0x180], RZ ;  /* 0x000060000d147a24 */ /* 0x000fe200078e02ff */
[----:B------:R-:W-:Y:S01]  /*0a10*/  IADD3 R39, R10, c[0x0][0x1fc], RZ ;  /* 0x00007f000a277a10 */ /* 0x000fe20007ffe0ff */
[----:B------:R-:W-:Y:S01]  /*0a20*/  IMAD R21, R7, c[0x0][0x17c], RZ ;  /* 0x00005f0007157a24 */ /* 0x000fe200078e02ff */
[C---:B------:R-:W-:Y:S01]  /*0a30*/  IADD3 R34, R12.reuse, c[0x0][0x204], RZ ;  /* 0x000081000c227a10 */ /* 0x040fe20007ffe0ff */
[----:B------:R-:W-:Y:S01]  /*0a40*/  IMAD.MOV.U32 R11, RZ, RZ, c[0x0][0x210] ;  /* 0x00008400ff0b7624 */ /* 0x000fe200078e00ff */
[----:B------:R-:W-:Y:S01]  /*0a50*/  SHF.R.S32.HI R22, RZ, 0x1f, R20 ;  /* 0x0000001fff167819 */ /* 0x000fe20000011414 */
[----:B------:R-:W-:Y:S01]  /*0a60*/  IMAD.IADD R42, R12, 0x1, R17 ;  /* 0x000000010c2a7824 */ /* 0x000fe200078e0211 */
[C---:B------:R-:W-:Y:S01]  /*0a70*/  IADD3 R19, P0, R21.reuse, R20, RZ ;  /* 0x0000001415137210 */ /* 0x040fe20007f1e0ff */
[----:B------:R-:W-:Y:S02]  /*0a80*/  IMAD.MOV.U32 R20, RZ, RZ, c[0x0][0x20c] ;  /* 0x00008300ff147624 */ /* 0x000fe400078e00ff */
[----:B------:R-:W-:Y:S01]  /*0a90*/  IMAD.MOV.U32 R35, RZ, RZ, RZ ;  /* 0x000000ffff237224 */ /* 0x000fe200078e00ff */
[----:B------:R-:W-:Y:S01]  /*0aa0*/  LEA.HI.X.SX32 R21, R21, R22, 0x1, P0 ;  /* 0x0000001615157211 */ /* 0x000fe200000f0eff */
[C---:B------:R-:W-:Y:S01]  /*0ab0*/  IMAD.IADD R22, R9.reuse, 0x1, R18 ;  /* 0x0000000109167824 */ /* 0x040fe200078e0212 */
[----:B------:R-:W-:Y:S01]  /*0ac0*/  IADD3 R20, R9, c[0x0][0x200], -R20 ;  /* 0x0000800009147a10 */ /* 0x000fe20007ffe814 */
[----:B------:R-:W-:-:S02]  /*0ad0*/  IMAD.MOV.U32 R36, RZ, RZ, R14 ;  /* 0x000000ffff247224 */ /* 0x000fc400078e000e */
[C---:B------:R-:W-:Y:S01]  /*0ae0*/  IMAD R25, R39.reuse, c[0x0][0x174], R22 ;  /* 0x00005d0027197a24 */ /* 0x040fe200078e0216 */
[----:B------:R-:W-:Y:S01]  /*0af0*/  IADD3 R22, R12, c[0x0][0x204], -R11 ;  /* 0x000081000c167a10 */ /* 0x000fe20007ffe80b */
[C---:B------:R-:W-:Y:S02]  /*0b00*/  IMAD R11, R39.reuse, c[0x0][0x174], R16 ;  /* 0x00005d00270b7a24 */ /* 0x040fe400078e0210 */
[----:B------:R-:W-:Y:S02]  /*0b10*/  IMAD R23, R39, c[0x0][0x174], R20 ;  /* 0x00005d0027177a24 */ /* 0x000fe400078e0214 */
[--C-:B------:R-:W-:Y:S02]  /*0b20*/  IMAD R41, R25, c[0x0][0x178], R42.reuse ;  /* 0x00005e0019297a24 */ /* 0x100fe400078e022a */
[C---:B------:R-:W-:Y:S02]  /*0b30*/  IMAD R20, R11.reuse, c[0x0][0x178], R42 ;  /* 0x00005e000b147a24 */ /* 0x040fe400078e022a */
[----:B------:R-:W-:-:S02]  /*0b40*/  IMAD R40, R11, c[0x0][0x178], R22 ;  /* 0x00005e000b287a24 */ /* 0x000fc400078e0216 */
[----:B------:R-:W-:Y:S02]  /*0b50*/  IMAD.MOV.U32 R45, RZ, RZ, R15 ;  /* 0x000000ffff2d7224 */ /* 0x000fe400078e000f */
[C---:B------:R-:W-:Y:S02]  /*0b60*/  IMAD R37, R25.reuse, c[0x0][0x178], R22 ;  /* 0x00005e0019257a24 */ /* 0x040fe400078e0216 */
[--C-:B------:R-:W-:Y:S02]  /*0b70*/  IMAD R38, R25, c[0x0][0x178], R34.reuse ;  /* 0x00005e0019267a24 */ /* 0x100fe400078e0222 */
[----:B------:R-:W-:Y:S02]  /*0b80*/  IMAD R11, R11, c[0x0][0x178], R34 ;  /* 0x00005e000b0b7a24 */ /* 0x000fe400078e0222 */
[C---:B------:R-:W-:Y:S02]  /*0b90*/  IMAD R42, R23.reuse, c[0x0][0x178], R42 ;  /* 0x00005e00172a7a24 */ /* 0x040fe400078e022a */
[----:B------:R-:W-:-:S02]  /*0ba0*/  IMAD R43, R23, c[0x0][0x178], R22 ;  /* 0x00005e00172b7a24 */ /* 0x000fc400078e0216 */
[----:B------:R-:W-:Y:S02]  /*0bb0*/  IMAD R44, R23, c[0x0][0x178], R34 ;  /* 0x00005e00172c7a24 */ /* 0x000fe400078e0222 */
.L_x_329:
[----:B------:R-:W-:Y:S01]  /*0bc0*/  LOP3.LUT R22, R34, R16, R39, 0xfe, !PT ;  /* 0x0000001022167212 */ /* 0x000fe200078efe27 */
[----:B------:R-:W-:-:S03]  /*0bd0*/  CS2R R26, SRZ ;  /* 0x00000000001a7805 */ /* 0x000fc6000001ff00 */
        /* <DEDUP_REMOVED lines=8> */
[----:B------:R-:W-:Y:S01]  /*0c60*/  IMAD.MOV.U32 R22, RZ, RZ, R36 ;  /* 0x000000ffff167224 */ /* 0x000fe200078e0024 */
[----:B------:R-:W-:Y:S01]  /*0c70*/  IADD3 R36, R12, c[0x0][0x204], RZ ;  /* 0x000081000c247a10 */ /* 0x000fe20007ffe0ff */
[----:B------:R-:W-:Y:S01]  /*0c80*/  IMAD.MOV.U32 R23, RZ, RZ, R45 ;  /* 0x000000ffff177224 */ /* 0x000fe200078e002d */
[----:B------:R-:W-:Y:S01]  /*0c90*/  IADD3 R47, R9, c[0x0][0x200], RZ ;  /* 0x00008000092f7a10 */ /* 0x000fe20007ffe0ff */
[----:B------:R0:W2:Y:S01]  /*0ca0*/  @!P0 LDG.E.64 R26, [R30.64] ;  /* 0x000000061e1a8981 */ /* 0x0000a2000c1e1b00 */
[----:B------:R-:W-:-:S03]  /*0cb0*/  IADD3 R45, R36, -c[0x0][0x210], RZ ;  /* 0x80008400242d7a10 */ /* 0x000fc60007ffe0ff */
[----:B------:R-:W2:Y:S01]  /*0cc0*/  LDG.E.64 R24, [R22.64] ;  /* 0x0000000616187981 */ /* 0x000ea2000c1e1b00 */
[C---:B------:R-:W-:Y:S02]  /*0cd0*/  ISETP.GE.AND P1, PT, R45.reuse, c[0x0][0x178], PT ;  /* 0x00005e002d007a0c */ /* 0x040fe40003f26270 */
[----:B------:R-:W-:-:S04]  /*0ce0*/  LOP3.LUT R32, R45, R47, R39, 0xfe, !PT ;  /* 0x0000002f2d207212 */ /* 0x000fc800078efe27 */
[----:B------:R-:W-:-:S04]  /*0cf0*/  ISETP.LT.OR P0, PT, R32, RZ, P1 ;  /* 0x000000ff2000720c */ /* 0x000fc80000f01670 */
[----:B------:R-:W-:-:S04]  /*0d00*/  ISETP.GE.OR P0, PT, R47, c[0x0][0x174], P0 ;  /* 0x00005d002f007a0c */ /* 0x000fc80000706670 */
[----:B------:R-:W-:-:S13]  /*0d10*/  ISETP.GE.OR P0, PT, R39, c[0x0][0x170], P0 ;  /* 0x00005c0027007a0c */ /* 0x000fda0000706670 */
[----:B------:R-:W-:-:S04]  /*0d20*/  @!P0 IADD3 R32, P2, R40, R19, RZ ;  /* 0x0000001328208210 */ /* 0x000fc80007f5e0ff */
[----:B------:R-:W-:Y:S02]  /*0d30*/  @!P0 LEA.HI.X.SX32 R33, R40, R21, 0x1, P2 ;  /* 0x0000001528218211 */ /* 0x000fe400010f0eff */
[----:B0-----:R-:W-:-:S04]  /*0d40*/  @!P0 LEA R30, P2, R32, c[0x0][0x160], 0x3 ;  /* 0x00005800201e8a11 */ /* 0x001fc800078418ff */
[----:B------:R-:W-:Y:S02]  /*0d50*/  @!P0 LEA.HI.X R31, R32, c[0x0][0x164], R33, 0x3, P2 ;  /* 0x00005900201f8a11 */ /* 0x000fe400010f1c21 */
[----:B------:R-:W-:-:S06]  /*0d60*/  CS2R R32, SRZ ;  /* 0x0000000000207805 */ /* 0x000fcc000001ff00 */
[----:B------:R0:W3:Y:S04]  /*0d70*/  @!P0 LDG.E.64 R32, [R30.64] ;  /* 0x000000061e208981 */ /* 0x0000e8000c1e1b00 */
[----:B0-----:R-:W3:Y:S01]  /*0d80*/  LDG.E.64 R30, [R22.64+0x8] ;  /* 0x00000806161e7981 */ /* 0x001ee2000c1e1b00 */
[----:B------:R-:W-:-:S04]  /*0d90*/  IMAD.MOV R49, RZ, RZ, -c[0x0][0x210] ;  /* 0x80008400ff317624 */ /* 0x000fc800078e02ff */
[----:B------:R-:W-:-:S05]  /*0da0*/  IMAD R46, R49, 0x2, R36 ;  /* 0x00000002312e7824 */ /* 0x000fca00078e0224 */
[C---:B------:R-:W-:Y:S02]  /*0db0*/  ISETP.GE.AND P0, PT, R46.reuse, c[0x0][0x178], PT ;  /* 0x00005e002e007a0c */ /* 0x040fe40003f06270 */
[----:B------:R-:W-:-:S04]  /*0dc0*/  LOP3.LUT R48, R46, R47, R39, 0xfe, !PT ;  /* 0x0000002f2e307212 */ /* 0x000fc800078efe27 */
[----:B------:R-:W-:-:S04]  /*0dd0*/  ISETP.LT.OR P2, PT, R48, RZ, P0 ;  /* 0x000000ff3000720c */ /* 0x000fc80000741670 */
[----:B------:R-:W-:-:S04]  /*0de0*/  ISETP.GE.OR P2, PT, R47, c[0x0][0x174], P2 ;  /* 0x00005d002f007a0c */ /* 0x000fc80001746670 */
[----:B------:R-:W-:Y:S02]  /*0df0*/  ISETP.GE.OR P2, PT, R39, c[0x0][0x170], P2 ;  /* 0x00005c0027007a0c */ /* 0x000fe40001746670 */
[----:B------:R-:W-:-:S04]  /*0e00*/  IADD3 R48, R16, -c[0x0][0x20c], RZ ;  /* 0x8000830010307a10 */ /* 0x000fc80007ffe0ff */
[----:B------:R-:W-:Y:S01]  /*0e10*/  LOP3.LUT R49, R36, R48, R39, 0xfe, !PT ;  /* 0x0000003024317212 */ /* 0x000fe200078efe27 */
[----:B--2---:R0:W3:-:S06]  /*0e20*/  DFMA R24, R24, R26, R28 ;  /* 0x0000001a1818722b */ /* 0x0040cc000000001c */
[----:B0-----:R-:W-:-:S04]  /*0e30*/  @!P2 IADD3 R27, P3, R20, R19, RZ ;  /* 0x00000013141ba210 */ /* 0x001fc80007f7e0ff */
[----:B------:R-:W-:Y:S02]  /*0e40*/  @!P2 LEA.HI.X.SX32 R28, R20, R21, 0x1, P3 ;  /* 0x00000015141ca211 */ /* 0x000fe400018f0eff */
[----:B------:R-:W-:-:S04]  /*0e50*/  @!P2 LEA R26, P3, R27, c[0x0][0x160], 0x3 ;  /* 0x000058001b1aaa11 */ /* 0x000fc800078618ff */
[----:B------:R-:W-:Y:S02]  /*0e60*/  @!P2 LEA.HI.X R27, R27, c[0x0][0x164], R28, 0x3, P3 ;  /* 0x000059001b1baa11 */ /* 0x000fe400018f1c1c */
[----:B------:R-:W-:-:S06]  /*0e70*/  CS2R R28, SRZ ;  /* 0x00000000001c7805 */ /* 0x000fcc000001ff00 */
[----:B------:R0:W2:Y:S01]  /*0e80*/  @!P2 LDG.E.64 R28, [R26.64] ;  /* 0x000000061a1ca981 */ /* 0x0000a2000c1e1b00 */
[----:B------:R-:W-:-:S04]  /*0e90*/  ISETP.GE.AND P2, PT, R49, RZ, PT ;  /* 0x000000ff3100720c */ /* 0x000fc80003f46270 */
[----:B------:R-:W-:Y:S01]  /*0ea0*/  ISETP.GE.OR P2, PT, R34, c[0x0][0x178], !P2 ;  /* 0x00005e0022007a0c */ /* 0x000fe20005746670 */
[----:B0-----:R-:W2:Y:S03]  /*0eb0*/  LDG.E.64 R26, [R22.64+0x10] ;  /* 0x00001006161a7981 */ /* 0x001ea6000c1e1b00 */
[----:B------:R-:W-:-:S04]  /*0ec0*/  ISETP.GE.OR P2, PT, R48, c[0x0][0x174], P2 ;  /* 0x00005d0030007a0c */ /* 0x000fc80001746670 */
[----:B------:R-:W-:Y:S01]  /*0ed0*/  ISETP.GE.OR P2, PT, R39, c[0x0][0x170], P2 ;  /* 0x00005c0027007a0c */ /* 0x000fe20001746670 */
[----:B---3--:R0:W2:-:S12]  /*0ee0*/  DFMA R30, R30, R32, R24 ;  /* 0x000000201e1e722b */ /* 0x0080980000000018 */
[----:B0-----:R-:W-:-:S04]  /*0ef0*/  @!P2 IADD3 R24, P3, R44, R19, RZ ;  /* 0x000000132c18a210 */ /* 0x001fc80007f7e0ff */
[----:B------:R-:W-:Y:S02]  /*0f00*/  @!P2 LEA.HI.X.SX32 R25, R44, R21, 0x1, P3 ;  /* 0x000000152c19a211 */ /* 0x000fe400018f0eff */
[----:B------:R-:W-:-:S04]  /*0f10*/  @!P2 LEA R32, P3, R24, c[0x0][0x160], 0x3 ;  /* 0x000058001820aa11 */ /* 0x000fc800078618ff */
[----:B------:R-:W-:Y:S02]  /*0f20*/  @!P2 LEA.HI.X R33, R24, c[0x0][0x164], R25, 0x3, P3 ;  /* 0x000059001821aa11 */ /* 0x000fe400018f1c19 */
[----:B------:R-:W-:-:S06]  /*0f30*/  CS2R R24, SRZ ;  /* 0x0000000000187805 */ /* 0x000fcc000001ff00 */
[----:B------:R0:W3:Y:S04]  /*0f40*/  @!P2 LDG.E.64 R24, [R32.64] ;  /* 0x000000062018a981 */ /* 0x0000e8000c1e1b00 */
[----:B0-----:R-:W3:Y:S01]  /*0f50*/  LDG.E.64 R32, [R22.64+0x18] ;  /* 0x0000180616207981 */ /* 0x001ee2000c1e1b00 */
[----:B--2---:R0:W3:Y:S02]  /*0f60*/  DFMA R26, R26, R28, R30 ;  /* 0x0000001c1a1a722b */ /* 0x0040e4000000001e */
[----:B0-----:R-:W-:-:S04]  /*0f70*/  LOP3.LUT R28, R45, R48, R39, 0xfe, !PT ;  /* 0x000000302d1c7212 */ /* 0x001fc800078efe27 */
[----:B------:R-:W-:-:S04]  /*0f80*/  ISETP.LT.OR P2, PT, R28, RZ, P1 ;  /* 0x000000ff1c00720c */ /* 0x000fc80000f41670 */
[----:B------:R-:W-:-:S04]  /*0f90*/  ISETP.GE.OR P2, PT, R48, c[0x0][0x174], P2 ;  /* 0x00005d0030007a0c */ /* 0x000fc80001746670 */
[----:B------:R-:W-:Y:S02]  /*0fa0*/  ISETP.GE.OR P2, PT, R39, c[0x0][0x170], P2 ;  /* 0x00005c0027007a0c */ /* 0x000fe40001746670 */
[----:B------:R-:W-:-:S04]  /*0fb0*/  LOP3.LUT R28, R46, R48, R39, 0xfe, !PT ;  /* 0x000000302e1c7212 */ /* 0x000fc800078efe27 */
[----:B------:R-:W-:-:S04]  /*0fc0*/  ISETP.LT.OR P3, PT, R28, RZ, P0 ;  /* 0x000000ff1c00720c */ /* 0x000fc80000761670 */
[----:B------:R-:W-:-:S03]  /*0fd0*/  ISETP.GE.OR P3, PT, R48, c[0x0][0x174], P3 ;  /* 0x00005d0030007a0c */ /* 0x000fc60001f66670 */
[----:B------:R-:W-:Y:S02]  /*0fe0*/  @!P2 IADD3 R28, P4, R43, R19, RZ ;  /* 0x000000132b1ca210 */ /* 0x000fe40007f9e0ff */
[----:B------:R-:W-:Y:S02]  /*0ff0*/  ISETP.GE.OR P3, PT, R39, c[0x0][0x170], P3 ;  /* 0x00005c0027007a0c */ /* 0x000fe40001f66670 */
[----:B------:R-:W-:Y:S02]  /*1000*/  @!P2 LEA.HI.X.SX32 R29, R43, R21, 0x1, P4 ;  /* 0x000000152b1da211 */ /* 0x000fe400020f0eff */
[----:B------:R-:W-:-:S04]  /*1010*/  @!P2 LEA R30, P4, R28, c[0x0][0x160], 0x3 ;  /* 0x000058001c1eaa11 */ /* 0x000fc800078818ff */
[----:B------:R-:W-:Y:S02]  /*1020*/  @!P2 LEA.HI.X R31, R28, c[0x0][0x164], R29, 0x3, P4 ;  /* 0x000059001c1faa11 */ /* 0x000fe400020f1c1d */
[----:B------:R-:W-:-:S06]  /*1030*/  CS2R R28, SRZ ;  /* 0x00000000001c7805 */ /* 0x000fcc000001ff00 */
[----:B------:R0:W2:Y:S01]  /*1040*/  @!P2 LDG.E.64 R28, [R30.64] ;  /* 0x000000061e1ca981 */ /* 0x0000a2000c1e1b00 */
[C---:B------:R-:W-:Y:S01]  /*1050*/  @!P3 IADD3 R48, P2, R42.reuse, R19, RZ ;  /* 0x000000132a30b210 */ /* 0x040fe20007f5e0ff */
[----:B---3--:R1:W2:Y:S02]  /*1060*/  DFMA R32, R32, R24, R26 ;  /* 0x000000182020722b */ /* 0x0082a4000000001a */
[----:B-1----:R-:W2:Y:S01]  /*1070*/  LDG.E.64 R26, [R22.64+0x20] ;  /* 0x00002006161a7981 */ /* 0x002ea2000c1e1b00 */
[----:B------:R-:W-:Y:S02]  /*1080*/  @!P3 LEA.HI.X.SX32 R25, R42, R21, 0x1, P2 ;  /* 0x000000152a19b211 */ /* 0x000fe400010f0eff */
[----:B------:R-:W-:Y:S01]  /*1090*/  @!P3 LEA R24, P2, R48, c[0x0][0x160], 0x3 ;  /* 0x000058003018ba11 */ /* 0x000fe200078418ff */
[----:B0-----:R-:W-:-:S03]  /*10a0*/  CS2R R30, SRZ ;  /* 0x00000000001e7805 */ /* 0x001fc6000001ff00 */
[----:B------:R-:W-:-:S05]  /*10b0*/  @!P3 LEA.HI.X R25, R48, c[0x0][0x164], R25, 0x3, P2 ;  /* 0x000059003019ba11 */ /* 0x000fca00010f1c19 */
[----:B------:R0:W3:Y:S04]  /*10c0*/  @!P3 LDG.E.64 R30, [R24.64] ;  /* 0x00000006181eb981 */ /* 0x0000e8000c1e1b00 */
[----:B0-----:R-:W3:Y:S01]  /*10d0*/  LDG.E.64 R24, [R22.64+0x28] ;  /* 0x0000280616187981 */ /* 0x001ee2000c1e1b00 */
[----:B------:R-:W-:-:S04]  /*10e0*/  IMAD.MOV R50, RZ, RZ, -c[0x0][0x20c] ;  /* 0x80008300ff327624 */ /* 0x000fc800078e02ff */
[C---:B------:R-:W-:Y:S02]  /*10f0*/  IMAD R48, R50.reuse, 0x2, R16 ;  /* 0x0000000232307824 */ /* 0x040fe400078e0210 */
[----:B------:R-:W-:-:S03]  /*1100*/  IMAD R50, R50, 0x2, R47 ;  /* 0x0000000232327824 */ /* 0x000fc600078e022f */
[----:B------:R-:W-:Y:S02]  /*1110*/  LOP3.LUT R47, R36, R48, R39, 0xfe, !PT ;  /* 0x00000030242f7212 */ /* 0x000fe400078efe27 */
[----:B------:R-:W-:Y:S02]  /*1120*/  LOP3.LUT R50, R50, R39, RZ, 0xfc, !PT ;  /* 0x0000002732327212 */ /* 0x000fe400078efcff */
[----:B------:R-:W-:Y:S02]  /*1130*/  ISETP.GE.AND P2, PT, R47, RZ, PT ;  /* 0x000000ff2f00720c */ /* 0x000fe40003f46270 */
[----:B------:R-:W-:Y:S02]  /*1140*/  LOP3.LUT R45, R50, R45, RZ, 0xfc, !PT ;  /* 0x0000002d322d7212 */ /* 0x000fe400078efcff */
[----:B------:R-:W-:Y:S02]  /*1150*/  ISETP.GE.OR P2, PT, R36, c[0x0][0x178], !P2 ;  /* 0x00005e0024007a0c */ /* 0x000fe40005746670 */
[----:B------:R-:W-:-:S02]  /*1160*/  ISETP.LT.OR P3, PT, R45, RZ, P1 ;  /* 0x000000ff2d00720c */ /* 0x000fc40000f61670 */
[C---:B------:R-:W-:Y:S02]  /*1170*/  ISETP.GE.OR P1, PT, R48.reuse, c[0x0][0x174], P2 ;  /* 0x00005d0030007a0c */ /* 0x040fe40001726670 */
[----:B------:R-:W-:Y:S02]  /*1180*/  ISETP.GE.OR P2, PT, R48, c[0x0][0x174], P3 ;  /* 0x00005d0030007a0c */ /* 0x000fe40001f46670 */
[C---:B------:R-:W-:Y:S02]  /*1190*/  ISETP.GE.OR P1, PT, R39.reuse, c[0x0][0x170], P1 ;  /* 0x00005c0027007a0c */ /* 0x040fe40000f26670 */
[----:B------:R-:W-:Y:S02]  /*11a0*/  LOP3.LUT R46, R50, R46, RZ, 0xfc, !PT ;  /* 0x0000002e322e7212 */ /* 0x000fe400078efcff */
[----:B------:R-:W-:Y:S02]  /*11b0*/  ISETP.GE.OR P2, PT, R39, c[0x0][0x170], P2 ;  /* 0x00005c0027007a0c */ /* 0x000fe40001746670 */
[----:B------:R-:W-:-:S04]  /*11c0*/  ISETP.LT.OR P0, PT, R46, RZ, P0 ;  /* 0x000000ff2e00720c */ /* 0x000fc80000701670 */
[----:B------:R-:W-:-:S03]  /*11d0*/  ISETP.GE.OR P0, PT, R48, c[0x0][0x174], P0 ;  /* 0x00005d0030007a0c */ /* 0x000fc60000706670 */
[C---:B------:R-:W-:Y:S02]  /*11e0*/  @!P1 IADD3 R45, P4, R38.reuse, R19, RZ ;  /* 0x00000013262d9210 */ /* 0x040fe40007f9e0ff */
[----:B------:R-:W-:Y:S01]  /*11f0*/  ISETP.GE.OR P0, PT, R39, c[0x0][0x170], P0 ;  /* 0x00005c0027007a0c */ /* 0x000fe20000706670 */
[----:B------:R-:W-:Y:S01]  /*1200*/  CS2R R48, SRZ ;  /* 0x0000000000307805 */ /* 0x000fe2000001ff00 */
[----:B--2---:R0:W3:Y:S02]  /*1210*/  DFMA R32, R26, R28, R32 ;  /* 0x0000001c1a20722b */ /* 0x0040e40000000020 */
[----:B0-----:R-:W-:Y:S02]  /*1220*/  @!P1 LEA.HI.X.SX32 R28, R38, R21, 0x1, P4 ;  /* 0x00000015261c9211 */ /* 0x001fe400020f0eff */
[----:B------:R-:W-:Y:S02]  /*1230*/  @!P1 LEA R46, P4, R45, c[0x0][0x160], 0x3 ;  /* 0x000058002d2e9a11 */ /* 0x000fe400078818ff */
[----:B------:R-:W-:-:S02]  /*1240*/  @!P2 IADD3 R27, P3, R37, R19, RZ ;  /* 0x00000013251ba210 */ /* 0x000fc40007f7e0ff */
[----:B------:R-:W-:Y:S02]  /*1250*/  @!P1 LEA.HI.X R47, R45, c[0x0][0x164], R28, 0x3, P4 ;  /* 0x000059002d2f9a11 */ /* 0x000fe400020f1c1c */
[----:B------:R-:W-:Y:S01]  /*1260*/  @!P2 LEA.HI.X.SX32 R36, R37, R21, 0x1, P3 ;  /* 0x000000152524a211 */ /* 0x000fe200018f0eff */
[----:B------:R-:W-:Y:S01]  /*1270*/  CS2R R28, SRZ ;  /* 0x00000000001c7805 */ /* 0x000fe2000001ff00 */
[----:B------:R-:W-:-:S04]  /*1280*/  @!P2 LEA R26, P3, R27, c[0x0][0x160], 0x3 ;  /* 0x000058001b1aaa11 */ /* 0x000fc800078618ff */
[----:B------:R-:W-:Y:S01]  /*1290*/  @!P2 LEA.HI.X R27, R27, c[0x0][0x164], R36, 0x3, P3 ;  /* 0x000059001b1baa11 */ /* 0x000fe200018f1c24 */
[----:B------:R0:W2:Y:S01]  /*12a0*/  @!P1 LDG.E.64 R28, [R46.64] ;  /* 0x000000062e1c9981 */ /* 0x0000a2000c1e1b00 */
[C---:B------:R-:W-:Y:S01]  /*12b0*/  @!P0 IADD3 R36, P3, R41.reuse, R19, RZ ;  /* 0x0000001329248210 */ /* 0x040fe20007f7e0ff */
[----:B---3--:R1:W2:Y:S02]  /*12c0*/  DFMA R30, R24, R30, R32 ;  /* 0x0000001e181e722b */ /* 0x0082a40000000020 */
[----:B-1----:R-:W2:Y:S01]  /*12d0*/  LDG.E.64 R24, [R22.64+0x30] ;  /* 0x0000300616187981 */ /* 0x002ea2000c1e1b00 */
[----:B0-----:R-:W-:Y:S01]  /*12e0*/  CS2R R46, SRZ ;  /* 0x00000000002e7805 */ /* 0x001fe2000001ff00 */
[----:B------:R-:W-:Y:S02]  /*12f0*/  @!P0 LEA.HI.X.SX32 R33, R41, R21, 0x1, P3 ;  /* 0x0000001529218211 */ /* 0x000fe400018f0eff */
[----:B------:R-:W-:-:S03]  /*1300*/  @!P0 LEA R32, P1, R36, c[0x0][0x160], 0x3 ;  /* 0x0000580024208a11 */ /* 0x000fc600078218ff */
[----:B------:R0:W3:Y:S01]  /*1310*/  @!P2 LDG.E.64 R46, [R26.64] ;  /* 0x000000061a2ea981 */ /* 0x0000e2000c1e1b00 */
[----:B------:R-:W-:-:S05]  /*1320*/  @!P0 LEA.HI.X R33, R36, c[0x0][0x164], R33, 0x3, P1 ;  /* 0x0000590024218a11 */ /* 0x000fca00008f1c21 */
[----:B------:R1:W4:Y:S04]  /*1330*/  @!P0 LDG.E.64 R48, [R32.64] ;  /* 0x0000000620308981 */ /* 0x000328000c1e1b00 */
[----:B0-----:R-:W3:Y:S04]  /*1340*/  LDG.E.64 R26, [R22.64+0x38] ;  /* 0x00003806161a7981 */ /* 0x001ee8000c1e1b00 */
[----:B-1----:R-:W4:Y:S01]  /*1350*/  LDG.E.64 R32, [R22.64+0x40] ;  /* 0x0000400616207981 */ /* 0x002f22000c1e1b00 */
[----:B------:R-:W-:Y:S02]  /*1360*/  IADD3 R36, P0, R22, 0x48, RZ ;  /* 0x0000004816247810 */ /* 0x000fe40007f1e0ff */
[----:B------:R-:W-:-:S03]  /*1370*/  IADD3 R35, R35, 0x1, RZ ;  /* 0x0000000123237810 */ /* 0x000fc60007ffe0ff */
[----:B------:R-:W-:Y:S01]  /*1380*/  IMAD.X R45, RZ, RZ, R23, P0 ;  /* 0x000000ffff2d7224 */ /* 0x000fe200000e0617 */
[----:B------:R-:W-:Y:S02]  /*1390*/  ISETP.NE.AND P0, PT, R35, 0x3, PT ;  /* 0x000000032300780c */ /* 0x000fe40003f05270 */
[----:B------:R-:W-:Y:S01]  /*13a0*/  IADD3 R39, R39, -c[0x0][0x208], RZ ;  /* 0x8000820027277a10 */ /* 0x000fe20007ffe0ff */
[----:B--2---:R0:W3:Y:S02]  /*13b0*/  DFMA R24, R24, R28, R30 ;  /* 0x0000001c1818722b */ /* 0x0040e4000000001e */
[----:B0-----:R-:W-:-:S04]  /*13c0*/  IMAD.MOV R28, RZ, RZ, -R5 ;  /* 0x000000ffff1c7224 */ /* 0x001fc800078e0a05 */
[----:B---3--:R0:W4:Y:S02]  /*13d0*/  DFMA R24, R26, R46, R24 ;  /* 0x0000002e1a18722b */ /* 0x0081240000000018 */
[----:B0-----:R-:W-:-:S04]  /*13e0*/  IMAD R27, R28, c[0x0][0x178], RZ ;  /* 0x00005e001c1b7a24 */ /* 0x001fc800078e02ff */
[----:B----4-:R0:W1:Y:S01]  /*13f0*/  DFMA R28, R32, R48, R24 ;  /* 0x00000030201c722b */ /* 0x0100620000000018 */
        /* <DEDUP_REMOVED lines=9> */
[----:B01----:R-:W-:Y:S05]  /*1490*/  @P0 BRA `(.L_x_329) ;  /* 0xfffff72000000947 */ /* 0x003fea000383ffff */
        /* <DEDUP_REMOVED lines=8> */
.L_x_328:
[----:B------:R-:W-:Y:S05]  /*1520*/  BSYNC B0 ;  /* 0x0000000000007941 */ /* 0x000fea0003800000 */
.L_x_327:
        /* <DEDUP_REMOVED lines=24> */
.L_x_331:
[----:B------:R-:W-:Y:S05]  /*16b0*/  EXIT ;  /* 0x000000000000794d */ /* 0x000fea0003800000 */
.L_x_333:
        /* <DEDUP_REMOVED lines=12> */
.L_x_537:


//--------------------- .text._ZN2at6native51_GLOBAL__N__11011a27_18_DepthwiseConv3d_cu_35e0c7b543conv_depthwise3d_cuda_backward_input_kernelIddLi3ELi3ELi3ELi1ELi1ELi1ELin1ELin1ELin1EEEvNS_27GenericPackedTensorAccessorIKT_Lm5ENS_16DefaultPtrTraitsEiEENS3_IS4_Lm5ES6_iEES7_iiiiiiiii --------------------------
	.section	.text._ZN2at6native51_GLOBAL__N__11011a27_18_DepthwiseConv3d_cu_35e0c7b543conv_depthwise3d_cuda_backward_input_kernelIddLi3ELi3ELi3ELi1ELi1ELi1ELin1ELin1ELin1EEEvNS_27GenericPackedTensorAccessorIKT_Lm5ENS_16DefaultPtrTraitsEiEENS3_IS4_Lm5ES6_iEES7_iiiiiiiii,"ax",@progbits
	.sectioninfo	@"SHI_REGISTERS=56"
	.align	128
.text._ZN2at6native51_GLOBAL__N__11011a27_18_DepthwiseConv3d_cu_35e0c7b543conv_depthwise3d_cuda_backward_input_kernelIddLi3ELi3ELi3ELi1ELi1ELi1ELin1ELin1ELin1EEEvNS_27GenericPackedTensorAccessorIKT_Lm5ENS_16DefaultPtrTraitsEiEENS3_IS4_Lm5ES6_iEES7_iiiiiiiii:
        .type           _ZN2at6native51_GLOBAL__N__11011a27_18_DepthwiseConv3d_cu_35e0c7b543conv_depthwise3d_cuda_backward_input_kernelIddLi3ELi3ELi3ELi1ELi1ELi1ELin1ELin1ELin1EEEvNS_27GenericPackedTensorAccessorIKT_Lm5ENS_16DefaultPtrTraitsEiEENS3_IS4_Lm5ES6_iEES7_iiiiiiiii,@function
        .size           _ZN2at6native51_GLOBAL__N__11011a27_18_DepthwiseConv3d_cu_35e0c7b543conv_depthwise3d_cuda_backward_input_kernelIddLi3ELi3ELi3ELi1ELi1ELi1ELin1ELin1ELin1EEEvNS_27GenericPackedTensorAccessorIKT_Lm5ENS_16DefaultPtrTraitsEiEENS3_IS4_Lm5ES6_iEES7_iiiiiiiii,(.L_x_538 - _ZN2at6native51_GLOBAL__N__11011a27_18_DepthwiseConv3d_cu_35e0c7b543conv_depthwise3d_cuda_backward_input_kernelIddLi3ELi3ELi3ELi1ELi1ELi1ELin1ELin1ELin1EEEvNS_27GenericPackedTensorAccessorIKT_Lm5ENS_16DefaultPtrTraitsEiEENS3_IS4_Lm5ES6_iEES7_iiiiiiiii)
        .other          _ZN2at6native51_GLOBAL__N__11011a27_18_DepthwiseConv3d_cu_35e0c7b543conv_depthwise3d_cuda_backward_input_kernelIddLi3ELi3ELi3ELi1ELi1ELi1ELin1ELin1ELin1EEEvNS_27GenericPackedTensorAccessorIKT_Lm5ENS_16DefaultPtrTraitsEiEENS3_IS4_Lm5ES6_iEES7_iiiiiiiii,@"STO_CUDA_ENTRY STV_DEFAULT"
_ZN2at6native51_GLOBAL__N__11011a27_18_DepthwiseConv3d_cu_35e0c7b543conv_depthwise3d_cuda_backward_input_kernelIddLi3ELi3ELi3ELi1ELi1ELi1ELin1ELin1ELin1EEEvNS_27GenericPackedTensorAccessorIKT_Lm5ENS_16DefaultPtrTraitsEiEENS3_IS4_Lm5ES6_iEES7_iiiiiiiii:
        /* <DEDUP_REMOVED lines=40> */
.L_x_339:
        /* <DEDUP_REMOVED lines=111> */
[----:B------:R-:W-:Y:S01]  /*0970*/  CS2R R50, SRZ ;  /* 0x0000000000327805 */ /* 0x000fe2000001ff00 */
[----:B------:R-:W-:Y:S02]  /*0980*/  IABS R15, c[0x0][0x1f4] ;  /* 0x00007d00000f7a13 */ /* 0x000fe40000000000 */
[----:B------:R-:W0:Y:S01]  /*0990*/  I2F.RP R13, R18 ;  /* 0x00000012000d7306 */ /* 0x000e220000209400 */
[C---:B------:R-:W-:Y:S02]  /*09a0*/  IADD3 R21, R11.reuse, c[0x0][0x204], RZ ;  /* 0x000081000b157a10 */ /* 0x040fe40007ffe0ff */
[----:B------:R-:W-:Y:S02]  /*09b0*/  IADD3 R37, R11, c[0x0][0x204], RZ ;  /* 0x000081000b257a10 */ /* 0x000fe40007ffe0ff */
[----:B------:R-:W-:Y:S02]  /*09c0*/  IADD3 R26, R21, -0x1, RZ ;  /* 0xffffffff151a7810 */ /* 0x000fe40007ffe0ff */
[----:B------:R-:W-:Y:S01]  /*09d0*/  IABS R20, R21 ;  /* 0x0000001500147213 */ /* 0x000fe20000000000 */
[----:B------:R-:W1:Y:S01]  /*09e0*/  I2F.RP R10, R15 ;  /* 0x0000000f000a7306 */ /* 0x000e620000209400 */
[----:B------:R-:W-:-:S02]  /*09f0*/  IABS R29, R26 ;  /* 0x0000001a001d7213 */ /* 0x000fc40000000000 */
[C---:B------:R-:W-:Y:S02]  /*0a00*/  IADD3 R25, R21.reuse, -0x2, RZ ;  /* 0xfffffffe15197810 */ /* 0x040fe40007ffe0ff */
[----:B------:R-:W-:Y:S02]  /*0a10*/  LOP3.LUT R21, R21, c[0x0][0x1f8], RZ, 0x3c, !PT ;  /* 0x00007e0015157a12 */ /* 0x000fe400078e3cff */
[----:B------:R-:W-:Y:S01]  /*0a20*/  IABS R31, R25 ;  /* 0x00000019001f7213 */ /* 0x000fe20000000000 */
[----:B0-----:R-:W0:Y:S01]  /*0a30*/  MUFU.RCP R13, R13 ;  /* 0x0000000d000d7308 */ /* 0x001e220000001000 */
[----:B------:R-:W-:-:S07]  /*0a40*/  LOP3.LUT R25, R25, c[0x0][0x1f8], RZ, 0x3c, !PT ;  /* 0x00007e0019197a12 */ /* 0x000fce00078e3cff */
[----:B-1----:R-:W1:Y:S01]  /*0a50*/  MUFU.RCP R10, R10 ;  /* 0x0000000a000a7308 */ /* 0x002e620000001000 */
[----:B0-----:R-:W-:Y:S02]  /*0a60*/  IADD3 R22, R13, 0xffffffe, RZ ;  /* 0x0ffffffe0d167810 */ /* 0x001fe40007ffe0ff */
[----:B------:R-:W-:-:S05]  /*0a70*/  IADD3 R13, R12, c[0x0][0x200], RZ ;  /* 0x000080000c0d7a10 */ /* 0x000fca0007ffe0ff */
[----:B------:R0:W2:Y:S01]  /*0a80*/  F2I.FTZ.U32.TRUNC.NTZ R23, R22 ;  /* 0x0000001600177305 */ /* 0x0000a2000021f000 */
[----:B------:R-:W-:Y:S02]  /*0a90*/  IABS R32, R13 ;  /* 0x0000000d00207213 */ /* 0x000fe40000000000 */
[----:B-1----:R-:W-:-:S05]  /*0aa0*/  IADD3 R16, R10, 0xffffffe, RZ ;  /* 0x0ffffffe0a107810 */ /* 0x002fca0007ffe0ff */
[----:B------:R-:W1:Y:S01]  /*0ab0*/  F2I.FTZ.U32.TRUNC.NTZ R17, R16 ;  /* 0x0000001000117305 */ /* 0x000e62000021f000 */
[----:B0-----:R-:W-:Y:S02]  /*0ac0*/  IMAD.MOV.U32 R22, RZ, RZ, RZ ;  /* 0x000000ffff167224 */ /* 0x001fe400078e00ff */
[----:B--2---:R-:W-:-:S04]  /*0ad0*/  IMAD.MOV R19, RZ, RZ, -R23 ;  /* 0x000000ffff137224 */ /* 0x004fc800078e0a17 */
[----:B------:R-:W-:-:S04]  /*0ae0*/  IMAD R19, R19, R18, RZ ;  /* 0x0000001213137224 */ /* 0x000fc800078e02ff */
[----:B------:R-:W-:Y:S01]  /*0af0*/  IMAD.HI.U32 R19, R23, R19, R22 ;  /* 0x0000001317137227 */ /* 0x000fe200078e0016 */
[----:B------:R-:W-:-:S03]  /*0b00*/  IADD3 R23, R13, -0x1, RZ ;  /* 0xffffffff0d177810 */ /* 0x000fc60007ffe0ff */
[----:B-1----:R-:W-:Y:S01]  /*0b10*/  IMAD.MOV R16, RZ, RZ, -R17 ;  /* 0x000000ffff107224 */ /* 0x002fe200078e0a11 */
[----:B------:R-:W-:Y:S01]  /*0b20*/  IABS R30, R23 ;  /* 0x00000017001e7213 */ /* 0x000fe20000000000 */
[----:B------:R-:W-:Y:S01]  /*0b30*/  IMAD.HI.U32 R24, R19, R29, RZ ;  /* 0x0000001d13187227 */ /* 0x000fe200078e00ff */
[----:B------:R-:W-:-:S03]  /*0b40*/  LOP3.LUT R23, R23, c[0x0][0x1f4], RZ, 0x3c, !PT ;  /* 0x00007d0017177a12 */ /* 0x000fc600078e3cff */
[----:B------:R-:W-:Y:S02]  /*0b50*/  IMAD.MOV R10, RZ, RZ, -R24 ;  /* 0x000000ffff0a7224 */ /* 0x000fe400078e0a18 */
[----:B------:R-:W-:Y:S02]  /*0b60*/  IMAD R27, R16, R15, RZ ;  /* 0x0000000f101b7224 */ /* 0x000fe400078e02ff */
[C---:B------:R-:W-:Y:S02]  /*0b70*/  IMAD R29, R18.reuse, R10, R29 ;  /* 0x0000000a121d7224 */ /* 0x040fe400078e021d */
[----:B------:R-:W-:Y:S02]  /*0b80*/  IMAD.MOV.U32 R16, RZ, RZ, RZ ;  /* 0x000000ffff107224 */ /* 0x000fe400078e00ff */
[----:B------:R-:W-:Y:S01]  /*0b90*/  IMAD.HI.U32 R10, R19, R20, RZ ;  /* 0x00000014130a7227 */ /* 0x000fe200078e00ff */
[----:B------:R-:W-:-:S03]  /*0ba0*/  ISETP.GT.U32.AND P0, PT, R18, R29, PT ;  /* 0x0000001d1200720c */ /* 0x000fc60003f04070 */
[----:B------:R-:W-:Y:S01]  /*0bb0*/  IMAD.HI.U32 R22, R17, R27, R16 ;  /* 0x0000001b11167227 */ /* 0x000fe200078e0010 */
[----:B------:R-:W-:-:S03]  /*0bc0*/  IADD3 R16, R13, -0x2, RZ ;  /* 0xfffffffe0d107810 */ /* 0x000fc60007ffe0ff */
[----:B------:R-:W-:Y:S01]  /*0bd0*/  IMAD.MOV R27, RZ, RZ, -R10 ;  /* 0x000000ffff1b7224 */ /* 0x000fe200078e0a0a */
[----:B------:R-:W-:Y:S01]  /*0be0*/  IABS R33, R16 ;  /* 0x0000001000217213 */ /* 0x000fe20000000000 */
[----:B------:R-:W-:Y:S01]  /*0bf0*/  IMAD.HI.U32 R17, R19, R31, RZ ;  /* 0x0000001f13117227 */ /* 0x000fe200078e00ff */
[----:B------:R-:W-:-:S03]  /*0c00*/  LOP3.LUT R16, R16, c[0x0][0x1f4], RZ, 0x3c, !PT ;  /* 0x00007d0010107a12 */ /* 0x000fc600078e3cff */
[----:B------:R-:W-:Y:S01]  /*0c10*/  IMAD R27, R18, R27, R20 ;  /* 0x0000001b121b7224 */ /* 0x000fe200078e0214 */
[----:B------:R-:W-:Y:S01]  /*0c20*/  @!P0 IADD3 R24, R24, 0x1, RZ ;  /* 0x0000000118188810 */ /* 0x000fe20007ffe0ff */
[----:B------:R-:W-:Y:S02]  /*0c30*/  IMAD.MOV R20, RZ, RZ, -R17 ;  /* 0x000000ffff147224 */ /* 0x000fe400078e0a11 */
[----:B------:R-:W-:Y:S01]  /*0c40*/  IMAD.HI.U32 R19, R22, R30, RZ ;  /* 0x0000001e16137227 */ /* 0x000fe200078e00ff */
[----:B------:R-:W-:-:S03]  /*0c50*/  ISETP.GT.U32.AND P1, PT, R18, R27, PT ;  /* 0x0000001b1200720c */ /* 0x000fc60003f24070 */
[C---:B------:R-:W-:Y:S02]  /*0c60*/  IMAD R31, R18.reuse, R20, R31 ;  /* 0x00000014121f7224 */ /* 0x040fe400078e021f */
[----:B------:R-:W-:Y:S02]  /*0c70*/  @!P0 IMAD.IADD R29, R29, 0x1, -R18 ;  /* 0x000000011d1d8824 */ /* 0x000fe400078e0a12 */
[----:B------:R-:W-:Y:S01]  /*0c80*/  IMAD.MOV R28, RZ, RZ, -R19 ;  /* 0x000000ffff1c7224 */ /* 0x000fe200078e0a13 */
[----:B------:R-:W-:Y:S01]  /*0c90*/  ISETP.GT.U32.AND P3, PT, R18, R31, PT ;  /* 0x0000001f1200720c */ /* 0x000fe20003f64070 */
[----:B------:R-:W-:Y:S01]  /*0ca0*/  IMAD.HI.U32 R20, R22, R32, RZ ;  /* 0x0000002016147227 */ /* 0x000fe200078e00ff */
[----:B------:R-:W-:-:S03]  /*0cb0*/  ISETP.GE.U32.AND P5, PT, R29, R18, PT ;  /* 0x000000121d00720c */ /* 0x000fc60003fa6070 */
[----:B------:R-:W-:Y:S01]  /*0cc0*/  IMAD R30, R15, R28, R30 ;  /* 0x0000001c0f1e7224 */ /* 0x000fe200078e021e */
[----:B------:R-:W-:Y:S01]  /*0cd0*/  LOP3.LUT R28, R26, c[0x0][0x1f8], RZ, 0x3c, !PT ;  /* 0x00007e001a1c7a12 */ /* 0x000fe200078e3cff */
[----:B------:R-:W-:Y:S01]  /*0ce0*/  @!P1 IMAD.IADD R27, R27, 0x1, -R18 ;  /* 0x000000011b1b9824 */ /* 0x000fe200078e0a12 */
[----:B------:R-:W-:Y:S01]  /*0cf0*/  @!P1 IADD3 R10, R10, 0x1, RZ ;  /* 0x000000010a0a9810 */ /* 0x000fe20007ffe0ff */
[----:B------:R-:W-:Y:S01]  /*0d00*/  IMAD.MOV R29, RZ, RZ, -R20 ;  /* 0x000000ffff1d7224 */ /* 0x000fe200078e0a14 */
[----:B------:R-:W-:Y:S01]  /*0d10*/  ISETP.GT.U32.AND P6, PT, R15, R30, PT ;  /* 0x0000001e0f00720c */ /* 0x000fe20003fc4070 */
[----:B------:R-:W-:Y:S01]  /*0d20*/  IMAD.HI.U32 R22, R22, R33, RZ ;  /* 0x0000002116167227 */ /* 0x000fe200078e00ff */
[----:B------:R-:W-:Y:S02]  /*0d30*/  ISETP.GE.U32.AND P2, PT, R27, R18, PT ;  /* 0x000000121b00720c */ /* 0x000fe40003f46070 */
[----:B------:R-:W-:Y:S01]  /*0d40*/  ISETP.GE.AND P4, PT, R28, RZ, PT ;  /* 0x000000ff1c00720c */ /* 0x000fe20003f86270 */
[----:B------:R-:W-:Y:S01]  /*0d50*/  IMAD R26, R15, R29, R32 ;  /* 0x0000001d0f1a7224 */ /* 0x000fe200078e0220 */
[----:B------:R-:W-:Y:S01]  /*0d60*/  @P5 IADD3 R24, R24, 0x1, RZ ;  /* 0x0000000118185810 */ /* 0x000fe20007ffe0ff */
[----:B------:R-:W-:Y:S01]  /*0d70*/  @!P3 IMAD.IADD R31, R31, 0x1, -R18 ;  /* 0x000000011f1fb824 */ /* 0x000fe200078e0a12 */
[----:B------:R-:W-:Y:S01]  /*0d80*/  @!P3 IADD3 R17, R17, 0x1, RZ ;  /* 0x000000011111b810 */ /* 0x000fe20007ffe0ff */
[----:B------:R-:W-:Y:S01]  /*0d90*/  IMAD.MOV R34, RZ, RZ, -R22 ;  /* 0x000000ffff227224 */ /* 0x000fe200078e0a16 */
[----:B------:R-:W-:-:S02]  /*0da0*/  ISETP.GT.U32.AND P0, PT, R15, R26, PT ;  /* 0x0000001a0f00720c */ /* 0x000fc40003f04070 */
[----:B------:R-:W-:Y:S01]  /*0db0*/  ISETP.GE.U32.AND P5, PT, R31, R18, PT ;  /* 0x000000121f00720c */ /* 0x000fe20003fa6070 */
[----:B------:R-:W-:Y:S01]  /*0dc0*/  IMAD R28, R15, R34, R33 ;  /* 0x000000220f1c7224 */ /* 0x000fe200078e0221 */
[----:B------:R-:W-:Y:S01]  /*0dd0*/  @!P6 IADD3 R19, R19, 0x1, RZ ;  /* 0x000000011313e810 */ /* 0x000fe20007ffe0ff */
[--C-:B------:R-:W-:Y:S01]  /*0de0*/  @!P6 IMAD.IADD R30, R30, 0x1, -R15.reuse ;  /* 0x000000011e1ee824 */ /* 0x100fe200078e0a0f */
[----:B------:R-:W-:Y:S01]  /*0df0*/  @P2 IADD3 R10, R10, 0x1, RZ ;  /* 0x000000010a0a2810 */ /* 0x000fe20007ffe0ff */
[----:B------:R-:W-:Y:S01]  /*0e00*/  IMAD.MOV.U32 R18, RZ, RZ, R24 ;  /* 0x000000ffff127224 */ /* 0x000fe200078e0018 */
[----:B------:R-:W-:Y:S02]  /*0e10*/  ISETP.GT.U32.AND P2, PT, R15, R28, PT ;  /* 0x0000001c0f00720c */ /* 0x000fe40003f44070 */
[----:B------:R-:W-:Y:S01]  /*0e20*/  ISETP.GE.U32.AND P1, PT, R30, R15, PT ;  /* 0x0000000f1e00720c */ /* 0x000fe20003f26070 */
[----:B------:R-:W-:Y:S01]  /*0e30*/  @!P4 IMAD.MOV R18, RZ, RZ, -R18 ;  /* 0x000000ffff12c224 */ /* 0x000fe200078e0a12 */
[----:B------:R-:W-:Y:S01]  /*0e40*/  LOP3.LUT R24, R13, c[0x0][0x1f4], RZ, 0x3c, !PT ;  /* 0x00007d000d187a12 */ /* 0x000fe200078e3cff */
[----:B------:R-:W-:Y:S01]  /*0e50*/  @!P0 IMAD.IADD R26, R26, 0x1, -R15 ;  /* 0x000000011a1a8824 */ /* 0x000fe200078e0a0f */
[----:B------:R-:W-:-:S02]  /*0e60*/  ISETP.GE.AND P3, PT, R21, RZ, PT ;  /* 0x000000ff1500720c */ /* 0x000fc40003f66270 */
[----:B------:R-:W-:Y:S02]  /*0e70*/  @P5 IADD3 R17, R17, 0x1, RZ ;  /* 0x0000000111115810 */ /* 0x000fe40007ffe0ff */
[-C--:B------:R-:W-:Y:S02]  /*0e80*/  ISETP.GE.U32.AND P5, PT, R26, R15.reuse, PT ;  /* 0x0000000f1a00720c */ /* 0x080fe40003fa6070 */
[----:B------:R-:W-:Y:S01]  /*0e90*/  @!P0 IADD3 R20, R20, 0x1, RZ ;  /* 0x0000000114148810 */ /* 0x000fe20007ffe0ff */
[----:B------:R-:W-:Y:S01]  /*0ea0*/  @!P2 IMAD.IADD R28, R28, 0x1, -R15 ;  /* 0x000000011c1ca824 */ /* 0x000fe200078e0a0f */
[----:B------:R-:W-:Y:S01]  /*0eb0*/  ISETP.GE.AND P4, PT, R24, RZ, PT ;  /* 0x000000ff1800720c */ /* 0x000fe20003f86270 */
[----:B------:R-:W-:Y:S01]  /*0ec0*/  IMAD R24, R14, c[0x0][0x1dc], RZ ;  /* 0x000077000e187a24 */ /* 0x000fe200078e02ff */
[----:B------:R-:W-:Y:S02]  /*0ed0*/  @P1 IADD3 R19, R19, 0x1, RZ ;  /* 0x0000000113131810 */ /* 0x000fe40007ffe0ff */
[----:B------:R-:W-:Y:S01]  /*0ee0*/  ISETP.GE.U32.AND P1, PT, R28, R15, PT ;  /* 0x0000000f1c00720c */ /* 0x000fe20003f26070 */
[----:B------:R-:W-:Y:S01]  /*0ef0*/  @!P3 IMAD.MOV R10, RZ, RZ, -R10 ;  /* 0x000000ffff0ab224 */ /* 0x000fe200078e0a0a */
        /* <DEDUP_REMOVED lines=27> */
.L_x_337:
        /* <DEDUP_REMOVED lines=20> */
.L_x_336:
        /* <DEDUP_REMOVED lines=75> */
[----:B------:R-:W-:Y:S01]  /*16a0*/  IADD3 R48, R43, -0x1, RZ ;  /* 0xffffffff2b307810 */ /* 0x000fe20007ffe0ff */
        /* <DEDUP_REMOVED lines=18> */
[----:B------:R-:W-:-:S04]  /*17d0*/  IADD3 R43, R43, -0x2, RZ ;  /* 0xfffffffe2b2b7810 */ /* 0x000fc80007ffe0ff */
[----:B------:R-:W-:-:S07]  /*17e0*/  ISETP.EQ.AND P1, PT, R46, R43, P1 ;  /* 0x0000002b2e00720c */ /* 0x000fce0000f22270 */
[----:B------:R-:W-:Y:S01]  /*17f0*/  @!P3 IMAD R35, R34, c[0x0][0x178], R18 ;  /* 0x00005e002223ba24 */ /* 0x000fe200078e0212 */
        /* <DEDUP_REMOVED lines=16> */
[----:B------:R-:W-:Y:S02]  /*1900*/  IADD3 R33, R13, -0x1, RZ ;  /* 0xffffffff0d217810 */ /* 0x000fe40007ffe0ff */
        /* <DEDUP_REMOVED lines=31> */
[----:B------:R-:W-:Y:S02]  /*1b00*/  ISETP.EQ.AND P1, PT, R46, R43, P1 ;  /* 0x0000002b2e00720c */ /* 0x000fe40000f22270 */
[----:B0-----:R-:W-:Y:S01]  /*1b10*/  IADD3 R33, R13, -0x2, RZ ;  /* 0xfffffffe0d217810 */ /* 0x001fe20007ffe0ff */
[----:B--2---:R0:W1:Y:S02]  /*1b20*/  DFMA R28, R28, R30, R24 ;  /* 0x0000001e1c1c722b */ /* 0x0040640000000018 */
[----:B0-----:R-:W-:-:S04]  /*1b30*/  LOP3.LUT R30, R50, R18, RZ, 0xfc, !PT ;  /* 0x00000012321e7212 */ /* 0x001fc800078efcff */
[----:B------:R-:W-:-:S04]  /*1b40*/  ISETP.GE.AND P2, PT, R30, RZ, PT ;  /* 0x000000ff1e00720c */ /* 0x000fc80003f46270 */
[----:B------:R-:W-:-:S04]  /*1b50*/  ISETP.GE.OR P2, PT, R18, c[0x0][0x178], !P2 ;  /* 0x00005e0012007a0c */ /* 0x000fc80005746670 */
[----:B------:R-:W-:Y:S02]  /*1b60*/  ISETP.GE.OR P2, PT, R21, c[0x0][0x174], P2 ;  /* 0x00005d0015007a0c */ /* 0x000fe40001746670 */
[----:B------:R-:W-:Y:S02]  /*1b70*/  LOP3.LUT R50, R50, R19, RZ, 0xfc, !PT ;  /* 0x0000001332327212 */ /* 0x000fe400078efcff */
[----:B------:R-:W-:Y:S02]  /*1b80*/  ISETP.GE.OR P2, PT, R49, c[0x0][0x170], P2 ;  /* 0x00005c0031007a0c */ /* 0x000fe40001746670 */
[----:B------:R-:W-:-:S04]  /*1b90*/  ISETP.GE.AND P3, PT, R50, RZ, PT ;  /* 0x000000ff3200720c */ /* 0x000fc80003f66270 */
[----:B------:R-:W-:Y:S02]  /*1ba0*/  ISETP.GE.OR P3, PT, R19, c[0x0][0x178], !P3 ;  /* 0x00005e0013007a0c */ /* 0x000fe40005f66670 */
[----:B-1----:R-:W-:Y:S02]  /*1bb0*/  FSEL R24, R28, R24, P1 ;  /* 0x000000181c187208 */ /* 0x002fe40000800000 */
[----:B------:R-:W-:Y:S02]  /*1bc0*/  FSEL R25, R29, R25, P1 ;  /* 0x000000191d197208 */ /* 0x000fe40000800000 */
[----:B------:R-:W-:Y:S01]  /*1bd0*/  ISETP.GE.OR P1, PT, R21, c[0x0][0x174], P3 ;  /* 0x00005d0015007a0c */ /* 0x000fe20001f26670 */
[----:B------:R-:W-:-:S03]  /*1be0*/  @!P2 IMAD R29, R52, c[0x0][0x178], R18 ;  /* 0x00005e00341daa24 */ /* 0x000fc600078e0212 */
[----:B------:R-:W-:Y:S02]  /*1bf0*/  ISETP.GE.OR P1, PT, R49, c[0x0][0x170], P1 ;  /* 0x00005c0031007a0c */ /* 0x000fe40000f26670 */
[----:B------:R-:W-:Y:S01]  /*1c00*/  @!P2 IADD3 R31, P3, R29, R40, RZ ;  /* 0x000000281d1fa210 */ /* 0x000fe20007f7e0ff */
[----:B------:R-:W-:-:S03]  /*1c10*/  IMAD R28, R21, c[0x0][0x1f4], RZ ;  /* 0x00007d00151c7a24 */ /* 0x000fc600078e02ff */
[----:B------:R-:W-:Y:S02]  /*1c20*/  @!P2 LEA.HI.X.SX32 R32, R29, R41, 0x1, P3 ;  /* 0x000000291d20a211 */ /* 0x000fe400018f0eff */
[C---:B------:R-:W-:Y:S02]  /*1c30*/  @!P2 LEA R30, P3, R31.reuse, c[0x0][0x160], 0x3 ;  /* 0x000058001f1eaa11 */ /* 0x040fe400078618ff */
        /* <DEDUP_REMOVED lines=21> */
[----:B------:R-:W-:Y:S01]  /*1d90*/  IADD3 R45, R45, -0x1, RZ ;  /* 0xffffffff2d2d7810 */ /* 0x000fe20007ffe0ff */
        /* <DEDUP_REMOVED lines=17> */
.L_x_335:
[----:B------:R-:W-:Y:S05]  /*1eb0*/  BSYNC B0 ;  /* 0x0000000000007941 */ /* 0x000fea0003800000 */
.L_x_334:
        /* <DEDUP_REMOVED lines=24> */
.L_x_338:
[----:B------:R-:W-:Y:S05]  /*2040*/  EXIT ;  /* 0x000000000000794d */ /* 0x000fea0003800000 */
.L_x_340:
        /* <DEDUP_REMOVED lines=11> */
.L_x_538:


//--------------------- .text._ZN2at6native51_GLOBAL__N__11011a27_18_DepthwiseConv3d_cu_35e0c7b543conv_depthwise3d_cuda_backward_input_kernelIddLi3ELi3ELi3ELi1ELi1ELi1ELi1ELi1ELi1EEEvNS_27GenericPackedTensorAccessorIKT_Lm5ENS_16DefaultPtrTraitsEiEENS3_IS4_Lm5ES6_iEES7_iiiiiiiii --------------------------
	.section	.text._ZN2at6native51_GLOBAL__N__11011a27_18_DepthwiseConv3d_cu_35e0c7b543conv_depthwise3d_cuda_backward_input_kernelIddLi3ELi3ELi3ELi1ELi1ELi1ELi1ELi1ELi1EEEvNS_27GenericPackedTensorAccessorIKT_Lm5ENS_16DefaultPtrTraitsEiEENS3_IS4_Lm5ES6_iEES7_iiiiiiiii,"ax",@progbits
	.sectioninfo	@"SHI_REGISTERS=47"
	.align	128
.text._ZN2at6native51_GLOBAL__N__11011a27_18_DepthwiseConv3d_cu_35e0c7b543conv_depthwise3d_cuda_backward_input_kernelIddLi3ELi3ELi3ELi1ELi1ELi1ELi1ELi1ELi1EEEvNS_27GenericPackedTensorAccessorIKT_Lm5ENS_16DefaultPtrTraitsEiEENS3_IS4_Lm5ES6_iEES7_iiiiiiiii:
        .type           _ZN2at6native51_GLOBAL__N__11011a27_18_DepthwiseConv3d_cu_35e0c7b543conv_depthwise3d_cuda_backward_input_kernelIddLi3ELi3ELi3ELi1ELi1ELi1ELi1ELi1ELi1EEEvNS_27GenericPackedTensorAccessorIKT_Lm5ENS_16DefaultPtrTraitsEiEENS3_IS4_Lm5ES6_iEES7_iiiiiiiii,@function
        .size           _ZN2at6native51_GLOBAL__N__11011a27_18_DepthwiseConv3d_cu_35e0c7b543conv_depthwise3d_cuda_backward_input_kernelIddLi3ELi3ELi3ELi1ELi1ELi1ELi1ELi1ELi1EEEvNS_27GenericPackedTensorAccessorIKT_Lm5ENS_16DefaultPtrTraitsEiEENS3_IS4_Lm5ES6_iEES7_iiiiiiiii,(.L_x_539 - _ZN2at6native51_GLOBAL__N__11011a27_18_DepthwiseConv3d_cu_35e0c7b543conv_depthwise3d_cuda_backward_input_kernelIddLi3ELi3ELi3ELi1ELi1ELi1ELi1ELi1ELi1EEEvNS_27GenericPackedTensorAccessorIKT_Lm5ENS_16DefaultPtrTraitsEiEENS3_IS4_Lm5ES6_iEES7_iiiiiiiii)
        .other          _ZN2at6native51_GLOBAL__N__11011a27_18_DepthwiseConv3d_cu_35e0c7b543conv_depthwise3d_cuda_backward_input_kernelIddLi3ELi3ELi3ELi1ELi1ELi1ELi1ELi1ELi1EEEvNS_27GenericPackedTensorAccessorIKT_Lm5ENS_16DefaultPtrTraitsEiEENS3_IS4_Lm5ES6_iEES7_iiiiiiiii,@"STO_CUDA_ENTRY STV_DEFAULT"
_ZN2at6native51_GLOBAL__N__11011a27_18_DepthwiseConv3d_cu_35e0c7b543conv_depthwise3d_cuda_backward_input_kernelIddLi3ELi3ELi3ELi1ELi1ELi1ELi1ELi1ELi1EEEvNS_27GenericPackedTensorAccessorIKT_Lm5ENS_16DefaultPtrTraitsEiEENS3_IS4_Lm5ES6_iEES7_iiiiiiiii:
        /* <DEDUP_REMOVED lines=40> */
.L_x_346:
[----:B------:R-:W-:Y:S01]  /*0280*/  IABS R10, c[0x0][0x1a8] ;  /* 0x00006a00000a7a13 */ /* 0x000fe20000000000 */
[----:B------:R-:W-:Y:S01]  /*0290*/  BSSY B0, `(.L_x_341) ;  /* 0x00000fb000007945 */ /* 0x000fe20003800000 */
[----:B------:R-:W-:Y:S01]  /*02a0*/  IABS R12, c[0x0][0x1a4] ;  /* 0x00006900000c7a13 */ /* 0x000fe20000000000 */
[----:B------:R-:W-:Y:S01]  /*02b0*/  CS2R R22, SRZ ;  /* 0x0000000000167805 */ /* 0x000fe2000001ff00 */
        /* <DEDUP_REMOVED lines=92> */
[----:B------:R-:W-:Y:S02]  /*0880*/  IMAD R8, R15, c[0x0][0x1a4], R8 ;  /* 0x000069000f087a24 */ /* 0x000fe400078e0208 */
[----:B------:R-:W-:Y:S01]  /*0890*/  IMAD R11, R11, c[0x0][0x1a8], R2 ;  /* 0x00006a000b0b7a24 */ /* 0x000fe200078e0202 */
        /* <DEDUP_REMOVED lines=10> */
[----:B------:R-:W-:-:S13]  /*0940*/  ISETP.GE.AND P0, PT, R13, R6, PT ;  /* 0x000000060d00720c */ /* 0x000fda0003f06270 */
[----:B------:R-:W-:Y:S05]  /*0950*/  @P0 BRA `(.L_x_342) ;  /* 0x000008e000000947 */ /* 0x000fea0003800000 */
[----:B------:R-:W-:Y:S01]  /*0960*/  IMAD.MOV.U32 R19, RZ, RZ, 0x1 ;  /* 0x00000001ff137424 */ /* 0x000fe200078e00ff */
[----:B------:R-:W-:Y:S01]  /*0970*/  IADD3 R17, R9, c[0x0][0x1fc], RZ ;  /* 0x00007f0009117a10 */ /* 0x000fe20007ffe0ff */
[----:B------:R-:W-:Y:S01]  /*0980*/  IMAD.MOV.U32 R15, RZ, RZ, 0x2 ;  /* 0x00000002ff0f7424 */ /* 0x000fe200078e00ff */
[----:B------:R-:W-:Y:S01]  /*0990*/  IADD3 R31, R11, c[0x0][0x204], RZ ;  /* 0x000081000b1f7a10 */ /* 0x000fe20007ffe0ff */
[----:B------:R-:W-:Y:S01]  /*09a0*/  IMAD.MOV.U32 R33, RZ, RZ, 0x8 ;  /* 0x00000008ff217424 */ /* 0x000fe200078e00ff */
[C---:B------:R-:W-:Y:S01]  /*09b0*/  IADD3 R12, R8.reuse, c[0x0][0x200], -R19 ;  /* 0x00008000080c7a10 */ /* 0x040fe20007ffe813 */
[----:B------:R-:W-:Y:S01]  /*09c0*/  IMAD R32, R13, c[0x0][0x1dc], RZ ;  /* 0x000077000d207a24 */ /* 0x000fe200078e02ff */
[C-C-:B------:R-:W-:Y:S01]  /*09d0*/  IADD3 R10, R8.reuse, c[0x0][0x200], -R15.reuse ;  /* 0x00008000080a7a10 */ /* 0x140fe20007ffe80f */
[----:B------:R-:W-:Y:S01]  /*09e0*/  CS2R R22, SRZ ;  /* 0x0000000000167805 */ /* 0x000fe2000001ff00 */
[----:B------:R-:W-:Y:S01]  /*09f0*/  IADD3 R15, R11, c[0x0][0x204], -R15 ;  /* 0x000081000b0f7a10 */ /* 0x000fe20007ffe80f */
[C---:B------:R-:W-:Y:S01]  /*0a00*/  IMAD R16, R17.reuse, c[0x0][0x174], R12 ;  /* 0x00005d0011107a24 */ /* 0x040fe200078e020c */
[----:B------:R-:W-:Y:S01]  /*0a10*/  IADD3 R12, R8, c[0x0][0x200], RZ ;  /* 0x00008000080c7a10 */ /* 0x000fe20007ffe0ff */
[----:B------:R-:W-:Y:S01]  /*0a20*/  IMAD R10, R17, c[0x0][0x174], R10 ;  /* 0x00005d00110a7a24 */ /* 0x000fe200078e020a */
[----:B------:R-:W-:Y:S01]  /*0a30*/  IADD3 R34, R31, -0x2, RZ ;  /* 0xfffffffe1f227810 */ /* 0x000fe20007ffe0ff */
[----:B------:R-:W-:-:S04]  /*0a40*/  IMAD.WIDE R32, R32, R33, c[0x0][0x1c0] ;  /* 0x0000700020207625 */ /* 0x000fc800078e0221 */
[--C-:B------:R-:W-:Y:S02]  /*0a50*/  IMAD R14, R10, c[0x0][0x178], R15.reuse ;  /* 0x00005e000a0e7a24 */ /* 0x100fe400078e020f */
[----:B------:R-:W-:Y:S02]  /*0a60*/  IMAD R10, R17, c[0x0][0x174], R12 ;  /* 0x00005d00110a7a24 */ /* 0x000fe400078e020c */
[----:B------:R-:W-:Y:S01]  /*0a70*/  IMAD.MOV.U32 R30, RZ, RZ, R32 ;  /* 0x000000ffff1e7224 */ /* 0x000fe200078e0020 */
[----:B------:R-:W-:Y:S01]  /*0a80*/  IADD3 R32, R31, -0x1, RZ ;  /* 0xffffffff1f207810 */ /* 0x000fe20007ffe0ff */
[----:B------:R-:W-:Y:S02]  /*0a90*/  IMAD R15, R16, c[0x0][0x178], R15 ;  /* 0x00005e00100f7a24 */ /* 0x000fe400078e020f */
[----:B------:R-:W-:Y:S02]  /*0aa0*/  IMAD R35, R10, c[0x0][0x178], R31 ;  /* 0x00005e000a237a24 */ /* 0x000fe400078e021f */
.L_x_344:
[C---:B------:R-:W-:Y:S01]  /*0ab0*/  IMAD R36, R13.reuse, c[0x0][0x180], RZ ;  /* 0x000060000d247a24 */ /* 0x040fe200078e02ff */
[----:B------:R-:W-:Y:S01]  /*0ac0*/  IADD3 R13, R13, 0x1, RZ ;  /* 0x000000010d0d7810 */ /* 0x000fe20007ffe0ff */
[----:B------:R-:W-:Y:S01]  /*0ad0*/  IMAD R37, R5, c[0x0][0x17c], RZ ;  /* 0x00005f0005257a24 */ /* 0x000fe200078e02ff */
[----:B------:R-:W-:Y:S01]  /*0ae0*/  ISETP.GE.AND P3, PT, R31, c[0x0][0x178], PT ;  /* 0x00005e001f007a0c */ /* 0x000fe20003f66270 */
[----:B------:R-:W-:Y:S01]  /*0af0*/  IMAD.MOV.U32 R38, RZ, RZ, 0x3 ;  /* 0x00000003ff267424 */ /* 0x000fe200078e00ff */
[----:B------:R-:W-:Y:S01]  /*0b00*/  SHF.R.S32.HI R10, RZ, 0x1f, R36 ;  /* 0x0000001fff0a7819 */ /* 0x000fe20000011424 */
[----:B------:R-:W-:Y:S01]  /*0b10*/  IMAD.MOV.U32 R40, RZ, RZ, R35 ;  /* 0x000000ffff287224 */ /* 0x000fe200078e0023 */
[----:B------:R-:W-:Y:S01]  /*0b20*/  IADD3 R36, P0, R37, R36, RZ ;  /* 0x0000002425247210 */ /* 0x000fe20007f1e0ff */
[----:B------:R-:W-:Y:S01]  /*0b30*/  IMAD.MOV.U32 R41, RZ, RZ, R15 ;  /* 0x000000ffff297224 */ /* 0x000fe200078e000f */
[----:B------:R-:W-:Y:S01]  /*0b40*/  IADD3 R39, R9, c[0x0][0x1fc], RZ ;  /* 0x00007f0009277a10 */ /* 0x000fe20007ffe0ff */
[----:B------:R-:W-:Y:S01]  /*0b50*/  IMAD.MOV.U32 R20, RZ, RZ, R30 ;  /* 0x000000ffff147224 */ /* 0x000fe200078e001e */
[----:B------:R-:W-:Y:S01]  /*0b60*/  LEA.HI.X.SX32 R37, R37, R10, 0x1, P0 ;  /* 0x0000000a25257211 */ /* 0x000fe200000f0eff */
[----:B------:R-:W-:Y:S01]  /*0b70*/  IMAD.MOV.U32 R10, RZ, RZ, R14 ;  /* 0x000000ffff0a7224 */ /* 0x000fe200078e000e */
[----:B------:R-:W-:Y:S01]  /*0b80*/  ISETP.GE.AND P4, PT, R13, R6, PT ;  /* 0x000000060d00720c */ /* 0x000fe20003f86270 */
[----:B------:R-:W-:-:S02]  /*0b90*/  IMAD.MOV.U32 R21, RZ, RZ, R33 ;  /* 0x000000ffff157224 */ /* 0x000fc400078e0021 */
.L_x_343:
[----:B------:R-:W-:Y:S01]  /*0ba0*/  LOP3.LUT R16, R31, R12, R39, 0xfe, !PT ;  /* 0x0000000c1f107212 */ /* 0x000fe200078efe27 */
[----:B------:R-:W-:-:S03]  /*0bb0*/  CS2R R18, SRZ ;  /* 0x0000000000127805 */ /* 0x000fc6000001ff00 */
[----:B------:R-:W-:Y:S02]  /*0bc0*/  ISETP.LT.OR P0, PT, R16, RZ, P3 ;  /* 0x000000ff1000720c */ /* 0x000fe40001f01670 */
[----:B------:R-:W-:Y:S02]  /*0bd0*/  IADD3 R16, P1, R40, R36, RZ ;  /* 0x0000002428107210 */ /* 0x000fe40007f3e0ff */
[----:B------:R-:W-:Y:S02]  /*0be0*/  ISETP.GE.OR P0, PT, R12, c[0x0][0x174], P0 ;  /* 0x00005d000c007a0c */ /* 0x000fe40000706670 */
[----:B------:R-:W-:Y:S02]  /*0bf0*/  LEA.HI.X.SX32 R17, R40, R37, 0x1, P1 ;  /* 0x0000002528117211 */ /* 0x000fe400008f0eff */
[----:B------:R-:W-:Y:S02]  /*0c00*/  ISETP.GE.OR P0, PT, R39, c[0x0][0x170], P0 ;  /* 0x00005c0027007a0c */ /* 0x000fe40000706670 */
[----:B------:R-:W-:-:S04]  /*0c10*/  LEA R28, P1, R16, c[0x0][0x160], 0x3 ;  /* 0x00005800101c7a11 */ /* 0x000fc800078218ff */
[----:B------:R-:W-:Y:S01]  /*0c20*/  LEA.HI.X R29, R16, c[0x0][0x164], R17, 0x3, P1 ;  /* 0x00005900101d7a11 */ /* 0x000fe200008f1c11 */
[----:B------:R-:W-:Y:S02]  /*0c30*/  IMAD.MOV.U32 R16, RZ, RZ, R20 ;  /* 0x000000ffff107224 */ /* 0x000fe400078e0014 */
[----:B------:R-:W-:-:S04]  /*0c40*/  IMAD.MOV.U32 R17, RZ, RZ, R21 ;  /* 0x000000ffff117224 */ /* 0x000fc800078e0015 */
[----:B------:R-:W2:Y:S04]  /*0c50*/  @!P0 LDG.E.64 R18, [R28.64] ;  /* 0x000000061c128981 */ /* 0x000ea8000c1e1b00 */
[----:B------:R-:W2:Y:S01]  /*0c60*/  LDG.E.64 R24, [R16.64] ;  /* 0x0000000610187981 */ /* 0x000ea2000c1e1b00 */
[----:B------:R-:W-:Y:S02]  /*0c70*/  IADD3 R42, R8, c[0x0][0x200], RZ ;  /* 0x00008000082a7a10 */ /* 0x000fe40007ffe0ff */
[C---:B------:R-:W-:Y:S02]  /*0c80*/  ISETP.GE.AND P0, PT, R32.reuse, c[0x0][0x178], PT ;  /* 0x00005e0020007a0c */ /* 0x040fe40003f06270 */
[----:B------:R-:W-:-:S04]  /*0c90*/  LOP3.LUT R20, R32, R42, R39, 0xfe, !PT ;  /* 0x0000002a20147212 */ /* 0x000fc800078efe27 */
[----:B------:R-:W-:Y:S01]  /*0ca0*/  ISETP.LT.OR P1, PT, R20, RZ, P0 ;  /* 0x000000ff1400720c */ /* 0x000fe20000721670 */
[----:B------:R-:W-:Y:S01]  /*0cb0*/  CS2R R26, SRZ ;  /* 0x00000000001a7805 */ /* 0x000fe2000001ff00 */
[----:B------:R-:W3:Y:S02]  /*0cc0*/  LDG.E.64 R20, [R16.64+0x8] ;  /* 0x0000080610147981 */ /* 0x000ee4000c1e1b00 */
[----:B------:R-:W-:-:S04]  /*0cd0*/  ISETP.GE.OR P1, PT, R42, c[0x0][0x174], P1 ;  /* 0x00005d002a007a0c */ /* 0x000fc80000f26670 */
[----:B------:R-:W-:Y:S02]  /*0ce0*/  ISETP.GE.OR P2, PT, R39, c[0x0][0x170], P1 ;  /* 0x00005c0027007a0c */ /* 0x000fe40000f46670 */
[----:B------:R-:W-:-:S11]  /*0cf0*/  ISETP.GE.AND P1, PT, R34, c[0x0][0x178], PT ;  /* 0x00005e0022007a0c */ /* 0x000fd60003f26270 */
[----:B------:R-:W3:Y:S01]  /*0d00*/  @!P2 LDG.E.64 R26, [R28.64+-0x8] ;  /* 0xfffff8061c1aa981 */ /* 0x000ee2000c1e1b00 */
[----:B--2---:R0:W3:Y:S02]  /*0d10*/  DFMA R24, R24, R18, R22 ;  /* 0x000000121818722b */ /* 0x0040e40000000016 */
[----:B0-----:R-:W-:-:S04]  /*0d20*/  LOP3.LUT R18, R34, R42, R39, 0xfe, !PT ;  /* 0x0000002a22127212 */ /* 0x001fc800078efe27 */
[----:B------:R-:W-:Y:S01]  /*0d30*/  ISETP.LT.OR P2, PT, R18, RZ, P1 ;  /* 0x000000ff1200720c */ /* 0x000fe20000f41670 */
[----:B------:R-:W-:Y:S01]  /*0d40*/  CS2R R22, SRZ ;  /* 0x0000000000167805 */ /* 0x000fe2000001ff00 */
[----:B------:R-:W2:Y:S02]  /*0d50*/  LDG.E.64 R18, [R16.64+0x10] ;  /* 0x0000100610127981 */ /* 0x000ea4000c1e1b00 */
[----:B------:R-:W-:-:S04]  /*0d60*/  ISETP.GE.OR P2, PT, R42, c[0x0][0x174], P2 ;  /* 0x00005d002a007a0c */ /* 0x000fc80001746670 */
[----:B------:R-:W-:-:S13]  /*0d70*/  ISETP.GE.OR P2, PT, R39, c[0x0][0x170], P2 ;  /* 0x00005c0027007a0c */ /* 0x000fda0001746670 */
[----:B------:R0:W2:Y:S01]  /*0d80*/  @!P2 LDG.E.64 R22, [R28.64+-0x10] ;  /* 0xfffff0061c16a981 */ /* 0x0000a2000c1e1b00 */
[----:B------:R-:W-:Y:S01]  /*0d90*/  IADD3 R44, R42, -0x1, RZ ;  /* 0xffffffff2a2c7810 */ /* 0x000fe20007ffe0ff */
[----:B---3--:R1:W2:-:S03]  /*0da0*/  DFMA R20, R20, R26, R24 ;  /* 0x0000001a1414722b */ /* 0x0082860000000018 */
[----:B-1----:R-:W-:-:S04]  /*0db0*/  LOP3.LUT R24, R31, R44, R39, 0xfe, !PT ;  /* 0x0000002c1f187212 */ /* 0x002fc800078efe27 */
[----:B------:R-:W-:Y:S02]  /*0dc0*/  ISETP.LT.OR P2, PT, R24, RZ, P3 ;  /* 0x000000ff1800720c */ /* 0x000fe40001f41670 */
[----:B------:R-:W-:Y:S02]  /*0dd0*/  IADD3 R24, R41, 0x2, RZ ;  /* 0x0000000229187810 */ /* 0x000fe40007ffe0ff */
[----:B------:R-:W-:Y:S02]  /*0de0*/  ISETP.GE.OR P2, PT, R44, c[0x0][0x174], P2 ;  /* 0x00005d002c007a0c */ /* 0x000fe40001746670 */
[C---:B------:R-:W-:Y:S02]  /*0df0*/  IADD3 R25, P5, R24.reuse, R36, RZ ;  /* 0x0000002418197210 */ /* 0x040fe40007fbe0ff */
[----:B------:R-:W-:Y:S02]  /*0e00*/  ISETP.GE.OR P2, PT, R39, c[0x0][0x170], P2 ;  /* 0x00005c0027007a0c */ /* 0x000fe40001746670 */
[----:B------:R-:W-:-:S02]  /*0e10*/  LEA.HI.X.SX32 R24, R24, R37, 0x1, P5 ;  /* 0x0000002518187211 */ /* 0x000fc400028f0eff */
[----:B------:R-:W-:Y:S01]  /*0e20*/  LEA R26, P5, R25, c[0x0][0x160], 0x3 ;  /* 0x00005800191a7a11 */ /* 0x000fe200078a18ff */
[----:B0-----:R-:W-:-:S03]  /*0e30*/  CS2R R28, SRZ ;  /* 0x00000000001c7805 */ /* 0x001fc6000001ff00 */
[----:B------:R-:W-:-:S05]  /*0e40*/  LEA.HI.X R27, R25, c[0x0][0x164], R24, 0x3, P5 ;  /* 0x00005900191b7a11 */ /* 0x000fca00028f1c18 */
[----:B------:R-:W3:Y:S01]  /*0e50*/  @!P2 LDG.E.64 R28, [R26.64] ;  /* 0x000000061a1ca981 */ /* 0x000ee2000c1e1b00 */
[----:B------:R-:W-:Y:S01]  /*0e60*/  CS2R R24, SRZ ;  /* 0x0000000000187805 */ /* 0x000fe2000001ff00 */
[----:B--2---:R0:W3:Y:S02]  /*0e70*/  DFMA R18, R18, R22, R20 ;  /* 0x000000161212722b */ /* 0x0040e40000000014 */
[----:B0-----:R-:W3:Y:S01]  /*0e80*/  LDG.E.64 R22, [R16.64+0x18] ;  /* 0x0000180610167981 */ /* 0x001ee2000c1e1b00 */
[----:B------:R-:W-:-:S04]  /*0e90*/  LOP3.LUT R20, R32, R44, R39, 0xfe, !PT ;  /* 0x0000002c20147212 */ /* 0x000fc800078efe27 */
[----:B------:R-:W-:Y:S02]  /*0ea0*/  ISETP.LT.OR P2, PT, R20, RZ, P0 ;  /* 0x000000ff1400720c */ /* 0x000fe40000741670 */
[----:B------:R-:W2:Y:S02]  /*0eb0*/  LDG.E.64 R20, [R16.64+0x20] ;  /* 0x0000200610147981 */ /* 0x000ea4000c1e1b00 */
[----:B------:R-:W-:-:S04]  /*0ec0*/  ISETP.GE.OR P2, PT, R44, c[0x0][0x174], P2 ;  /* 0x00005d002c007a0c */ /* 0x000fc80001746670 */
[----:B------:R-:W-:-:S13]  /*0ed0*/  ISETP.GE.OR P2, PT, R39, c[0x0][0x170], P2 ;  /* 0x00005c0027007a0c */ /* 0x000fda0001746670 */
[----:B------:R-:W2:Y:S01]  /*0ee0*/  @!P2 LDG.E.64 R24, [R26.64+-0x8] ;  /* 0xfffff8061a18a981 */ /* 0x000ea2000c1e1b00 */
[----:B------:R-:W-:Y:S01]  /*0ef0*/  IADD3 R42, R42, -0x2, RZ ;  /* 0xfffffffe2a2a7810 */ /* 0x000fe20007ffe0ff */
[----:B---3--:R0:W2:Y:S02]  /*0f00*/  DFMA R22, R22, R28, R18 ;  /* 0x0000001c1616722b */ /* 0x0080a40000000012 */
[----:B0-----:R-:W-:-:S04]  /*0f10*/  LOP3.LUT R18, R34, R44, R39, 0xfe, !PT ;  /* 0x0000002c22127212 */ /* 0x001fc800078efe27 */
[----:B------:R-:W-:-:S04]  /*0f20*/  ISETP.LT.OR P2, PT, R18, RZ, P1 ;  /* 0x000000ff1200720c */ /* 0x000fc80000f41670 */
[----:B------:R-:W-:-:S04]  /*0f30*/  ISETP.GE.OR P2, PT, R44, c[0x0][0x174], P2 ;  /* 0x00005d002c007a0c */ /* 0x000fc80001746670 */
[----:B------:R-:W-:Y:S01]  /*0f40*/  ISETP.GE.OR P2, PT, R39, c[0x0][0x170], P2 ;  /* 0x00005c0027007a0c */ /* 0x000fe20001746670 */
[----:B------:R-:W-:Y:S01]  /*0f50*/  CS2R R18, SRZ ;  /* 0x0000000000127805 */ /* 0x000fe2000001ff00 */
[----:B------:R-:W-:Y:S01]  /*0f60*/  LOP3.LUT R28, R31, R42, R39, 0xfe, !PT ;  /* 0x0000002a1f1c7212 */ /* 0x000fe200078efe27 */
[----:B--2---:R0:W1:-:S10]  /*0f70*/  DFMA R20, R20, R24, R22 ;  /* 0x000000181414722b */ /* 0x0040540000000016 */
[----:B------:R2:W1:Y:S04]  /*0f80*/  @!P2 LDG.E.64 R18, [R26.64+-0x10] ;  /* 0xfffff0061a12a981 */ /* 0x000468000c1e1b00 */
[----:B0-----:R-:W1:Y:S01]  /*0f90*/  LDG.E.64 R22, [R16.64+0x28] ;  /* 0x0000280610167981 */ /* 0x001e62000c1e1b00 */
[----:B------:R-:W-:Y:S02]  /*0fa0*/  ISETP.LT.OR P2, PT, R28, RZ, P3 ;  /* 0x000000ff1c00720c */ /* 0x000fe40001f41670 */
[----:B------:R-:W-:Y:S02]  /*0fb0*/  IADD3 R24, R10, 0x2, RZ ;  /* 0x000000020a187810 */ /* 0x000fe40007ffe0ff */
[----:B------:R-:W-:Y:S02]  /*0fc0*/  ISETP.GE.OR P2, PT, R42, c[0x0][0x174], P2 ;  /* 0x00005d002a007a0c */ /* 0x000fe40001746670 */
[----:B------:R-:W-:-:S02]  /*0fd0*/  IADD3 R25, P5, R24, R36, RZ ;  /* 0x0000002418197210 */ /* 0x000fc40007fbe0ff */
[----:B------:R-:W-:Y:S02]  /*0fe0*/  ISETP.GE.OR P2, PT, R39, c[0x0][0x170], P2 ;  /* 0x00005c0027007a0c */ /* 0x000fe40001746670 */
[----:B------:R-:W-:Y:S02]  /*0ff0*/  LEA.HI.X.SX32 R28, R24, R37, 0x1, P5 ;  /* 0x00000025181c7211 */ /* 0x000fe400028f0eff */
[----:B------:R-:W-:Y:S01]  /*1000*/  LEA R24, P5, R25, c[0x0][0x160], 0x3 ;  /* 0x0000580019187a11 */ /* 0x000fe200078a18ff */
[----:B--2---:R-:W-:-:S03]  /*1010*/  CS2R R26, SRZ ;  /* 0x00000000001a7805 */ /* 0x004fc6000001ff00 */
[----:B------:R-:W-:Y:S02]  /*1020*/  LEA.HI.X R25, R25, c[0x0][0x164], R28, 0x3, P5 ;  /* 0x0000590019197a11 */ /* 0x000fe400028f1c1c */
[----:B------:R-:W2:Y:S04]  /*1030*/  LDG.E.64 R28, [R16.64+0x30] ;  /* 0x00003006101c7981 */ /* 0x000ea8000c1e1b00 */
[----:B------:R-:W2:Y:S01]  /*1040*/  @!P2 LDG.E.64 R26, [R24.64] ;  /* 0x00000006181aa981 */ /* 0x000ea2000c1e1b00 */
[----:B-1----:R0:W2:Y:S02]  /*1050*/  DFMA R18, R22, R18, R20 ;  /* 0x000000121612722b */ /* 0x0020a40000000014 */
[----:B0-----:R-:W-:-:S04]  /*1060*/  LOP3.LUT R20, R32, R42, R39, 0xfe, !PT ;  /* 0x0000002a20147212 */ /* 0x001fc800078efe27 */
[----:B------:R-:W-:Y:S02]  /*1070*/  ISETP.LT.OR P0, PT, R20, RZ, P0 ;  /* 0x000000ff1400720c */ /* 0x000fe40000701670 */
[----:B------:R-:W-:Y:S02]  /*1080*/  LOP3.LUT R20, R34, R42, R39, 0xfe, !PT ;  /* 0x0000002a22147212 */ /* 0x000fe400078efe27 */
[----:B------:R-:W-:Y:S02]  /*1090*/  ISETP.GE.OR P0, PT, R42, c[0x0][0x174], P0 ;  /* 0x00005d002a007a0c */ /* 0x000fe40000706670 */
[----:B------:R-:W-:Y:S02]  /*10a0*/  ISETP.LT.OR P1, PT, R20, RZ, P1 ;  /* 0x000000ff1400720c */ /* 0x000fe40000f21670 */
[----:B------:R-:W-:Y:S02]  /*10b0*/  ISETP.GE.OR P0, PT, R39, c[0x0][0x170], P0 ;  /* 0x00005c0027007a0c */ /* 0x000fe40000706670 */
[----:B------:R-:W-:Y:S01]  /*10c0*/  ISETP.GE.OR P1, PT, R42, c[0x0][0x174], P1 ;  /* 0x00005d002a007a0c */ /* 0x000fe20000f26670 */
[----:B------:R-:W-:-:S03]  /*10d0*/  CS2R R20, SRZ ;  /* 0x0000000000147805 */ /* 0x000fc6000001ff00 */
[----:B------:R-:W-:Y:S01]  /*10e0*/  ISETP.GE.OR P1, PT, R39, c[0x0][0x170], P1 ;  /* 0x00005c0027007a0c */ /* 0x000fe20000f26670 */
[----:B------:R-:W-:Y:S01]  /*10f0*/  CS2R R22, SRZ ;  /* 0x0000000000167805 */ /* 0x000fe2000001ff00 */
[----:B--2---:R0:W1:Y:S02]  /*1100*/  DFMA R26, R28, R26, R18 ;  /* 0x0000001a1c1a722b */ /* 0x0040640000000012 */
[----:B0-----:R-:W1:Y:S04]  /*1110*/  LDG.E.64 R18, [R16.64+0x38] ;  /* 0x0000380610127981 */ /* 0x001e68000c1e1b00 */
[----:B------:R-:W1:Y:S05]  /*1120*/  @!P0 LDG.E.64 R20, [R24.64+-0x8] ;  /* 0xfffff80618148981 */ /* 0x000e6a000c1e1b00 */
[----:B------:R-:W2:Y:S04]  /*1130*/  @!P1 LDG.E.64 R22, [R24.64+-0x10] ;  /* 0xfffff00618169981 */ /* 0x000ea8000c1e1b00 */
[----:B------:R-:W2:Y:S01]  /*1140*/  LDG.E.64 R28, [R16.64+0x40] ;  /* 0x00004006101c7981 */ /* 0x000ea2000c1e1b00 */
[----:B------:R-:W-:-:S04]  /*1150*/  IADD3 R38, R38, -0x1, RZ ;  /* 0xffffffff26267810 */ /* 0x000fc80007ffe0ff */
[----:B------:R-:W-:Y:S02]  /*1160*/  ISETP.NE.AND P0, PT, R38, RZ, PT ;  /* 0x000000ff2600720c */ /* 0x000fe40003f05270 */
[----:B------:R-:W-:Y:S01]  /*1170*/  IADD3 R39, R39, -0x1, RZ ;  /* 0xffffffff27277810 */ /* 0x000fe20007ffe0ff */
[----:B-1----:R0:W2:Y:S02]  /*1180*/  DFMA R18, R18, R20, R26 ;  /* 0x000000141212722b */ /* 0x0020a4000000001a */
[----:B0-----:R-:W-:Y:S01]  /*1190*/  IADD3 R20, P1, R16, 0x48, RZ ;  /* 0x0000004810147810 */ /* 0x001fe20007f3e0ff */
[----:B------:R-:W-:-:S03]  /*11a0*/  IMAD.MOV R27, RZ, RZ, -c[0x0][0x174] ;  /* 0x80005d00ff1b7624 */ /* 0x000fc600078e02ff */
[----:B--2---:R0:W1:Y:S01]  /*11b0*/  DFMA R22, R28, R22, R18 ;  /* 0x000000161c16722b */ /* 0x0040620000000012 */
[----:B------:R-:W-:Y:S02]  /*11c0*/  IMAD.X R21, RZ, RZ, R17, P1 ;  /* 0x000000ffff157224 */ /* 0x000fe400008e0611 */
[C---:B------:R-:W-:Y:S02]  /*11d0*/  IMAD R10, R27.reuse, c[0x0][0x178], R10 ;  /* 0x00005e001b0a7a24 */ /* 0x040fe400078e020a */
[C---:B------:R-:W-:Y:S02]  /*11e0*/  IMAD R41, R27.reuse, c[0x0][0x178], R41 ;  /* 0x00005e001b297a24 */ /* 0x040fe400078e0229 */
[----:B------:R-:W-:Y:S01]  /*11f0*/  IMAD R40, R27, c[0x0][0x178], R40 ;  /* 0x00005e001b287a24 */ /* 0x000fe200078e0228 */
[----:B01----:R-:W-:Y:S05]  /*1200*/  @P0 BRA `(.L_x_343) ;  /* 0xfffff99000000947 */ /* 0x003fea000383ffff */
[----:B------:R-:W-:-:S05]  /*1210*/  IADD3 R30, P0, R30, 0xd8, RZ ;  /* 0x000000d81e1e7810 */ /* 0x000fca0007f1e0ff */
[----:B------:R-:W-:Y:S01]  /*1220*/  IMAD.X R33, RZ, RZ, R33, P0 ;  /* 0x000000ffff217224 */ /* 0x000fe200000e0621 */
[----:B------:R-:W-:Y:S05]  /*1230*/  @!P4 BRA `(.L_x_344) ;  /* 0xfffff8700000c947 */ /* 0x000fea000383ffff */
.L_x_342:
[----:B------:R-:W-:Y:S05]  /*1240*/  BSYNC B0 ;  /* 0x0000000000007941 */ /* 0x000fea0003800000 */
.L_x_341:
        /* <DEDUP_REMOVED lines=24> */
.L_x_345:
[----:B------:R-:W-:Y:S05]  /*13d0*/  EXIT ;  /* 0x000000000000794d */ /* 0x000fea0003800000 */
.L_x_347:
        /* <DEDUP_REMOVED lines=10> */
.L_x_539:


//--------------------- .text._ZN2at6native51_GLOBAL__N__11011a27_18_DepthwiseConv3d_cu_35e0c7b528conv_depthwise3d_cuda_kernelIN3c108BFloat16EfLin1ELin1ELin1ELin1ELin1ELin1EEEvNS_27GenericPackedTensorAccessorIKT_Lm5ENS_16DefaultPtrTraitsEiEENS5_IS6_Lm5ES8_iEES9_PS7_iiiiiiiii --------------------------
	.section	.text._ZN2at6native51_GLOBAL__N__11011a27_18_DepthwiseConv3d_cu_35e0c7b528conv_depthwise3d_cuda_kernelIN3c108BFloat16EfLin1ELin1ELin1ELin1ELin1ELin1EEEvNS_27GenericPackedTensorAccessorIKT_Lm5ENS_16DefaultPtrTraitsEiEENS5_IS6_Lm5ES8_iEES9_PS7_iiiiiiiii,"ax",@progbits
	.sectioninfo	@"SHI_REGISTERS=34"
	.align	128
.text._ZN2at6native51_GLOBAL__N__11011a27_18_DepthwiseConv3d_cu_35e0c7b528conv_depthwise3d_cuda_kernelIN3c108BFloat16EfLin1ELin1ELin1ELin1ELin1ELin1EEEvNS_27GenericPackedTensorAccessorIKT_Lm5ENS_16DefaultPtrTraitsEiEENS5_IS6_Lm5ES8_iEES9_PS7_iiiiiiiii:
        .type           _ZN2at6native51_GLOBAL__N__11011a27_18_DepthwiseConv3d_cu_35e0c7b528conv_depthwise3d_cuda_kernelIN3c108BFloat16EfLin1ELin1ELin1ELin1ELin1ELin1EEEvNS_27GenericPackedTensorAccessorIKT_Lm5ENS_16DefaultPtrTraitsEiEENS5_IS6_Lm5ES8_iEES9_PS7_iiiiiiiii,@function
        .size           _ZN2at6native51_GLOBAL__N__11011a27_18_DepthwiseConv3d_cu_35e0c7b528conv_depthwise3d_cuda_kernelIN3c108BFloat16EfLin1ELin1ELin1ELin1ELin1ELin1EEEvNS_27GenericPackedTensorAccessorIKT_Lm5ENS_16DefaultPtrTraitsEiEENS5_IS6_Lm5ES8_iEES9_PS7_iiiiiiiii,(.L_x_540 - _ZN2at6native51_GLOBAL__N__11011a27_18_DepthwiseConv3d_cu_35e0c7b528conv_depthwise3d_cuda_kernelIN3c108BFloat16EfLin1ELin1ELin1ELin1ELin1ELin1EEEvNS_27GenericPackedTensorAccessorIKT_Lm5ENS_16DefaultPtrTraitsEiEENS5_IS6_Lm5ES8_iEES9_PS7_iiiiiiiii)
        .other          _ZN2at6native51_GLOBAL__N__11011a27_18_DepthwiseConv3d_cu_35e0c7b528conv_depthwise3d_cuda_kernelIN3c108BFloat16EfLin1ELin1ELin1ELin1ELin1ELin1EEEvNS_27GenericPackedTensorAccessorIKT_Lm5ENS_16DefaultPtrTraitsEiEENS5_IS6_Lm5ES8_iEES9_PS7_iiiiiiiii,@"STO_CUDA_ENTRY STV_DEFAULT"
_ZN2at6native51_GLOBAL__N__11011a27_18_DepthwiseConv3d_cu_35e0c7b528conv_depthwise3d_cuda_kernelIN3c108BFloat16EfLin1ELin1ELin1ELin1ELin1ELin1EEEvNS_27GenericPackedTensorAccessorIKT_Lm5ENS_16DefaultPtrTraitsEiEENS5_IS6_Lm5ES8_iEES9_PS7_iiiiiiiii:
        /* <DEDUP_REMOVED lines=13> */
[----:B------:R-:W-:Y:S01]  /*00d0*/  ULDC.64 UR12, c[0x0][0x1d0] ;  /* 0x00007400000c7ab9 */ /* 0x000fe20000000a00 */
[----:B------:R-:W-:Y:S01]  /*00e0*/  BSSY B0, `(.L_x_348) ;  /* 0x00001c5000007945 */ /* 0x000fe20003800000 */
[----:B------:R-:W-:Y:S01]  /*00f0*/  ULDC.64 UR6, c[0x0][0x210] ;  /* 0x0000840000067ab9 */ /* 0x000fe20000000a00 */
[----:B------:R-:W0:Y:S01]  /*0100*/  I2F.RP R0, R7 ;  /* 0x0000000700007306 */ /* 0x000e220000209400 */
[----:B------:R-:W-:Y:S02]  /*0110*/  UIMAD UR4, UR13, UR7, URZ ;  /* 0x000000070d0472a4 */ /* 0x000fe4000f8e023f */
[----:B------:R-:W-:Y:S02]  /*0120*/  ULDC UR5, c[0x0][0x174] ;  /* 0x00005d0000057ab9 */ /* 0x000fe40000000800 */
[----:B------:R-:W-:Y:S02]  /*0130*/  UIMAD UR4, UR5, UR6, -UR4 ;  /* 0x00000006050472a4 */ /* 0x000fe4000f8e0a04 */
[----:B------:R-:W-:-:S02]  /*0140*/  ULDC UR9, c[0x0][0x16c] ;  /* 0x00005b0000097ab9 */ /* 0x000fc40000000800 */
[----:B------:R-:W-:Y:S02]  /*0150*/  ULDC UR6, c[0x0][0x19c] ;  /* 0x0000670000067ab9 */ /* 0x000fe40000000800 */
[----:B------:R-:W-:Y:S02]  /*0160*/  UISETP.GE.AND UP0, UPT, UR13, 0x1, UPT ;  /* 0x000000010d00788c */ /* 0x000fe4000bf06270 */
[----:B------:R-:W-:Y:S02]  /*0170*/  ULOP3.LUT UR6, UR6, UR9, URZ, 0x3c, !UPT ;  /* 0x0000000906067292 */ /* 0x000fe4000f8e3c3f */
[----:B------:R-:W-:Y:S01]  /*0180*/  UISETP.LT.OR UP0, UPT, UR12, 0x1, !UP0 ;  /* 0x000000010c00788c */ /* 0x000fe2000c701670 */
[----:B0-----:R-:W0:Y:S01]  /*0190*/  MUFU.RCP R0, R0 ;  /* 0x0000000000007308 */ /* 0x001e220000001000 */
[----:B------:R-:W-:Y:S02]  /*01a0*/  ULDC UR7, c[0x0][0x178] ;  /* 0x00005e0000077ab9 */ /* 0x000fe40000000800 */
[----:B------:R-:W-:Y:S01]  /*01b0*/  ULDC UR14, c[0x0][0x214] ;  /* 0x00008500000e7ab9 */ /* 0x000fe20000000800 */
[----:B------:R-:W-:Y:S01]  /*01c0*/  ISETP.LE.AND P2, PT, RZ, UR6, PT ;  /* 0x00000006ff007c0c */ /* 0x000fe2000bf43270 */
[----:B------:R-:W-:-:S02]  /*01d0*/  ULDC UR16, c[0x0][0x1d8] ;  /* 0x0000760000107ab9 */ /* 0x000fc40000000800 */
[----:B------:R-:W-:Y:S02]  /*01e0*/  UMOV UR12, 0x3 ;  /* 0x00000003000c7882 */ /* 0x000fe40000000000 */
[----:B------:R-:W-:Y:S02]  /*01f0*/  ULDC UR5, c[0x0][0x1d8] ;  /* 0x0000760000057ab9 */ /* 0x000fe40000000800 */
[----:B------:R-:W-:Y:S02]  /*0200*/  ULDC UR8, c[0x0][0x1d8] ;  /* 0x0000760000087ab9 */ /* 0x000fe40000000800 */
[----:B------:R-:W-:Y:S02]  /*0210*/  UIMAD UR7, UR7, UR14, URZ ;  /* 0x0000000e070772a4 */ /* 0x000fe4000f8e023f */
[----:B------:R-:W-:Y:S01]  /*0220*/  UIADD3 UR16, -UR16, URZ, URZ ;  /* 0x0000003f10107290 */ /* 0x000fe2000fffe13f */
[----:B0-----:R-:W-:Y:S01]  /*0230*/  IADD3 R4, R0, 0xffffffe, RZ ;  /* 0x0ffffffe00047810 */ /* 0x001fe20007ffe0ff */
[----:B------:R-:W-:-:S02]  /*0240*/  ULOP3.LUT UR12, UR12, UR5, URZ, 0xc0, !UPT ;  /* 0x000000050c0c7292 */ /* 0x000fc4000f8ec03f */
[----:B------:R-:W-:Y:S01]  /*0250*/  ULDC UR17, c[0x0][0x218] ;  /* 0x0000860000117ab9 */ /* 0x000fe20000000800 */
[----:B------:R0:W1:Y:S01]  /*0260*/  F2I.FTZ.U32.TRUNC.NTZ R5, R4 ;  /* 0x0000000400057305 */ /* 0x000062000021f000 */
[----:B------:R-:W-:Y:S02]  /*0270*/  ULOP3.LUT UR5, UR8, 0x3, URZ, 0xc0, !UPT ;  /* 0x0000000308057892 */ /* 0x000fe4000f8ec03f */
[----:B------:R-:W-:Y:S02]  /*0280*/  ULOP3.LUT UR13, UR13, 0x3, URZ, 0xc0, !UPT ;  /* 0x000000030d0d7892 */ /* 0x000fe4000f8ec03f */
[----:B------:R-:W-:Y:S02]  /*0290*/  UIMAD UR16, UR16, UR17, UR7 ;  /* 0x00000011101072a4 */ /* 0x000fe4000f8e0207 */
[----:B------:R-:W-:Y:S01]  /*02a0*/  UIADD3 UR14, -UR5, UR8, URZ ;  /* 0x00000008050e7290 */ /* 0x000fe2000fffe13f */
[----:B0-----:R-:W-:Y:S01]  /*02b0*/  IMAD.MOV.U32 R4, RZ, RZ, RZ ;  /* 0x000000ffff047224 */ /* 0x001fe200078e00ff */
[----:B------:R-:W-:-:S02]  /*02c0*/  ULDC UR11, c[0x0][0x178] ;  /* 0x00005e00000b7ab9 */ /* 0x000fc40000000800 */
[----:B------:R-:W-:Y:S02]  /*02d0*/  UIMAD UR5, UR8, UR17, -UR7 ;  /* 0x00000011080572a4 */ /* 0x000fe4000f8e0a07 */
[----:B------:R-:W-:Y:S01]  /*02e0*/  UISETP.NE.AND UP1, UPT, UR13, 0x2, UPT ;  /* 0x000000020d00788c */ /* 0x000fe2000bf25270 */
[--C-:B-1----:R-:W-:Y:S01]  /*02f0*/  IMAD.MOV R6, RZ, RZ, -R5.reuse ;  /* 0x000000ffff067224 */ /* 0x102fe200078e0a05 */
[----:B------:R-:W-:Y:S02]  /*0300*/  UIMAD.WIDE UR6, UR16, 0x2, URZ ;  /* 0x00000002100678a5 */ /* 0x000fe4000f8e023f */
[----:B------:R-:W-:Y:S01]  /*0310*/  UIMAD.WIDE UR8, UR16, 0x3, URZ ;  /* 0x00000003100878a5 */ /* 0x000fe2000f8e023f */
[----:B------:R-:W-:Y:S01]  /*0320*/  IMAD R9, R6, R7, RZ ;  /* 0x0000000706097224 */ /* 0x000fe200078e02ff */
[----:B------:R-:W-:Y:S01]  /*0330*/  IABS R6, c[0x0][0x19c] ;  /* 0x0000670000067a13 */ /* 0x000fe20000000000 */
[----:B------:R-:W-:Y:S02]  /*0340*/  UIMAD UR11, UR4, UR11, URZ ;  /* 0x0000000b040b72a4 */ /* 0x000fe4000f8e023f */
[----:B------:R-:W-:Y:S01]  /*0350*/  IMAD.HI.U32 R5, R5, R9, R4 ;  /* 0x0000000905057227 */ /* 0x000fe200078e0004 */
[----:B------:R-:W-:-:S02]  /*0360*/  USEL UR21, UR6, UR8, !UP1 ;  /* 0x0000000806157287 */ /* 0x000fc4000c800000 */
[----:B------:R-:W-:Y:S02]  /*0370*/  USHF.R.S32.HI UR17, URZ, 0x1f, UR11 ;  /* 0x0000001f3f117899 */ /* 0x000fe4000801140b */
[----:B------:R-:W-:Y:S01]  /*0380*/  USEL UR6, UR7, UR9, !UP1 ;  /* 0x0000000907067287 */ /* 0x000fe2000c800000 */
[----:B------:R-:W-:Y:S01]  /*0390*/  IMAD.HI.U32 R0, R5, R6, RZ ;  /* 0x0000000605007227 */ /* 0x000fe200078e00ff */
[----:B------:R-:W-:Y:S02]  /*03a0*/  ULDC UR18, c[0x0][0x218] ;  /* 0x0000860000127ab9 */ /* 0x000fe40000000800 */
[----:B------:R-:W-:Y:S01]  /*03b0*/  ULDC UR15, c[0x0][0x1d4] ;  /* 0x00007500000f7ab9 */ /* 0x000fe20000000800 */
[----:B------:R-:W-:Y:S01]  /*03c0*/  IMAD.MOV R4, RZ, RZ, -R0 ;  /* 0x000000ffff047224 */ /* 0x000fe200078e0a00 */
[----:B------:R-:W-:Y:S02]  /*03d0*/  USHF.R.S32.HI UR18, URZ, 0x1f, UR18 ;  /* 0x0000001f3f127899 */ /* 0x000fe40008011412 */
[----:B------:R-:W-:Y:S01]  /*03e0*/  UIADD3 UR15, -UR13, UR15, URZ ;  /* 0x0000000f0d0f7290 */ /* 0x000fe2000fffe13f */
[----:B------:R-:W-:Y:S01]  /*03f0*/  IMAD R4, R7, R4, R6 ;  /* 0x0000000407047224 */ /* 0x000fe200078e0206 */
[----:B------:R-:W-:-:S02]  /*0400*/  UIMAD.WIDE UR4, UR5, 0x8, URZ ;  /* 0x00000008050478a5 */ /* 0x000fc4000f8e023f */
[----:B------:R-:W-:Y:S02]  /*0410*/  USHF.R.S32.HI UR20, URZ, 0x1f, UR16 ;  /* 0x0000001f3f147899 */ /* 0x000fe40008011410 */
[----:B------:R-:W-:Y:S01]  /*0420*/  ISETP.GT.U32.AND P1, PT, R7, R4, PT ;  /* 0x000000040700720c */ /* 0x000fe20003f24070 */
[----:B------:R-:W-:Y:S02]  /*0430*/  USHF.L.U64.HI UR17, UR11, 0x1, UR17 ;  /* 0x000000010b117899 */ /* 0x000fe40008010211 */
[----:B------:R-:W-:Y:S02]  /*0440*/  USHF.L.U64.HI UR6, UR21, 0x1, UR6 ;  /* 0x0000000115067899 */ /* 0x000fe40008010206 */
[----:B------:R-:W-:-:S08]  /*0450*/  ULDC.64 UR8, c[0x0][0x118] ;  /* 0x0000460000087ab9 */ /* 0x000fd00000000a00 */
        /* <DEDUP_REMOVED lines=8> */
.L_x_362:
[----:B------:R-:W-:Y:S02]  /*04e0*/  IABS R12, c[0x0][0x1a8] ;  /* 0x00006a00000c7a13 */ /* 0x000fe40000000000 */
[----:B------:R-:W-:Y:S02]  /*04f0*/  IABS R10, R2 ;  /* 0x00000002000a7213 */ /* 0x000fe40000000000 */
[----:B------:R-:W0:Y:S01]  /*0500*/  I2F.RP R5, R12 ;  /* 0x0000000c00057306 */ /* 0x000e220000209400 */
[----:B------:R-:W-:-:S07]  /*0510*/  IABS R6, c[0x0][0x1a4] ;  /* 0x0000690000067a13 */ /* 0x000fce0000000000 */
        /* <DEDUP_REMOVED lines=21> */
[----:B------:R-:W-:-:S02]  /*0670*/  ISETP.GE.AND P2, PT, R7, RZ, PT ;  /* 0x000000ff0700720c */ /* 0x000fc40003f46270 */
[----:B------:R-:W-:Y:S01]  /*0680*/  IABS R7, c[0x0][0x1a0] ;  /* 0x0000680000077a13 */ /* 0x000fe20000000000 */
[----:B0-----:R-:W-:-:S04]  /*0690*/  IMAD.MOV.U32 R8, RZ, RZ, RZ ;  /* 0x000000ffff087224 */ /* 0x001fc800078e00ff */
[----:B------:R-:W-:Y:S01]  /*06a0*/  @P0 IADD3 R5, R5, 0x1, RZ ;  /* 0x0000000105050810 */ /* 0x000fe20007ffe0ff */
[----:B------:R-:W0:Y:S01]  /*06b0*/  I2F.RP R12, R7 ;  /* 0x00000007000c7306 */ /* 0x000e220000209400 */
[----:B-1----:R-:W-:-:S04]  /*06c0*/  IMAD.MOV R11, RZ, RZ, -R9 ;  /* 0x000000ffff0b7224 */ /* 0x002fc800078e0a09 */
[----:B------:R-:W-:Y:S01]  /*06d0*/  @!P2 IMAD.MOV R5, RZ, RZ, -R5 ;  /* 0x000000ffff05a224 */ /* 0x000fe200078e0a05 */
[----:B------:R-:W-:Y:S01]  /*06e0*/  @!P1 LOP3.LUT R5, RZ, c[0x0][0x1a8], RZ, 0x33, !PT ;  /* 0x00006a00ff059a12 */ /* 0x000fe200078e33ff */
[----:B------:R-:W-:-:S03]  /*06f0*/  IMAD R11, R11, R6, RZ ;  /* 0x000000060b0b7224 */ /* 0x000fc600078e02ff */
[----:B------:R-:W-:Y:S01]  /*0700*/  IABS R10, R5 ;  /* 0x00000005000a7213 */ /* 0x000fe20000000000 */
[----:B------:R-:W-:Y:S01]  /*0710*/  IMAD.HI.U32 R8, R9, R11, R8 ;  /* 0x0000000b09087227 */ /* 0x000fe200078e0008 */
[----:B0-----:R-:W0:Y:S03]  /*0720*/  MUFU.RCP R12, R12 ;  /* 0x0000000c000c7308 */ /* 0x001e260000001000 */
[----:B------:R-:W-:-:S04]  /*0730*/  IMAD.MOV.U32 R9, RZ, RZ, R10 ;  /* 0x000000ffff097224 */ /* 0x000fc800078e000a */
[----:B------:R-:W-:-:S04]  /*0740*/  IMAD.HI.U32 R8, R8, R9, RZ ;  /* 0x0000000908087227 */ /* 0x000fc800078e00ff */
[----:B------:R-:W-:-:S04]  /*0750*/  IMAD.MOV R10, RZ, RZ, -R8 ;  /* 0x000000ffff0a7224 */ /* 0x000fc800078e0a08 */
[----:B------:R-:W-:Y:S01]  /*0760*/  IMAD R9, R6, R10, R9 ;  /* 0x0000000a06097224 */ /* 0x000fe200078e0209 */
[----:B0-----:R-:W-:-:S04]  /*0770*/  IADD3 R10, R12, 0xffffffe, RZ ;  /* 0x0ffffffe0c0a7810 */ /* 0x001fc80007ffe0ff */
[----:B------:R-:W-:Y:S01]  /*0780*/  ISETP.GT.U32.AND P1, PT, R6, R9, PT ;  /* 0x000000090600720c */ /* 0x000fe20003f24070 */
[----:B------:R0:W1:Y:S02]  /*0790*/  F2I.FTZ.U32.TRUNC.NTZ R11, R10 ;  /* 0x0000000a000b7305 */ /* 0x000064000021f000 */
[----:B0-----:R-:W-:-:S10]  /*07a0*/  IABS R10, c[0x0][0x19c] ;  /* 0x00006700000a7a13 */ /* 0x001fd40000000000 */
        /* <DEDUP_REMOVED lines=8> */
[----:B------:R-:W-:Y:S01]  /*0830*/  @P0 IADD3 R8, R8, 0x1, RZ ;  /* 0x0000000108080810 */ /* 0x000fe20007ffe0ff */
[----:B------:R-:W-:Y:S02]  /*0840*/  IMAD.MOV.U32 R6, RZ, RZ, R10 ;  /* 0x000000ffff067224 */ /* 0x000fe400078e000a */
[----:B------:R-:W-:-:S03]  /*0850*/  IMAD.MOV.U32 R10, RZ, RZ, RZ ;  /* 0x000000ffff0a7224 */ /* 0x000fc600078e00ff */
[----:B------:R-:W-:Y:S01]  /*0860*/  @!P2 IMAD.MOV R8, RZ, RZ, -R8 ;  /* 0x000000ffff08a224 */ /* 0x000fe200078e0a08 */
[----:B------:R-:W-:Y:S01]  /*0870*/  @!P1 LOP3.LUT R8, RZ, c[0x0][0x1a4], RZ, 0x33, !PT ;  /* 0x00006900ff089a12 */ /* 0x000fe200078e33ff */
[----:B------:R-:W-:Y:S02]  /*0880*/  IMAD.HI.U32 R10, R11, R9, R10 ;  /* 0x000000090b0a7227 */ /* 0x000fe400078e000a */
[----:B------:R-:W0:Y:S01]  /*0890*/  I2F.RP R9, R6 ;  /* 0x0000000600097306 */ /* 0x000e220000209400 */
[----:B------:R-:W-:-:S05]  /*08a0*/  IABS R12, R8 ;  /* 0x00000008000c7213 */ /* 0x000fca0000000000 */
        /* <DEDUP_REMOVED lines=8> */
[----:B------:R-:W-:Y:S01]  /*0930*/  ISETP.GE.U32.AND P0, PT, R12, R7, PT ;  /* 0x000000070c00720c */ /* 0x000fe20003f06070 */
[----:B------:R-:W-:Y:S01]  /*0940*/  IMAD.MOV R12, RZ, RZ, -R8 ;  /* 0x000000ffff0c7224 */ /* 0x000fe200078e0a08 */
[----:B------:R-:W-:Y:S01]  /*0950*/  LOP3.LUT R7, R8, c[0x0][0x1a0], RZ, 0x3c, !PT ;  /* 0x0000680008077a12 */ /* 0x000fe200078e3cff */
[----:B------:R-:W0:Y:S01]  /*0960*/  F2I.FTZ.U32.TRUNC.NTZ R11, R11 ;  /* 0x0000000b000b7305 */ /* 0x000e22000021f000 */
[----:B------:R-:W-:Y:S02]  /*0970*/  ISETP.NE.AND P1, PT, RZ, c[0x0][0x1a0], PT ;  /* 0x00006800ff007a0c */ /* 0x000fe40003f25270 */
        /* <DEDUP_REMOVED lines=10> */
[----:B------:R-:W-:Y:S02]  /*0a20*/  IMAD.MOV.U32 R7, RZ, RZ, R9 ;  /* 0x000000ffff077224 */ /* 0x000fe400078e0009 */
[----:B------:R-:W-:Y:S02]  /*0a30*/  IMAD.MOV.U32 R11, RZ, RZ, c[0x0][0x200] ;  /* 0x00008000ff0b7624 */ /* 0x000fe400078e00ff */
[----:B------:R-:W-:-:S04]  /*0a40*/  IMAD.HI.U32 R10, R10, R7, RZ ;  /* 0x000000070a0a7227 */ /* 0x000fc800078e00ff */
[----:B------:R-:W-:-:S04]  /*0a50*/  IMAD.MOV R9, RZ, RZ, -R10 ;  /* 0x000000ffff097224 */ /* 0x000fc800078e0a0a */
[----:B------:R-:W-:Y:S02]  /*0a60*/  IMAD R7, R6, R9, R7 ;  /* 0x0000000906077224 */ /* 0x000fe400078e0207 */
[----:B------:R-:W-:-:S03]  /*0a70*/  IMAD.MOV R9, RZ, RZ, -R13 ;  /* 0x000000ffff097224 */ /* 0x000fc600078e0a0d */
[----:B------:R-:W-:Y:S01]  /*0a80*/  ISETP.GT.U32.AND P1, PT, R6, R7, PT ;  /* 0x000000070600720c */ /* 0x000fe20003f24070 */
[----:B------:R-:W-:-:S12]  /*0a90*/  IMAD R8, R9, c[0x0][0x1a0], R8 ;  /* 0x0000680009087a24 */ /* 0x000fd800078e0208 */
[----:B------:R-:W-:Y:S01]  /*0aa0*/  @!P1 IMAD.IADD R7, R7, 0x1, -R6 ;  /* 0x0000000107079824 */ /* 0x000fe200078e0a06 */
[----:B------:R-:W-:Y:S02]  /*0ab0*/  @!P1 IADD3 R10, R10, 0x1, RZ ;  /* 0x000000010a0a9810 */ /* 0x000fe40007ffe0ff */
[----:B------:R-:W-:Y:S02]  /*0ac0*/  ISETP.NE.AND P1, PT, RZ, c[0x0][0x19c], PT ;  /* 0x00006700ff007a0c */ /* 0x000fe40003f25270 */
[----:B------:R-:W-:Y:S01]  /*0ad0*/  ISETP.GE.U32.AND P0, PT, R7, R6, PT ;  /* 0x000000060700720c */ /* 0x000fe20003f06070 */
[----:B------:R-:W-:Y:S01]  /*0ae0*/  IMAD.MOV R7, RZ, RZ, -R5 ;  /* 0x000000ffff077224 */ /* 0x000fe200078e0a05 */
[----:B------:R-:W-:-:S03]  /*0af0*/  LOP3.LUT R6, R13, c[0x0][0x19c], RZ, 0x3c, !PT ;  /* 0x000067000d067a12 */ /* 0x000fc600078e3cff */
[----:B------:R-:W-:Y:S01]  /*0b00*/  IMAD R14, R7, c[0x0][0x1a8], R2 ;  /* 0x00006a00070e7a24 */ /* 0x000fe200078e0202 */
[----:B------:R-:W-:-:S03]  /*0b10*/  ISETP.GE.AND P2, PT, R6, RZ, PT ;  /* 0x000000ff0600720c */ /* 0x000fc60003f46270 */
[----:B------:R-:W-:Y:S02]  /*0b20*/  IMAD R7, R14, R11, -c[0x0][0x20c] ;  /* 0x800083000e077624 */ /* 0x000fe400078e020b */
[----:B------:R-:W-:Y:S02]  /*0b30*/  IMAD R11, R12, c[0x0][0x1a4], R5 ;  /* 0x000069000c0b7a24 */ /* 0x000fe400078e0205 */
[----:B------:R-:W-:Y:S02]  /*0b40*/  @P0 IADD3 R10, R10, 0x1, RZ ;  /* 0x000000010a0a0810 */ /* 0x000fe40007ffe0ff */
[----:B------:R-:W-:-:S03]  /*0b50*/  PLOP3.LUT P0, PT, PT, PT, UP0, 0x80, 0x0 ;  /* 0x000000000000781c */ /* 0x000fc60003f0f008 */
[----:B------:R-:W-:-:S04]  /*0b60*/  IMAD.MOV.U32 R6, RZ, RZ, R10 ;  /* 0x000000ffff067224 */ /* 0x000fc800078e000a */
[----:B------:R-:W-:Y:S01]  /*0b70*/  @!P2 IMAD.MOV R6, RZ, RZ, -R6 ;  /* 0x000000ffff06a224 */ /* 0x000fe200078e0a06 */
[----:B------:R-:W-:-:S05]  /*0b80*/  @!P1 LOP3.LUT R6, RZ, c[0x0][0x19c], RZ, 0x33, !PT ;  /* 0x00006700ff069a12 */ /* 0x000fca00078e33ff */
[----:B------:R-:W-:-:S04]  /*0b90*/  IMAD.MOV R10, RZ, RZ, -R6 ;  /* 0x000000ffff0a7224 */ /* 0x000fc800078e0a06 */
[----:B------:R-:W-:Y:S02]  /*0ba0*/  IMAD R9, R10, c[0x0][0x19c], R13 ;  /* 0x000067000a097a24 */ /* 0x000fe400078e020d */
[----:B------:R-:W-:Y:S01]  /*0bb0*/  IMAD.MOV.U32 R10, RZ, RZ, RZ ;  /* 0x000000ffff0a7224 */ /* 0x000fe200078e00ff */
[----:B------:R-:W-:Y:S05]  /*0bc0*/  @P0 BRA `(.L_x_349) ;  /* 0x00000f3000000947 */ /* 0x000fea0003800000 */
[-C--:B------:R-:W-:Y:S02]  /*0bd0*/  IABS R15, R0.reuse ;  /* 0x00000000000f7213 */ /* 0x080fe40000000000 */
[----:B------:R-:W-:Y:S02]  /*0be0*/  IABS R16, R9 ;  /* 0x0000000900107213 */ /* 0x000fe40000000000 */
[----:B------:R-:W0:Y:S01]  /*0bf0*/  I2F.RP R10, R15 ;  /* 0x0000000f000a7306 */ /* 0x000e220000209400 */
[----:B------:R-:W-:-:S07]  /*0c00*/  IABS R18, R0 ;  /* 0x0000000000127213 */ /* 0x000fce0000000000 */
        /* <DEDUP_REMOVED lines=8> */
[----:B------:R-:W-:-:S04]  /*0c90*/  IMAD.HI.U32 R13, R13, R17, R12 ;  /* 0x000000110d0d7227 */ /* 0x000fc800078e000c */
[----:B------:R-:W-:Y:S02]  /*0ca0*/  IMAD.MOV.U32 R12, RZ, RZ, c[0x0][0x1fc] ;  /* 0x00007f00ff0c7624 */ /* 0x000fe400078e00ff */
[----:B------:R-:W-:-:S04]  /*0cb0*/  IMAD.HI.U32 R13, R13, R14, RZ ;  /* 0x0000000e0d0d7227 */ /* 0x000fc800078e00ff */
[----:B------:R-:W-:Y:S02]  /*0cc0*/  IMAD R10, R13, R10, R14 ;  /* 0x0000000a0d0a7224 */ /* 0x000fe400078e020e */
[----:B------:R-:W-:Y:S02]  /*0cd0*/  IMAD R12, R11, R12, -c[0x0][0x208] ;  /* 0x800082000b0c7624 */ /* 0x000fe400078e020c */
[----:B------:R-:W-:Y:S01]  /*0ce0*/  IMAD R16, R6, c[0x0][0x17c], RZ ;  /* 0x00005f0006107a24 */ /* 0x000fe200078e02ff */
[----:B------:R-:W-:Y:S01]  /*0cf0*/  ISETP.GT.U32.AND P1, PT, R15, R10, PT ;  /* 0x0000000a0f00720c */ /* 0x000fe20003f24070 */
[----:B------:R-:W-:-:S12]  /*0d00*/  IMAD R12, R12, c[0x0][0x188], RZ ;  /* 0x000062000c0c7a24 */ /* 0x000fd800078e02ff */
[----:B------:R-:W-:Y:S01]  /*0d10*/  @!P1 IMAD.IADD R10, R10, 0x1, -R15 ;  /* 0x000000010a0a9824 */ /* 0x000fe200078e0a0f */
[----:B------:R-:W-:Y:S02]  /*0d20*/  @!P1 IADD3 R13, R13, 0x1, RZ ;  /* 0x000000010d0d9810 */ /* 0x000fe40007ffe0ff */
[----:B------:R-:W-:Y:S02]  /*0d30*/  ISETP.NE.AND P1, PT, R0, RZ, PT ;  /* 0x000000ff0000720c */ /* 0x000fe40003f25270 */
[----:B------:R-:W-:Y:S01]  /*0d40*/  ISETP.GE.U32.AND P0, PT, R10, R15, PT ;  /* 0x0000000f0a00720c */ /* 0x000fe20003f06070 */
[----:B------:R-:W-:Y:S01]  /*0d50*/  IMAD.MOV.U32 R15, RZ, RZ, c[0x0][0x1f8] ;  /* 0x00007e00ff0f7624 */ /* 0x000fe200078e00ff */
[----:B------:R-:W-:-:S04]  /*0d60*/  LOP3.LUT R10, R9, R0, RZ, 0x3c, !PT ;  /* 0x00000000090a7212 */ /* 0x000fc800078e3cff */
[----:B------:R-:W-:Y:S01]  /*0d70*/  ISETP.GE.AND P2, PT, R10, RZ, PT ;  /* 0x000000ff0a00720c */ /* 0x000fe20003f46270 */
[----:B------:R-:W-:-:S04]  /*0d80*/  IMAD R10, R8, R15, -c[0x0][0x204] ;  /* 0x80008100080a7624 */ /* 0x000fc800078e020f */
[----:B------:R-:W-:Y:S02]  /*0d90*/  IMAD R10, R10, c[0x0][0x184], RZ ;  /* 0x000061000a0a7a24 */ /* 0x000fe400078e02ff */
[----:B------:R-:W-:-:S05]  /*0da0*/  @P0 IADD3 R13, R13, 0x1, RZ ;  /* 0x000000010d0d0810 */ /* 0x000fca0007ffe0ff */
[----:B------:R-:W-:Y:S02]  /*0db0*/  IMAD.MOV.U32 R14, RZ, RZ, R13 ;  /* 0x000000ffff0e7224 */ /* 0x000fe400078e000d */
[----:B------:R-:W-:Y:S02]  /*0dc0*/  IMAD R13, R7, c[0x0][0x18c], RZ ;  /* 0x00006300070d7a24 */ /* 0x000fe400078e02ff */
[----:B------:R-:W-:Y:S01]  /*0dd0*/  @!P2 IMAD.MOV R14, RZ, RZ, -R14 ;  /* 0x000000ffff0ea224 */ /* 0x000fe200078e0a0e */
[----:B------:R-:W-:Y:S02]  /*0de0*/  @!P1 LOP3.LUT R14, RZ, R0, RZ, 0x33, !PT ;  /* 0x00000000ff0e9212 */ /* 0x000fe400078e33ff */
[--C-:B------:R-:W-:Y:S02]  /*0df0*/  IADD3 R19, P0, P1, R10, R12, R13.reuse ;  /* 0x0000000c0a137210 */ /* 0x100fe4000791e00d */
[----:B------:R-:W-:Y:S01]  /*0e00*/  SHF.R.S32.HI R15, RZ, 0x1f, R13 ;  /* 0x0000001fff0f7819 */ /* 0x000fe2000001140d */
[----:B------:R-:W-:Y:S01]  /*0e10*/  IMAD R14, R14, c[0x0][0x180], RZ ;  /* 0x000060000e0e7a24 */ /* 0x000fe200078e02ff */
[----:B------:R-:W-:-:S02]  /*0e20*/  SHF.R.S32.HI R12, RZ, 0x1f, R12 ;  /* 0x0000001fff0c7819 */ /* 0x000fc4000001140c */
[----:B------:R-:W-:-:S04]  /*0e30*/  SHF.R.S32.HI R10, RZ, 0x1f, R10 ;  /* 0x0000001fff0a7819 */ /* 0x000fc8000001140a */
[----:B------:R-:W-:Y:S01]  /*0e40*/  IADD3.X R13, R10, R12, R15, P0, P1 ;  /* 0x0000000c0a0d7210 */ /* 0x000fe200007e240f */
[----:B------:R-:W-:Y:S01]  /*0e50*/  IMAD R15, R9, c[0x0][0x1dc], RZ ;  /* 0x00007700090f7a24 */ /* 0x000fe200078e02ff */
[--C-:B------:R-:W-:Y:S01]  /*0e60*/  IADD3 R19, P0, P1, R14, R19, R16.reuse ;  /* 0x000000130e137210 */ /* 0x100fe2000791e010 */
[----:B------:R-:W-:Y:S01]  /*0e70*/  IMAD.MOV.U32 R12, RZ, RZ, 0x2 ;  /* 0x00000002ff0c7424 */ /* 0x000fe200078e00ff */
[----:B------:R-:W-:Y:S02]  /*0e80*/  SHF.R.S32.HI R16, RZ, 0x1f, R16 ;  /* 0x0000001fff107819 */ /* 0x000fe40000011410 */
[----:B------:R-:W-:Y:S01]  /*0e90*/  SHF.R.S32.HI R10, RZ, 0x1f, R14 ;  /* 0x0000001fff0a7819 */ /* 0x000fe2000001140e */
[----:B------:R-:W-:-:S03]  /*0ea0*/  IMAD.WIDE R14, R15, R12, c[0x0][0x1c0] ;  /* 0x000070000f0e7625 */ /* 0x000fc600078e020c */
[----:B------:R-:W-:Y:S01]  /*0eb0*/  IADD3.X R10, R10, R13, R16, P0, P1 ;  /* 0x0000000d0a0a7210 */ /* 0x000fe200007e2410 */
[----:B------:R-:W-:Y:S01]  /*0ec0*/  IMAD.MOV.U32 R13, RZ, RZ, RZ ;  /* 0x000000ffff0d7224 */ /* 0x000fe200078e00ff */
[----:B------:R-:W-:-:S04]  /*0ed0*/  LEA R12, P0, R19, c[0x0][0x160], 0x1 ;  /* 0x00005800130c7a11 */ /* 0x000fc800078008ff */
[----:B------:R-:W-:Y:S01]  /*0ee0*/  LEA.HI.X R19, R19, c[0x0][0x164], R10, 0x1, P0 ;  /* 0x0000590013137a11 */ /* 0x000fe200000f0c0a */
[----:B------:R-:W-:Y:S02]  /*0ef0*/  IMAD.MOV.U32 R10, RZ, RZ, RZ ;  /* 0x000000ffff0a7224 */ /* 0x000fe400078e00ff */
.L_x_360:
[----:B------:R-:W-:Y:S01]  /*0f00*/  ISETP.LT.AND P0, PT, RZ, c[0x0][0x1d8], PT ;  /* 0x00007600ff007a0c */ /* 0x000fe20003f01270 */
[----:B------:R-:W-:-:S04]  /*0f10*/  IMAD.MOV.U32 R17, RZ, RZ, c[0x0][0x1f8] ;  /* 0x00007e00ff117624 */ /* 0x000fc800078e00ff */
[----:B------:R-:W-:-:S04]  /*0f20*/  IMAD R18, R8, R17, -c[0x0][0x204] ;  /* 0x8000810008127624 */ /* 0x000fc800078e0211 */
[C---:B------:R-:W-:Y:S01]  /*0f30*/  IMAD R18, R13.reuse, c[0x0][0x210], R18 ;  /* 0x000084000d127a24 */ /* 0x040fe200078e0212 */
[----:B------:R-:W-:-:S04]  /*0f40*/  IADD3 R13, R13, 0x1, RZ ;  /* 0x000000010d0d7810 */ /* 0x000fc80007ffe0ff */
[----:B------:R-:W-:Y:S01]  /*0f50*/  ISETP.GE.AND P3, PT, R13, c[0x0][0x1d0], PT ;  /* 0x000074000d007a0c */ /* 0x000fe20003f66270 */
[----:B------:R-:W-:Y:S05]  /*0f60*/  @P0 BRA `(.L_x_350) ;  /* 0x0000033000000947 */ /* 0x000fea0003800000 */
[----:B------:R-:W-:-:S05]  /*0f70*/  IMAD.MOV.U32 R16, RZ, RZ, c[0x0][0x1d4] ;  /* 0x00007500ff107624 */ /* 0x000fca00078e00ff */
[----:B------:R-:W-:-:S04]  /*0f80*/  IADD3 R16, R16, -0x1, RZ ;  /* 0xffffffff10107810 */ /* 0x000fc80007ffe0ff */
[----:B------:R-:W-:-:S13]  /*0f90*/  ISETP.GE.U32.AND P0, PT, R16, 0x3, PT ;  /* 0x000000031000780c */ /* 0x000fda0003f06070 */
[----:B------:R-:W-:Y:S05]  /*0fa0*/  @!P0 BRA `(.L_x_351) ;  /* 0x000001f000008947 */ /* 0x000fea0003800000 */
[----:B------:R-:W-:Y:S01]  /*0fb0*/  ISETP.LT.AND P0, PT, RZ, UR15, PT ;  /* 0x0000000fff007c0c */ /* 0x000fe2000bf01270 */
[----:B------:R-:W-:-:S12]  /*0fc0*/  IMAD.U32 R18, RZ, RZ, UR15 ;  /* 0x0000000fff127e24 */ /* 0x000fd8000f8e00ff */
[----:B------:R-:W-:Y:S05]  /*0fd0*/  @!P0 BRA `(.L_x_352) ;  /* 0x0000017000008947 */ /* 0x000fea0003800000 */
[----:B------:R-:W-:Y:S02]  /*0fe0*/  ISETP.GT.AND P1, PT, R18, 0xc, PT ;  /* 0x0000000c1200780c */ /* 0x000fe40003f24270 */
[----:B------:R-:W-:-:S11]  /*0ff0*/  PLOP3.LUT P0, PT, PT, PT, PT, 0x80, 0x0 ;  /* 0x000000000000781c */ /* 0x000fd60003f0f070 */
[----:B------:R-:W-:Y:S05]  /*1000*/  @!P1 BRA `(.L_x_353) ;  /* 0x000000b000009947 */ /* 0x000fea0003800000 */
[----:B------:R-:W-:Y:S02]  /*1010*/  PLOP3.LUT P0, PT, PT, PT, PT, 0x8, 0x0 ;  /* 0x000000000000781c */ /* 0x000fe40003f0e170 */
.L_x_354:
[----:B------:R-:W-:Y:S01]  /*1020*/  IADD3 R18, R18, -0x10, RZ ;  /* 0xfffffff012127810 */ /* 0x000fe20007ffe0ff */
[----:B------:R-:W-:Y:S02]  /*1030*/  IMAD.U32 R17, RZ, RZ, UR4 ;  /* 0x00000004ff117e24 */ /* 0x000fe4000f8e00ff */
[----:B------:R-:W-:Y:S01]  /*1040*/  IMAD.U32 R21, RZ, RZ, UR4 ;  /* 0x00000004ff157e24 */ /* 0x000fe2000f8e00ff */
[----:B------:R-:W-:Y:S01]  /*1050*/  ISETP.GT.AND P1, PT, R18, 0xc, PT ;  /* 0x0000000c1200780c */ /* 0x000fe20003f24270 */
[----:B------:R-:W-:Y:S01]  /*1060*/  IMAD.U32 R16, RZ, RZ, UR5 ;  /* 0x00000005ff107e24 */ /* 0x000fe2000f8e00ff */
[----:B------:R-:W-:-:S04]  /*1070*/  IADD3 R12, P2, P4, R12, -UR4, -R17 ;  /* 0x800000040c0c7c10 */ /* 0x000fc8000fc5e811 */
[----:B------:R-:W-:Y:S02]  /*1080*/  IADD3 R12, P5, P6, R12, -UR4, -R21 ;  /* 0x800000040c0c7c10 */ /* 0x000fe4000febe815 */
[----:B------:R-:W-:-:S04]  /*1090*/  IADD3.X R19, R19, ~UR5, ~R16, P2, P4 ;  /* 0x8000000513137c10 */ /* 0x000fc800097e8c10 */
[----:B------:R-:W-:Y:S01]  /*10a0*/  IADD3.X R19, R19, ~UR5, ~R16, P5, P6 ;  /* 0x8000000513137c10 */ /* 0x000fe2000afecc10 */
[----:B------:R-:W-:Y:S05]  /*10b0*/  @P1 BRA `(.L_x_354) ;  /* 0xffffff6000001947 */ /* 0x000fea000383ffff */
.L_x_353:
[----:B------:R-:W-:Y:S01]  /*10c0*/  ISETP.GT.AND P1, PT, R18, 0x4, PT ;  /* 0x000000041200780c */ /* 0x000fe20003f24270 */
[----:B------:R-:W-:Y:S02]  /*10d0*/  IMAD.U32 R17, RZ, RZ, UR4 ;  /* 0x00000004ff117e24 */ /* 0x000fe4000f8e00ff */
[----:B------:R-:W-:-:S10]  /*10e0*/  IMAD.U32 R16, RZ, RZ, UR5 ;  /* 0x00000005ff107e24 */ /* 0x000fd4000f8e00ff */
[----:B------:R-:W-:Y:S02]  /*10f0*/  @P1 PLOP3.LUT P0, PT, PT, PT, PT, 0x8, 0x0 ;  /* 0x000000000000181c */ /* 0x000fe40003f0e170 */
[----:B------:R-:W-:Y:S02]  /*1100*/  @P1 IADD3 R18, R18, -0x8, RZ ;  /* 0xfffffff812121810 */ /* 0x000fe40007ffe0ff */
[----:B------:R-:W-:-:S04]  /*1110*/  @P1 IADD3 R12, P2, P4, R12, -UR4, -R17 ;  /* 0x800000040c0c1c10 */ /* 0x000fc8000fc5e811 */
[----:B------:R-:W-:-:S05]  /*1120*/  @P1 IADD3.X R19, R19, ~UR5, ~R16, P2, P4 ;  /* 0x8000000513131c10 */ /* 0x000fca00097e8c10 */
[----:B------:R-:W-:-:S13]  /*1130*/  ISETP.NE.OR P0, PT, R18, RZ, P0 ;  /* 0x000000ff1200720c */ /* 0x000fda0000705670 */
[----:B------:R-:W-:Y:S05]  /*1140*/  @!P0 BRA `(.L_x_351) ;  /* 0x0000005000008947 */ /* 0x000fea0003800000 */
.L_x_352:
[----:B------:R-:W-:Y:S02]  /*1150*/  IADD3 R18, R18, -0x4, RZ ;  /* 0xfffffffc12127810 */ /* 0x000fe40007ffe0ff */
[----:B------:R-:W-:Y:S02]  /*1160*/  IADD3 R12, P1, R12, -UR4, RZ ;  /* 0x800000040c0c7c10 */ /* 0x000fe4000ff3e0ff */
[----:B------:R-:W-:Y:S02]  /*1170*/  ISETP.NE.AND P0, PT, R18, RZ, PT ;  /* 0x000000ff1200720c */ /* 0x000fe40003f05270 */
[----:B------:R-:W-:-:S11]  /*1180*/  IADD3.X R19, R19, ~UR5, RZ, P1, !PT ;  /* 0x8000000513137c10 */ /* 0x000fd60008ffe4ff */
[----:B------:R-:W-:Y:S05]  /*1190*/  @P0 BRA `(.L_x_352) ;  /* 0xffffffb000000947 */ /* 0x000fea000383ffff */
.L_x_351:
[----:B------:R-:W-:Y:S01]  /*11a0*/  ISETP.NE.AND P0, PT, RZ, UR13, PT ;  /* 0x0000000dff007c0c */ /* 0x000fe2000bf05270 */
[----:B------:R-:W-:Y:S02]  /*11b0*/  IMAD.MOV.U32 R16, RZ, RZ, R12 ;  /* 0x000000ffff107224 */ /* 0x000fe400078e000c */
[----:B------:R-:W-:-:S10]  /*11c0*/  IMAD.MOV.U32 R17, RZ, RZ, R19 ;  /* 0x000000ffff117224 */ /* 0x000fd400078e0013 */
[----:B------:R-:W-:Y:S05]  /*11d0*/  @!P0 BRA `(.L_x_355) ;  /* 0x000008e000008947 */ /* 0x000fea0003800000 */
[----:B------:R-:W-:Y:S01]  /*11e0*/  UISETP.NE.AND UP1, UPT, UR13, 0x1, UPT ;  /* 0x000000010d00788c */ /* 0x000fe2000bf25270 */
[----:B------:R-:W-:Y:S02]  /*11f0*/  IMAD.U32 R17, RZ, RZ, UR16 ;  /* 0x00000010ff117e24 */ /* 0x000fe4000f8e00ff */
[----:B------:R-:W-:-:S03]  /*1200*/  IMAD.U32 R18, RZ, RZ, UR16 ;  /* 0x00000010ff127e24 */ /* 0x000fc6000f8e00ff */
[----:B------:R-:W-:Y:S02]  /*1210*/  PLOP3.LUT P1, PT, PT, PT, UP1, 0x80, 0x0 ;  /* 0x000000000000781c */ /* 0x000fe40003f2f018 */
[----:B------:R-:W-:Y:S01]  /*1220*/  LEA R16, P0, R17, R12, 0x1 ;  /* 0x0000000c11107211 */ /* 0x000fe200078008ff */
[----:B------:R-:W-:-:S05]  /*1230*/  IMAD.U32 R17, RZ, RZ, UR20 ;  /* 0x00000014ff117e24 */ /* 0x000fca000f8e00ff */
[----:B------:R-:W-:-:S05]  /*1240*/  LEA.HI.X R17, R18, R19, R17, 0x1, P0 ;  /* 0x0000001312117211 */ /* 0x000fca00000f0c11 */
[----:B------:R-:W-:Y:S05]  /*1250*/  @!P1 BRA `(.L_x_355) ;  /* 0x0000086000009947 */ /* 0x000fea0003800000 */
[----:B------:R-:W-:-:S05]  /*1260*/  IMAD.U32 R17, RZ, RZ, UR21 ;  /* 0x00000015ff117e24 */ /* 0x000fca000f8e00ff */
[----:B------:R-:W-:-:S04]  /*1270*/  LEA R16, P0, R17, R12, 0x1 ;  /* 0x0000000c11107211 */ /* 0x000fc800078008ff */
[----:B------:R-:W-:Y:S01]  /*1280*/  IADD3.X R17, R19, UR6, RZ, P0, !PT ;  /* 0x0000000613117c10 */ /* 0x000fe200087fe4ff */
[----:B------:R-:W-:Y:S05]  /*1290*/  BRA `(.L_x_355) ;  /* 0x0000082000007947 */ /* 0x000fea0003800000 */
.L_x_350:
[----:B------:R-:W-:Y:S02]  /*12a0*/  IMAD.MOV.U32 R17, RZ, RZ, R19 ;  /* 0x000000ffff117224 */ /* 0x000fe400078e0013 */
[----:B------:R-:W-:Y:S02]  /*12b0*/  IMAD.MOV.U32 R16, RZ, RZ, R12 ;  /* 0x000000ffff107224 */ /* 0x000fe400078e000c */
[----:B------:R-:W-:-:S03]  /*12c0*/  IMAD.MOV.U32 R19, RZ, RZ, RZ ;  /* 0x000000ffff137224 */ /* 0x000fc600078e00ff */
.L_x_359:
[----:B------:R-:W-:Y:S01]  /*12d0*/  IMAD.MOV.U32 R12, RZ, RZ, c[0x0][0x1fc] ;  /* 0x00007f00ff0c7624 */ /* 0x000fe200078e00ff */
[----:B------:R-:W-:Y:S01]  /*12e0*/  ISETP.NE.AND P4, PT, RZ, UR12, PT ;  /* 0x0000000cff007c0c */ /* 0x000fe2000bf85270 */
[----:B------:R-:W-:Y:S02]  /*12f0*/  IMAD.MOV.U32 R21, RZ, RZ, c[0x0][0x1d8] ;  /* 0x00007600ff157624 */ /* 0x000fe400078e00ff */
[----:B------:R-:W-:Y:S02]  /*1300*/  IMAD R20, R11, R12, -c[0x0][0x208] ;  /* 0x800082000b147624 */ /* 0x000fe400078e020c */
[----:B------:R-:W-:Y:S01]  /*1310*/  IMAD.MOV.U32 R23, RZ, RZ, RZ ;  /* 0x000000ffff177224 */ /* 0x000fe200078e00ff */
[----:B------:R-:W-:Y:S01]  /*1320*/  IADD3 R12, R21, -0x1, RZ ;  /* 0xffffffff150c7810 */ /* 0x000fe20007ffe0ff */
[C---:B------:R-:W-:Y:S01]  /*1330*/  IMAD R20, R19.reuse, c[0x0][0x214], R20 ;  /* 0x0000850013147a24 */ /* 0x040fe200078e0214 */
[----:B------:R-:W-:-:S02]  /*1340*/  IADD3 R19, R19, 0x1, RZ ;  /* 0x0000000113137810 */ /* 0x000fc40007ffe0ff */
[----:B------:R-:W-:Y:S02]  /*1350*/  ISETP.GE.U32.AND P0, PT, R12, 0x3, PT ;  /* 0x000000030c00780c */ /* 0x000fe40003f06070 */
[----:B------:R-:W-:Y:S02]  /*1360*/  ISETP.GE.AND P5, PT, R19, c[0x0][0x1d4], PT ;  /* 0x0000750013007a0c */ /* 0x000fe40003fa6270 */
[----:B------:R-:W-:-:S09]  /*1370*/  LOP3.LUT R22, R20, R18, RZ, 0xfc, !PT ;  /* 0x0000001214167212 */ /* 0x000fd200078efcff */
[----:B------:R-:W-:Y:S05]  /*1380*/  @!P0 BRA `(.L_x_356) ;  /* 0x0000038000008947 */ /* 0x000fea0003800000 */
[----:B------:R-:W-:Y:S01]  /*1390*/  ISETP.GE.AND P6, PT, R18, c[0x0][0x170], PT ;  /* 0x00005c0012007a0c */ /* 0x000fe20003fc6270 */
[----:B------:R-:W-:Y:S02]  /*13a0*/  IMAD.MOV.U32 R23, RZ, RZ, RZ ;  /* 0x000000ffff177224 */ /* 0x000fe400078e00ff */
[----:B------:R-:W-:Y:S02]  /*13b0*/  IMAD.U32 R12, RZ, RZ, UR14 ;  /* 0x0000000eff0c7e24 */ /* 0x000fe4000f8e00ff */
.L_x_357:
[----:B------:R-:W-:-:S05]  /*13c0*/  IMAD R21, R23, c[0x0][0x218], R7 ;  /* 0x0000860017157a24 */ /* 0x000fca00078e0207 */
[----:B------:R-:W-:-:S04]  /*13d0*/  LOP3.LUT R24, R22, R21, RZ, 0xfc, !PT ;  /* 0x0000001516187212 */ /* 0x000fc800078efcff */
[----:B------:R-:W-:Y:S02]  /*13e0*/  ISETP.LT.OR P0, PT, R24, RZ, P6 ;  /* 0x000000ff1800720c */ /* 0x000fe40003701670 */
[----:B------:R-:W2:Y:S02]  /*13f0*/  LDG.E.U16 R24, [R14.64] ;  /* 0x000000080e187981 */ /* 0x000ea4000c1e1500 */
[----:B------:R-:W-:-:S04]  /*1400*/  ISETP.GE.OR P0, PT, R20, c[0x0][0x174], P0 ;  /* 0x00005d0014007a0c */ /* 0x000fc80000706670 */
[----:B------:R-:W-:-:S13]  /*1410*/  ISETP.GE.OR P2, PT, R21, c[0x0][0x178], P0 ;  /* 0x00005e0015007a0c */ /* 0x000fda0000746670 */
[----:B------:R-:W3:Y:S01]  /*1420*/  @!P2 LDG.E.U16 R25, [R16.64] ;  /* 0x000000081019a981 */ /* 0x000ee2000c1e1500 */
[----:B------:R-:W-:-:S04]  /*1430*/  IADD3 R27, R21, c[0x0][0x218], RZ ;  /* 0x00008600151b7a10 */ /* 0x000fc80007ffe0ff */
[----:B------:R-:W-:-:S04]  /*1440*/  LOP3.LUT R21, R22, R27, RZ, 0xfc, !PT ;  /* 0x0000001b16157212 */ /* 0x000fc800078efcff */
[----:B------:R-:W-:-:S04]  /*1450*/  ISETP.LT.OR P0, PT, R21, RZ, P6 ;  /* 0x000000ff1500720c */ /* 0x000fc80003701670 */
[----:B------:R-:W-:Y:S02]  /*1460*/  ISETP.GE.OR P0, PT, R20, c[0x0][0x174], P0 ;  /* 0x00005d0014007a0c */ /* 0x000fe40000706670 */
[C---:B------:R-:W-:Y:S02]  /*1470*/  IADD3 R21, R27.reuse, c[0x0][0x218], RZ ;  /* 0x000086001b157a10 */ /* 0x040fe40007ffe0ff */
[----:B------:R-:W-:Y:S02]  /*1480*/  ISETP.GE.OR P0, PT, R27, c[0x0][0x178], P0 ;  /* 0x00005e001b007a0c */ /* 0x000fe40000706670 */
[----:B------:R-:W-:-:S04]  /*1490*/  LOP3.LUT R26, R22, R21, RZ, 0xfc, !PT ;  /* 0x00000015161a7212 */ /* 0x000fc800078efcff */
[----:B------:R-:W-:Y:S01]  /*14a0*/  ISETP.LT.OR P1, PT, R26, RZ, P6 ;  /* 0x000000ff1a00720c */ /* 0x000fe20003721670 */
[----:B------:R-:W-:Y:S01]  /*14b0*/  IMAD.MOV.U32 R26, RZ, RZ, c[0x0][0x218] ;  /* 0x00008600ff1a7624 */ /* 0x000fe200078e00ff */
[----:B------:R-:W-:Y:S02]  /*14c0*/  IADD3 R27, R21, c[0x0][0x218], RZ ;  /* 0x00008600151b7a10 */ /* 0x000fe40007ffe0ff */
[----:B------:R-:W-:-:S04]  /*14d0*/  ISETP.GE.OR P1, PT, R20, c[0x0][0x174], P1 ;  /* 0x00005d0014007a0c */ /* 0x000fc80000f26670 */
[----:B------:R-:W-:Y:S02]  /*14e0*/  ISETP.GE.OR P1, PT, R21, c[0x0][0x178], P1 ;  /* 0x00005e0015007a0c */ /* 0x000fe40000f26670 */
[----:B------:R-:W4:Y:S01]  /*14f0*/  LDG.E.U16 R21, [R14.64+0x4] ;  /* 0x000004080e157981 */ /* 0x000f22000c1e1500 */
[----:B--2---:R-:W-:Y:S02]  /*1500*/  PRMT R24, RZ, 0x5410, R24 ;  /* 0x00005410ff187816 */ /* 0x004fe40000000018 */
[----:B---3--:R-:W-:-:S05]  /*1510*/  @!P2 PRMT R25, RZ, 0x5410, R25 ;  /* 0x00005410ff19a816 */ /* 0x008fca0000000019 */
[----:B------:R-:W-:Y:S01]  /*1520*/  @!P2 FFMA.FTZ R10, R24, R25, R10 ;  /* 0x00000019180aa223 */ /* 0x000fe2000001000a */
[----:B------:R-:W-:Y:S01]  /*1530*/  @!P0 LEA R28, P2, R26, R16, 0x1 ;  /* 0x000000101a1c8211 */ /* 0x000fe200078408ff */
[----:B------:R-:W-:Y:S01]  /*1540*/  IMAD.U32 R25, RZ, RZ, UR18 ;  /* 0x00000012ff197e24 */ /* 0x000fe2000f8e00ff */
[----:B------:R-:W-:-:S04]  /*1550*/  LOP3.LUT R24, R22, R27, RZ, 0xfc, !PT ;  /* 0x0000001b16187212 */ /* 0x000fc800078efcff */
[----:B------:R-:W-:Y:S02]  /*1560*/  @!P0 LEA.HI.X R29, R26, R17, R25, 0x1, P2 ;  /* 0x000000111a1d8211 */ /* 0x000fe400010f0c19 */
[----:B------:R-:W-:Y:S02]  /*1570*/  ISETP.LT.OR P2, PT, R24, RZ, P6 ;  /* 0x000000ff1800720c */ /* 0x000fe40003741670 */
[----:B------:R-:W2:Y:S02]  /*1580*/  LDG.E.U16 R24, [R14.64+0x2] ;  /* 0x000002080e187981 */ /* 0x000ea4000c1e1500 */
[----:B------:R-:W-:-:S04]  /*1590*/  ISETP.GE.OR P2, PT, R20, c[0x0][0x174], P2 ;  /* 0x00005d0014007a0c */ /* 0x000fc80001746670 */
[----:B------:R-:W-:Y:S02]  /*15a0*/  ISETP.GE.OR P2, PT, R27, c[0x0][0x178], P2 ;  /* 0x00005e001b007a0c */ /* 0x000fe40001746670 */
[----:B------:R0:W3:Y:S02]  /*15b0*/  @!P0 LDG.E.U16 R27, [R28.64] ;  /* 0x000000081c1b8981 */ /* 0x0000e4000c1e1500 */
[----:B0-----:R-:W-:-:S09]  /*15c0*/  @!P1 IMAD.WIDE R28, R26, 0x4, R16 ;  /* 0x000000041a1c9825 */ /* 0x001fd200078e0210 */
[----:B------:R-:W-:Y:S01]  /*15d0*/  @!P2 IMAD.WIDE R30, R26, 0x6, R16 ;  /* 0x000000061a1ea825 */ /* 0x000fe200078e0210 */
[----:B------:R0:W5:Y:S05]  /*15e0*/  @!P1 LDG.E.U16 R25, [R28.64] ;  /* 0x000000081c199981 */ /* 0x00016a000c1e1500 */
[----:B------:R-:W5:Y:S04]  /*15f0*/  @!P2 LDG.E.U16 R30, [R30.64] ;  /* 0x000000081e1ea981 */ /* 0x000f68000c1e1500 */
[----:B0-----:R0:W5:Y:S01]  /*1600*/  LDG.E.U16 R28, [R14.64+0x6] ;  /* 0x000006080e1c7981 */ /* 0x001162000c1e1500 */
[----:B------:R-:W-:-:S02]  /*1610*/  IADD3 R12, R12, -0x4, RZ ;  /* 0xfffffffc0c0c7810 */ /* 0x000fc40007ffe0ff */
[----:B----4-:R-:W-:Y:S01]  /*1620*/  PRMT R21, RZ, 0x5410, R21 ;  /* 0x00005410ff157816 */ /* 0x010fe20000000015 */
[----:B------:R-:W-:Y:S01]  /*1630*/  IMAD.WIDE R16, R26, 0x8, R16 ;  /* 0x000000081a107825 */ /* 0x000fe200078e0210 */
[----:B------:R-:W-:Y:S02]  /*1640*/  IADD3 R23, R23, 0x4, RZ ;  /* 0x0000000417177810 */ /* 0x000fe40007ffe0ff */
[----:B--2---:R-:W-:Y:S02]  /*1650*/  PRMT R29, RZ, 0x5410, R24 ;  /* 0x00005410ff1d7816 */ /* 0x004fe40000000018 */
[----:B---3--:R-:W-:-:S05]  /*1660*/  @!P0 PRMT R27, RZ, 0x5410, R27 ;  /* 0x00005410ff1b8816 */ /* 0x008fca000000001b */
[----:B------:R-:W-:Y:S01]  /*1670*/  @!P0 FFMA.FTZ R10, R29, R27, R10 ;  /* 0x0000001b1d0a8223 */ /* 0x000fe2000001000a */
[----:B0-----:R-:W-:-:S05]  /*1680*/  IADD3 R14, P0, R14, 0x8, RZ ;  /* 0x000000080e0e7810 */ /* 0x001fca0007f1e0ff */
[----:B------:R-:W-:Y:S01]  /*1690*/  IMAD.X R15, RZ, RZ, R15, P0 ;  /* 0x000000ffff0f7224 */ /* 0x000fe200000e060f */
[----:B------:R-:W-:Y:S02]  /*16a0*/  ISETP.NE.AND P0, PT, R12, RZ, PT ;  /* 0x000000ff0c00720c */ /* 0x000fe40003f05270 */
[----:B-----5:R-:W-:-:S05]  /*16b0*/  @!P1 PRMT R25, RZ, 0x5410, R25 ;  /* 0x00005410ff199816 */ /* 0x020fca0000000019 */
[----:B------:R-:W-:Y:S01]  /*16c0*/  @!P1 FFMA.FTZ R10, R21, R25, R10 ;  /* 0x00000019150a9223 */ /* 0x000fe2000001000a */
[----:B------:R-:W-:Y:S02]  /*16d0*/  @!P2 PRMT R21, RZ, 0x5410, R30 ;  /* 0x00005410ff15a816 */ /* 0x000fe4000000001e */
[----:B------:R-:W-:-:S05]  /*16e0*/  PRMT R28, RZ, 0x5410, R28 ;  /* 0x00005410ff1c7816 */ /* 0x000fca000000001c */
[----:B------:R-:W-:Y:S01]  /*16f0*/  @!P2 FFMA.FTZ R10, R28, R21, R10 ;  /* 0x000000151c0aa223 */ /* 0x000fe2000001000a */
[----:B------:R-:W-:Y:S05]  /*1700*/  @P0 BRA `(.L_x_357) ;  /* 0xfffffcb000000947 */ /* 0x000fea000383ffff */
.L_x_356:
[----:B------:R-:W-:Y:S02]  /*1710*/  IMAD.MOV.U32 R24, RZ, RZ, R16 ;  /* 0x000000ffff187224 */ /* 0x000fe400078e0010 */
[----:B------:R-:W-:Y:S01]  /*1720*/  IMAD.MOV.U32 R25, RZ, RZ, R17 ;  /* 0x000000ffff197224 */ /* 0x000fe200078e0011 */
[----:B------:R-:W-:Y:S05]  /*1730*/  @!P4 BRA `(.L_x_358) ;  /* 0x000003300000c947 */ /* 0x000fea0003800000 */
[----:B------:R-:W-:Y:S01]  /*1740*/  IMAD R21, R23, c[0x0][0x218], R7 ;  /* 0x0000860017157a24 */ /* 0x000fe200078e0207 */
[----:B------:R-:W-:Y:S01]  /*1750*/  ISETP.GE.AND P0, PT, R18, c[0x0][0x170], PT ;  /* 0x00005c0012007a0c */ /* 0x000fe20003f06270 */
[----:B------:R0:W2:Y:S03]  /*1760*/  LDG.E.U16 R27, [R14.64] ;  /* 0x000000080e1b7981 */ /* 0x0000a6000c1e1500 */
[----:B------:R-:W-:-:S04]  /*1770*/  LOP3.LUT R12, R22, R21, RZ, 0xfc, !PT ;  /* 0x00000015160c7212 */ /* 0x000fc800078efcff */
[----:B------:R-:W-:-:S04]  /*1780*/  ISETP.LT.OR P1, PT, R12, RZ, P0 ;  /* 0x000000ff0c00720c */ /* 0x000fc80000721670 */
[----:B------:R-:W-:-:S04]  /*1790*/  ISETP.GE.OR P1, PT, R20, c[0x0][0x174], P1 ;  /* 0x00005d0014007a0c */ /* 0x000fc80000f26670 */
[----:B------:R-:W-:-:S13]  /*17a0*/  ISETP.GE.OR P1, PT, R21, c[0x0][0x178], P1 ;  /* 0x00005e0015007a0c */ /* 0x000fda0000f26670 */
[----:B------:R-:W3:Y:S01]  /*17b0*/  @!P1 LDG.E.U16 R23, [R16.64] ;  /* 0x0000000810179981 */ /* 0x000ee2000c1e1500 */
[----:B------:R-:W-:-:S06]  /*17c0*/  UISETP.NE.AND UP1, UPT, UR12, 0x1, UPT ;  /* 0x000000010c00788c */ /* 0x000fcc000bf25270 */
[----:B------:R-:W-:Y:S01]  /*17d0*/  PLOP3.LUT P6, PT, PT, PT, UP1, 0x80, 0x0 ;  /* 0x000000000000781c */ /* 0x000fe20003fcf018 */
[----:B------:R-:W-:Y:S02]  /*17e0*/  IMAD.MOV.U32 R12, RZ, RZ, c[0x0][0x218] ;  /* 0x00008600ff0c7624 */ /* 0x000fe400078e00ff */
[----:B------:R-:W-:Y:S01]  /*17f0*/  IMAD.MOV.U32 R26, RZ, RZ, R14 ;  /* 0x000000ffff1a7224 */ /* 0x000fe200078e000e */
[----:B0-----:R-:W-:Y:S01]  /*1800*/  IADD3 R14, P2, R14, 0x2, RZ ;  /* 0x000000020e0e7810 */ /* 0x001fe20007f5e0ff */
[----:B------:R-:W-:Y:S01]  /*1810*/  IMAD.U32 R25, RZ, RZ, UR18 ;  /* 0x00000012ff197e24 */ /* 0x000fe2000f8e00ff */
[----:B------:R-:W-:-:S04]  /*1820*/  LEA R24, P4, R12, R16, 0x1 ;  /* 0x000000100c187211 */ /* 0x000fc800078808ff */
[----:B------:R-:W-:Y:S02]  /*1830*/  LEA.HI.X R25, R12, R17, R25, 0x1, P4 ;  /* 0x000000110c197211 */ /* 0x000fe400020f0c19 */
[----:B--2---:R-:W-:Y:S02]  /*1840*/  PRMT R27, RZ, 0x5410, R27 ;  /* 0x00005410ff1b7816 */ /* 0x004fe4000000001b */
[----:B---3--:R-:W-:-:S05]  /*1850*/  @!P1 PRMT R23, RZ, 0x5410, R23 ;  /* 0x00005410ff179816 */ /* 0x008fca0000000017 */
[----:B------:R-:W-:Y:S02]  /*1860*/  @!P1 FFMA.FTZ R10, R27, R23, R10 ;  /* 0x000000171b0a9223 */ /* 0x000fe4000001000a */
[--C-:B------:R-:W-:Y:S02]  /*1870*/  IMAD.MOV.U32 R27, RZ, RZ, R15.reuse ;  /* 0x000000ffff1b7224 */ /* 0x100fe400078e000f */
[----:B------:R-:W-:Y:S01]  /*1880*/  IMAD.X R15, RZ, RZ, R15, P2 ;  /* 0x000000ffff0f7224 */ /* 0x000fe200010e060f */
[----:B------:R-:W-:Y:S05]  /*1890*/  @!P6 BRA `(.L_x_358) ;  /* 0x000001d00000e947 */ /* 0x000fea0003800000 */
[----:B------:R-:W-:Y:S01]  /*18a0*/  IADD3 R21, R21, c[0x0][0x218], RZ ;  /* 0x0000860015157a10 */ /* 0x000fe20007ffe0ff */
[----:B------:R-:W2:Y:S03]  /*18b0*/  LDG.E.U16 R15, [R26.64+0x2] ;  /* 0x000002081a0f7981 */ /* 0x000ea6000c1e1500 */
[----:B------:R-:W-:-:S04]  /*18c0*/  LOP3.LUT R14, R22, R21, RZ, 0xfc, !PT ;  /* 0x00000015160e7212 */ /* 0x000fc800078efcff */
[----:B------:R-:W-:-:S04]  /*18d0*/  ISETP.LT.OR P1, PT, R14, RZ, P0 ;  /* 0x000000ff0e00720c */ /* 0x000fc80000721670 */
[----:B------:R-:W-:-:S04]  /*18e0*/  ISETP.GE.OR P1, PT, R20, c[0x0][0x174], P1 ;  /* 0x00005d0014007a0c */ /* 0x000fc80000f26670 */
[----:B------:R-:W-:-:S13]  /*18f0*/  ISETP.GE.OR P1, PT, R21, c[0x0][0x178], P1 ;  /* 0x00005e0015007a0c */ /* 0x000fda0000f26670 */
[----:B------:R0:W3:Y:S01]  /*1900*/  @!P1 LDG.E.U16 R23, [R24.64] ;  /* 0x0000000818179981 */ /* 0x0000e2000c1e1500 */
[----:B------:R-:W-:-:S06]  /*1910*/  UISETP.NE.AND UP1, UPT, UR12, 0x2, UPT ;  /* 0x000000020c00788c */ /* 0x000fcc000bf25270 */
[----:B------:R-:W-:Y:S02]  /*1920*/  PLOP3.LUT P4, PT, PT, PT, UP1, 0x80, 0x0 ;  /* 0x000000000000781c */ /* 0x000fe40003f8f018 */
[----:B------:R-:W-:Y:S01]  /*1930*/  IADD3 R14, P2, R26, 0x4, RZ ;  /* 0x000000041a0e7810 */ /* 0x000fe20007f5e0ff */
[----:B0-----:R-:W-:Y:S01]  /*1940*/  IMAD.WIDE R24, R12, 0x4, R16 ;  /* 0x000000040c187825 */ /* 0x001fe200078e0210 */
[----:B--2---:R-:W-:Y:S02]  /*1950*/  PRMT R15, RZ, 0x5410, R15 ;  /* 0x00005410ff0f7816 */ /* 0x004fe4000000000f */
[----:B---3--:R-:W-:-:S05]  /*1960*/  @!P1 PRMT R23, RZ, 0x5410, R23 ;  /* 0x00005410ff179816 */ /* 0x008fca0000000017 */
[----:B------:R-:W-:Y:S02]  /*1970*/  @!P1 FFMA.FTZ R10, R15, R23, R10 ;  /* 0x000000170f0a9223 */ /* 0x000fe4000001000a */
[----:B------:R-:W-:Y:S01]  /*1980*/  IMAD.X R15, RZ, RZ, R27, P2 ;  /* 0x000000ffff0f7224 */ /* 0x000fe200010e061b */
[----:B------:R-:W-:Y:S05]  /*1990*/  @!P4 BRA `(.L_x_358) ;  /* 0x000000d00000c947 */ /* 0x000fea0003800000 */
[----:B------:R-:W-:-:S04]  /*19a0*/  IADD3 R21, R21, c[0x0][0x218], RZ ;  /* 0x0000860015157a10 */ /* 0x000fc80007ffe0ff */
[----:B------:R-:W-:-:S04]  /*19b0*/  LOP3.LUT R22, R22, R21, RZ, 0xfc, !PT ;  /* 0x0000001516167212 */ /* 0x000fc800078efcff */
[----:B------:R-:W-:-:S04]  /*19c0*/  ISETP.LT.OR P0, PT, R22, RZ, P0 ;  /* 0x000000ff1600720c */ /* 0x000fc80000701670 */
[----:B------:R-:W-:Y:S02]  /*19d0*/  ISETP.GE.OR P0, PT, R20, c[0x0][0x174], P0 ;  /* 0x00005d0014007a0c */ /* 0x000fe40000706670 */
[----:B------:R-:W2:Y:S02]  /*19e0*/  LDG.E.U16 R20, [R26.64+0x4] ;  /* 0x000004081a147981 */ /* 0x000ea4000c1e1500 */
[----:B------:R-:W-:-:S13]  /*19f0*/  ISETP.GE.OR P0, PT, R21, c[0x0][0x178], P0 ;  /* 0x00005e0015007a0c */ /* 0x000fda0000706670 */
[----:B------:R0:W3:Y:S01]  /*1a00*/  @!P0 LDG.E.U16 R21, [R24.64] ;  /* 0x0000000818158981 */ /* 0x0000e2000c1e1500 */
[----:B------:R-:W-:-:S05]  /*1a10*/  IADD3 R14, P1, R26, 0x6, RZ ;  /* 0x000000061a0e7810 */ /* 0x000fca0007f3e0ff */
[----:B------:R-:W-:Y:S02]  /*1a20*/  IMAD.X R15, RZ, RZ, R27, P1 ;  /* 0x000000ffff0f7224 */ /* 0x000fe400008e061b */
[----:B0-----:R-:W-:Y:S01]  /*1a30*/  IMAD.WIDE R24, R12, 0x6, R16 ;  /* 0x000000060c187825 */ /* 0x001fe200078e0210 */
[----:B--2---:R-:W-:Y:S02]  /*1a40*/  PRMT R20, RZ, 0x5410, R20 ;  /* 0x00005410ff147816 */ /* 0x004fe40000000014 */
[----:B---3--:R-:W-:-:S05]  /*1a50*/  @!P0 PRMT R21, RZ, 0x5410, R21 ;  /* 0x00005410ff158816 */ /* 0x008fca0000000015 */
[----:B------:R-:W-:Y:S02]  /*1a60*/  @!P0 FFMA.FTZ R10, R20, R21, R10 ;  /* 0x00000015140a8223 */ /* 0x000fe4000001000a */
.L_x_358:
[----:B------:R-:W-:-:S05]  /*1a70*/  IMAD.U32 R17, RZ, RZ, UR16 ;  /* 0x00000010ff117e24 */ /* 0x000fca000f8e00ff */
[----:B------:R-:W-:Y:S01]  /*1a80*/  LEA R16, P0, R17, R24, 0x1 ;  /* 0x0000001811107211 */ /* 0x000fe200078008ff */
[----:B------:R-:W-:-:S05]  /*1a90*/  IMAD.U32 R24, RZ, RZ, UR20 ;  /* 0x00000014ff187e24 */ /* 0x000fca000f8e00ff */
[----:B------:R-:W-:Y:S01]  /*1aa0*/  LEA.HI.X R17, R17, R25, R24, 0x1, P0 ;  /* 0x0000001911117211 */ /* 0x000fe200000f0c18 */
[----:B------:R-:W-:Y:S05]  /*1ab0*/  @!P5 BRA `(.L_x_359) ;  /* 0xfffff8100000d947 */ /* 0x000fea000383ffff */
.L_x_355:
[----:B------:R-:W-:-:S05]  /*1ac0*/  IMAD.U32 R19, RZ, RZ, UR11 ;  /* 0x0000000bff137e24 */ /* 0x000fca000f8e00ff */
[----:B------:R-:W-:-:S04]  /*1ad0*/  LEA R12, P0, R19, R16, 0x1 ;  /* 0x00000010130c7211 */ /* 0x000fc800078008ff */
[----:B------:R-:W-:Y:S01]  /*1ae0*/  IADD3.X R19, R17, UR17, RZ, P0, !PT ;  /* 0x0000001111137c10 */ /* 0x000fe200087fe4ff */
[----:B------:R-:W-:Y:S05]  /*1af0*/  @!P3 BRA `(.L_x_360) ;  /* 0xfffff4000000b947 */ /* 0x000fea000383ffff */
.L_x_349:
[----:B------:R-:W-:-:S04]  /*1b00*/  ISETP.NE.U32.AND P0, PT, RZ, c[0x0][0x1f0], PT ;  /* 0x00007c00ff007a0c */ /* 0x000fc80003f05070 */
[----:B------:R-:W-:-:S13]  /*1b10*/  ISETP.NE.AND.EX P0, PT, RZ, c[0x0][0x1f4], PT, P0 ;  /* 0x00007d00ff007a0c */ /* 0x000fda0003f05300 */
[----:B------:R-:W-:-:S04]  /*1b20*/  @P0 IMAD.MOV.U32 R12, RZ, RZ, 0x2 ;  /* 0x00000002ff0c0424 */ /* 0x000fc800078e00ff */
[----:B------:R-:W-:-:S06]  /*1b30*/  @P0 IMAD.WIDE R12, R9, R12, c[0x0][0x1f0] ;  /* 0x00007c00090c0625 */ /* 0x000fcc00078e020c */
[----:B------:R-:W2:Y:S01]  /*1b40*/  @P0 LDG.E.U16 R12, [R12.64] ;  /* 0x000000080c0c0981 */ /* 0x000ea2000c1e1500 */
[----:B------:R-:W-:Y:S02]  /*1b50*/  IMAD.MOV R5, RZ, RZ, -R5 ;  /* 0x000000ffff057224 */ /* 0x000fe400078e0a05 */
[----:B------:R-:W-:Y:S02]  /*1b60*/  IMAD R8, R8, c[0x0][0x1b4], RZ ;  /* 0x00006d0008087a24 */ /* 0x000fe400078e02ff */
[----:B------:R-:W-:Y:S02]  /*1b70*/  IMAD R5, R5, c[0x0][0x1a8], R2 ;  /* 0x00006a0005057a24 */ /* 0x000fe400078e0202 */
[----:B------:R-:W-:Y:S01]  /*1b80*/  IMAD R11, R11, c[0x0][0x1b8], RZ ;  /* 0x00006e000b0b7a24 */ /* 0x000fe200078e02ff */
[----:B------:R-:W-:Y:S01]  /*1b90*/  SHF.R.S32.HI R7, RZ, 0x1f, R8 ;  /* 0x0000001fff077819 */ /* 0x000fe20000011408 */
[----:B------:R-:W-:Y:S02]  /*1ba0*/  IMAD R5, R5, c[0x0][0x1bc], RZ ;  /* 0x00006f0005057a24 */ /* 0x000fe400078e02ff */
[----:B------:R-:W-:-:S02]  /*1bb0*/  IMAD R6, R6, c[0x0][0x1ac], RZ ;  /* 0x00006b0006067a24 */ /* 0x000fc400078e02ff */
[----:B------:R-:W-:Y:S01]  /*1bc0*/  IMAD R9, R9, c[0x0][0x1b0], RZ ;  /* 0x00006c0009097a24 */ /* 0x000fe200078e02ff */
[----:B------:R-:W-:Y:S02]  /*1bd0*/  IADD3 R14, P1, P2, R8, R11, R5 ;  /* 0x0000000b080e7210 */ /* 0x000fe40007a3e005 */
[----:B------:R-:W-:Y:S02]  /*1be0*/  SHF.R.S32.HI R8, RZ, 0x1f, R11 ;  /* 0x0000001fff087819 */ /* 0x000fe4000001140b */
[----:B------:R-:W-:-:S04]  /*1bf0*/  SHF.R.S32.HI R5, RZ, 0x1f, R5 ;  /* 0x0000001fff057819 */ /* 0x000fc80000011405 */
[----:B------:R-:W-:Y:S02]  /*1c00*/  IADD3.X R8, R7, R8, R5, P1, P2 ;  /* 0x0000000807087210 */ /* 0x000fe40000fe4405 */
[--C-:B------:R-:W-:Y:S02]  /*1c10*/  IADD3 R7, P1, P2, R6, R14, R9.reuse ;  /* 0x0000000e06077210 */ /* 0x100fe40007a3e009 */
[----:B------:R-:W-:Y:S02]  /*1c20*/  SHF.R.S32.HI R6, RZ, 0x1f, R6 ;  /* 0x0000001fff067819 */ /* 0x000fe40000011406 */
[----:B------:R-:W-:-:S04]  /*1c30*/  SHF.R.S32.HI R9, RZ, 0x1f, R9 ;  /* 0x0000001fff097819 */ /* 0x000fc80000011409 */
[----:B------:R-:W-:Y:S02]  /*1c40*/  IADD3.X R8, R6, R8, R9, P1, P2 ;  /* 0x0000000806087210 */ /* 0x000fe40000fe4409 */
[----:B--2---:R-:W-:-:S05]  /*1c50*/  @P0 PRMT R12, RZ, 0x5410, R12 ;  /* 0x00005410ff0c0816 */ /* 0x004fca000000000c */
[----:B------:R-:W-:Y:S01]  /*1c60*/  @P0 FADD.FTZ R10, R12, R10 ;  /* 0x0000000a0c0a0221 */ /* 0x000fe20000010000 */
[----:B------:R-:W-:-:S04]  /*1c70*/  LEA R6, P0, R7, c[0x0][0x190], 0x1 ;  /* 0x0000640007067a11 */ /* 0x000fc800078008ff */
[----:B------:R-:W-:Y:S02]  /*1c80*/  F2FP.BF16.PACK_AB R5, RZ, R10 ;  /* 0x0000000aff05723e */ /* 0x000fe400000010ff */
[--C-:B------:R-:W-:Y:S02]  /*1c90*/  LEA.HI.X R7, R7, c[0x0][0x194], R8.reuse, 0x1, P0 ;  /* 0x0000650007077a11 */ /* 0x100fe400000f0c08 */
[----:B------:R-:W-:Y:S01]  /*1ca0*/  PRMT R8, R5, 0x7610, R8 ;  /* 0x0000761005087816 */ /* 0x000fe20000000008 */
        /* <DEDUP_REMOVED lines=8> */
.L_x_361:
[----:B------:R-:W-:Y:S05]  /*1d30*/  BSYNC B0 ;  /* 0x0000000000007941 */ /* 0x000fea0003800000 */
.L_x_348:
[----:B------:R-:W-:Y:S05]  /*1d40*/  EXIT ;  /* 0x000000000000794d */ /* 0x000fea0003800000 */
.L_x_363:
        /* <DEDUP_REMOVED lines=11> */
.L_x_540:


//--------------------- .text._ZN2at6native51_GLOBAL__N__11011a27_18_DepthwiseConv3d_cu_35e0c7b528conv_depthwise3d_cuda_kernelIN3c108BFloat16EfLin1ELin1ELin1ELi1ELi1ELi1EEEvNS_27GenericPackedTensorAccessorIKT_Lm5ENS_16DefaultPtrTraitsEiEENS5_IS6_Lm5ES8_iEES9_PS7_iiiiiiiii --------------------------
	.section	.text._ZN2at6native51_GLOBAL__N__11011a27_18_DepthwiseConv3d_cu_35e0c7b528conv_depthwise3d_cuda_kernelIN3c108BFloat16EfLin1ELin1ELin1ELi1ELi1ELi1EEEvNS_27GenericPackedTensorAccessorIKT_Lm5ENS_16DefaultPtrTraitsEiEENS5_IS6_Lm5ES8_iEES9_PS7_iiiiiiiii,"ax",@progbits
	.sectioninfo	@"SHI_REGISTERS=32"
	.align	128
.text._ZN2at6native51_GLOBAL__N__11011a27_18_DepthwiseConv3d_cu_35e0c7b528conv_depthwise3d_cuda_kernelIN3c108BFloat16EfLin1ELin1ELin1ELi1ELi1ELi1EEEvNS_27GenericPackedTensorAccessorIKT_Lm5ENS_16DefaultPtrTraitsEiEENS5_IS6_Lm5ES8_iEES9_PS7_iiiiiiiii:
        .type           _ZN2at6native51_GLOBAL__N__11011a27_18_DepthwiseConv3d_cu_35e0c7b528conv_depthwise3d_cuda_kernelIN3c108BFloat16EfLin1ELin1ELin1ELi1ELi1ELi1EEEvNS_27GenericPackedTensorAccessorIKT_Lm5ENS_16DefaultPtrTraitsEiEENS5_IS6_Lm5ES8_iEES9_PS7_iiiiiiiii,@function
        .size           _ZN2at6native51_GLOBAL__N__11011a27_18_DepthwiseConv3d_cu_35e0c7b528conv_depthwise3d_cuda_kernelIN3c108BFloat16EfLin1ELin1ELin1ELi1ELi1ELi1EEEvNS_27GenericPackedTensorAccessorIKT_Lm5ENS_16DefaultPtrTraitsEiEENS5_IS6_Lm5ES8_iEES9_PS7_iiiiiiiii,(.L_x_541 - _ZN2at6native51_GLOBAL__N__11011a27_18_DepthwiseConv3d_cu_35e0c7b528conv_depthwise3d_cuda_kernelIN3c108BFloat16EfLin1ELin1ELin1ELi1ELi1ELi1EEEvNS_27GenericPackedTensorAccessorIKT_Lm5ENS_16DefaultPtrTraitsEiEENS5_IS6_Lm5ES8_iEES9_PS7_iiiiiiiii)
        .other          _ZN2at6native51_GLOBAL__N__11011a27_18_DepthwiseConv3d_cu_35e0c7b528conv_depthwise3d_cuda_kernelIN3c108BFloat16EfLin1ELin1ELin1ELi1ELi1ELi1EEEvNS_27GenericPackedTensorAccessorIKT_Lm5ENS_16DefaultPtrTraitsEiEENS5_IS6_Lm5ES8_iEES9_PS7_iiiiiiiii,@"STO_CUDA_ENTRY STV_DEFAULT"
_ZN2at6native51_GLOBAL__N__11011a27_18_DepthwiseConv3d_cu_35e0c7b528conv_depthwise3d_cuda_kernelIN3c108BFloat16EfLin1ELin1ELin1ELi1ELi1ELi1EEEvNS_27GenericPackedTensorAccessorIKT_Lm5ENS_16DefaultPtrTraitsEiEENS5_IS6_Lm5ES8_iEES9_PS7_iiiiiiiii:
        /* <DEDUP_REMOVED lines=14> */
[----:B------:R-:W-:Y:S01]  /*00e0*/  BSSY B0, `(.L_x_364) ;  /* 0x00001cb000007945 */ /* 0x000fe20003800000 */
[----:B------:R-:W-:Y:S01]  /*00f0*/  ULDC UR5, c[0x0][0x16c] ;  /* 0x00005b0000057ab9 */ /* 0x000fe20000000800 */
[----:B------:R-:W0:Y:S01]  /*0100*/  I2F.RP R0, R5 ;  /* 0x0000000500007306 */ /* 0x000e220000209400 */
[----:B------:R-:W-:Y:S01]  /*0110*/  ULDC.64 UR12, c[0x0][0x1d0] ;  /* 0x00007400000c7ab9 */ /* 0x000fe20000000a00 */
[----:B------:R-:W-:Y:S01]  /*0120*/  IMAD.MOV.U32 R16, RZ, RZ, R14 ;  /* 0x000000ffff107224 */ /* 0x000fe200078e000e */
[----:B------:R-:W-:Y:S01]  /*0130*/  ULOP3.LUT UR8, UR8, UR5, URZ, 0x3c, !UPT ;  /* 0x0000000508087292 */ /* 0x000fe2000f8e3c3f */
[----:B------:R-:W-:Y:S01]  /*0140*/  IMAD.MOV.U32 R19, RZ, RZ, c[0x0][0x0] ;  /* 0x00000000ff137624 */ /* 0x000fe200078e00ff */
[----:B------:R-:W-:Y:S02]  /*0150*/  UISETP.GE.AND UP0, UPT, UR13, 0x1, UPT ;  /* 0x000000010d00788c */ /* 0x000fe4000bf06270 */
[----:B------:R-:W-:-:S02]  /*0160*/  ULDC UR6, c[0x0][0x1d8] ;  /* 0x0000760000067ab9 */ /* 0x000fc40000000800 */
[----:B------:R-:W-:Y:S01]  /*0170*/  UISETP.LT.OR UP0, UPT, UR12, 0x1, !UP0 ;  /* 0x000000010c00788c */ /* 0x000fe2000c701670 */
[----:B------:R-:W-:Y:S01]  /*0180*/  ISETP.LE.AND P2, PT, RZ, UR8, PT ;  /* 0x00000008ff007c0c */ /* 0x000fe2000bf43270 */
[----:B------:R-:W-:Y:S02]  /*0190*/  ULDC UR14, c[0x0][0x178] ;  /* 0x00005e00000e7ab9 */ /* 0x000fe40000000800 */
[----:B------:R-:W-:Y:S02]  /*01a0*/  UMOV UR12, 0x3 ;  /* 0x00000003000c7882 */ /* 0x000fe40000000000 */
[----:B------:R-:W-:Y:S01]  /*01b0*/  ULDC UR4, c[0x0][0x174] ;  /* 0x00005d0000047ab9 */ /* 0x000fe20000000800 */
[----:B0-----:R-:W0:Y:S01]  /*01c0*/  MUFU.RCP R0, R0 ;  /* 0x0000000000007308 */ /* 0x001e220000001000 */
[----:B------:R-:W-:Y:S02]  /*01d0*/  UIADD3 UR5, UR6, -UR14, URZ ;  /* 0x8000000e06057290 */ /* 0x000fe4000fffe03f */
[----:B------:R-:W-:-:S02]  /*01e0*/  ULOP3.LUT UR12, UR12, UR6, URZ, 0xc0, !UPT ;  /* 0x000000060c0c7292 */ /* 0x000fc4000f8ec03f */
[----:B------:R-:W-:Y:S02]  /*01f0*/  UIADD3 UR14, -UR6, UR14, URZ ;  /* 0x0000000e060e7290 */ /* 0x000fe4000fffe13f */
[----:B------:R-:W-:Y:S02]  /*0200*/  UIADD3 UR4, -UR13, UR4, URZ ;  /* 0x000000040d047290 */ /* 0x000fe4000fffe13f */
[----:B------:R-:W-:Y:S02]  /*0210*/  ULOP3.LUT UR6, UR6, 0x3, URZ, 0xc0, !UPT ;  /* 0x0000000306067892 */ /* 0x000fe4000f8ec03f */
[----:B------:R-:W-:Y:S02]  /*0220*/  ULOP3.LUT UR13, UR13, 0x3, URZ, 0xc0, !UPT ;  /* 0x000000030d0d7892 */ /* 0x000fe4000f8ec03f */
[----:B------:R-:W-:Y:S02]  /*0230*/  ULDC UR15, c[0x0][0x1d8] ;  /* 0x00007600000f7ab9 */ /* 0x000fe40000000800 */
[----:B------:R-:W-:Y:S01]  /*0240*/  ULDC UR11, c[0x0][0x178] ;  /* 0x00005e00000b7ab9 */ /* 0x000fe20000000800 */
[----:B0-----:R-:W-:Y:S01]  /*0250*/  IADD3 R2, R0, 0xffffffe, RZ ;  /* 0x0ffffffe00027810 */ /* 0x001fe20007ffe0ff */
[----:B------:R-:W-:-:S02]  /*0260*/  UIADD3 UR15, -UR6, UR15, URZ ;  /* 0x0000000f060f7290 */ /* 0x000fc4000fffe13f */
[----:B------:R-:W-:Y:S01]  /*0270*/  UIMAD.WIDE UR6, UR14, 0x2, URZ ;  /* 0x000000020e0678a5 */ /* 0x000fe2000f8e023f */
[----:B------:R0:W1:Y:S01]  /*0280*/  F2I.FTZ.U32.TRUNC.NTZ R3, R2 ;  /* 0x0000000200037305 */ /* 0x000062000021f000 */
[----:B------:R-:W-:Y:S02]  /*0290*/  UIMAD.WIDE UR8, UR14, 0x3, URZ ;  /* 0x000000030e0878a5 */ /* 0x000fe4000f8e023f */
[----:B------:R-:W-:Y:S02]  /*02a0*/  UISETP.NE.AND UP1, UPT, UR13, 0x2, UPT ;  /* 0x000000020d00788c */ /* 0x000fe4000bf25270 */
[----:B------:R-:W-:Y:S02]  /*02b0*/  UIMAD UR11, UR4, UR11, URZ ;  /* 0x0000000b040b72a4 */ /* 0x000fe4000f8e023f */
[----:B------:R-:W-:Y:S01]  /*02c0*/  USEL UR20, UR6, UR8, !UP1 ;  /* 0x0000000806147287 */ /* 0x000fe2000c800000 */
[----:B0-----:R-:W-:Y:S01]  /*02d0*/  IMAD.MOV.U32 R2, RZ, RZ, RZ ;  /* 0x000000ffff027224 */ /* 0x001fe200078e00ff */
[----:B------:R-:W-:-:S02]  /*02e0*/  USHF.R.S32.HI UR17, URZ, 0x1f, UR11 ;  /* 0x0000001f3f117899 */ /* 0x000fc4000801140b */
[----:B------:R-:W-:Y:S02]  /*02f0*/  USEL UR6, UR7, UR9, !UP1 ;  /* 0x0000000907067287 */ /* 0x000fe4000c800000 */
[----:B------:R-:W-:Y:S01]  /*0300*/  ULDC UR16, c[0x0][0x1d4] ;  /* 0x0000750000107ab9 */ /* 0x000fe20000000800 */
[--C-:B-1----:R-:W-:Y:S01]  /*0310*/  IMAD.MOV R4, RZ, RZ, -R3.reuse ;  /* 0x000000ffff047224 */ /* 0x102fe200078e0a03 */
[----:B------:R-:W-:Y:S02]  /*0320*/  UIMAD.WIDE UR4, UR5, 0x8, URZ ;  /* 0x00000008050478a5 */ /* 0x000fe4000f8e023f */
[----:B------:R-:W-:Y:S01]  /*0330*/  USHF.R.S32.HI UR19, URZ, 0x1f, UR14 ;  /* 0x0000001f3f137899 */ /* 0x000fe2000801140e */
[----:B------:R-:W-:Y:S01]  /*0340*/  IMAD R7, R4, R5, RZ ;  /* 0x0000000504077224 */ /* 0x000fe200078e02ff */
[----:B------:R-:W-:Y:S01]  /*0350*/  IABS R4, c[0x0][0x19c] ;  /* 0x0000670000047a13 */ /* 0x000fe20000000000 */
[----:B------:R-:W-:Y:S02]  /*0360*/  UIADD3 UR16, -UR13, UR16, URZ ;  /* 0x000000100d107290 */ /* 0x000fe4000fffe13f */
[----:B------:R-:W-:Y:S01]  /*0370*/  IMAD.HI.U32 R3, R3, R7, R2 ;  /* 0x0000000703037227 */ /* 0x000fe200078e0002 */
[----:B------:R-:W-:-:S02]  /*0380*/  USHF.L.U64.HI UR17, UR11, 0x1, UR17 ;  /* 0x000000010b117899 */ /* 0x000fc40008010211 */
[----:B------:R-:W-:Y:S02]  /*0390*/  USHF.L.U64.HI UR6, UR20, 0x1, UR6 ;  /* 0x0000000114067899 */ /* 0x000fe40008010206 */
[----:B------:R-:W-:Y:S01]  /*03a0*/  ULDC.64 UR8, c[0x0][0x118] ;  /* 0x0000460000087ab9 */ /* 0x000fe20000000a00 */
        /* <DEDUP_REMOVED lines=11> */
.L_x_378:
[----:B------:R-:W-:Y:S01]  /*0460*/  IABS R5, c[0x0][0x1a8] ;  /* 0x00006a0000057a13 */ /* 0x000fe20000000000 */
[----:B------:R-:W-:Y:S01]  /*0470*/  IMAD.MOV.U32 R12, RZ, RZ, c[0x0][0x200] ;  /* 0x00008000ff0c7624 */ /* 0x000fe200078e00ff */
[----:B------:R-:W-:Y:S01]  /*0480*/  IABS R6, c[0x0][0x1a4] ;  /* 0x0000690000067a13 */ /* 0x000fe20000000000 */
[----:B------:R-:W-:Y:S01]  /*0490*/  IMAD.MOV.U32 R9, RZ, RZ, RZ ;  /* 0x000000ffff097224 */ /* 0x000fe200078e00ff */
[----:B------:R-:W0:Y:S08]  /*04a0*/  I2F.RP R4, R5 ;  /* 0x0000000500047306 */ /* 0x000e300000209400 */
[----:B0-----:R-:W0:Y:S02]  /*04b0*/  MUFU.RCP R4, R4 ;  /* 0x0000000400047308 */ /* 0x001e240000001000 */
[----:B0-----:R-:W-:-:S02]  /*04c0*/  IADD3 R2, R4, 0xffffffe, RZ ;  /* 0x0ffffffe04027810 */ /* 0x001fc40007ffe0ff */
[----:B------:R-:W-:-:S04]  /*04d0*/  IABS R4, R16 ;  /* 0x0000001000047213 */ /* 0x000fc80000000000 */
[----:B------:R0:W1:Y:S02]  /*04e0*/  F2I.FTZ.U32.TRUNC.NTZ R3, R2 ;  /* 0x0000000200037305 */ /* 0x000064000021f000 */
[----:B0-----:R-:W-:Y:S02]  /*04f0*/  IMAD.MOV.U32 R2, RZ, RZ, RZ ;  /* 0x000000ffff027224 */ /* 0x001fe400078e00ff */
[----:B-1----:R-:W-:-:S04]  /*0500*/  IMAD.MOV R0, RZ, RZ, -R3 ;  /* 0x000000ffff007224 */ /* 0x002fc800078e0a03 */
[----:B------:R-:W-:Y:S02]  /*0510*/  IMAD R7, R0, R5, RZ ;  /* 0x0000000500077224 */ /* 0x000fe400078e02ff */
[----:B------:R-:W-:Y:S02]  /*0520*/  IMAD.MOV.U32 R0, RZ, RZ, R6 ;  /* 0x000000ffff007224 */ /* 0x000fe400078e0006 */
        /* <DEDUP_REMOVED lines=14> */
[----:B------:R-:W-:-:S02]  /*0610*/  ISETP.GE.AND P2, PT, R2, RZ, PT ;  /* 0x000000ff0200720c */ /* 0x000fc40003f46270 */
[----:B------:R-:W-:Y:S01]  /*0620*/  IABS R2, c[0x0][0x1a0] ;  /* 0x0000680000027a13 */ /* 0x000fe20000000000 */
[----:B0-----:R-:W-:-:S04]  /*0630*/  IMAD.MOV.U32 R4, RZ, RZ, RZ ;  /* 0x000000ffff047224 */ /* 0x001fc800078e00ff */
        /* <DEDUP_REMOVED lines=63> */
[----:B------:R-:W-:Y:S01]  /*0a30*/  IMAD.MOV R3, RZ, RZ, -R14 ;  /* 0x000000ffff037224 */ /* 0x000fe200078e0a0e */
[----:B------:R-:W-:-:S03]  /*0a40*/  LOP3.LUT R0, R4, c[0x0][0x19c], RZ, 0x3c, !PT ;  /* 0x0000670004007a12 */ /* 0x000fc600078e3cff */
[----:B------:R-:W-:Y:S01]  /*0a50*/  IMAD R5, R3, c[0x0][0x1a8], R16 ;  /* 0x00006a0003057a24 */ /* 0x000fe200078e0210 */
[----:B------:R-:W-:Y:S01]  /*0a60*/  ISETP.GE.AND P2, PT, R0, RZ, PT ;  /* 0x000000ff0000720c */ /* 0x000fe20003f46270 */
[----:B------:R-:W-:Y:S02]  /*0a70*/  IMAD.MOV R0, RZ, RZ, -R4 ;  /* 0x000000ffff007224 */ /* 0x000fe400078e0a04 */
[--C-:B------:R-:W-:Y:S02]  /*0a80*/  IMAD.MOV R3, RZ, RZ, -R11.reuse ;  /* 0x000000ffff037224 */ /* 0x100fe400078e0a0b */
[----:B------:R-:W-:Y:S02]  /*0a90*/  IMAD R12, R5, R12, -c[0x0][0x20c] ;  /* 0x80008300050c7624 */ /* 0x000fe400078e020c */
[----:B------:R-:W-:Y:S01]  /*0aa0*/  @P0 IADD3 R13, R13, 0x1, RZ ;  /* 0x000000010d0d0810 */ /* 0x000fe20007ffe0ff */
[----:B------:R-:W-:Y:S01]  /*0ab0*/  IMAD R11, R0, c[0x0][0x1a0], R11 ;  /* 0x00006800000b7a24 */ /* 0x000fe200078e020b */
[----:B------:R-:W-:Y:S01]  /*0ac0*/  PLOP3.LUT P0, PT, PT, PT, UP0, 0x80, 0x0 ;  /* 0x000000000000781c */ /* 0x000fe20003f0f008 */
[----:B------:R-:W-:-:S03]  /*0ad0*/  IMAD R8, R3, c[0x0][0x1a4], R14 ;  /* 0x0000690003087a24 */ /* 0x000fc600078e020e */
[----:B------:R-:W-:Y:S01]  /*0ae0*/  @!P2 IMAD.MOV R13, RZ, RZ, -R13 ;  /* 0x000000ffff0da224 */ /* 0x000fe200078e0a0d */
[----:B------:R-:W-:-:S05]  /*0af0*/  @!P1 LOP3.LUT R13, RZ, c[0x0][0x19c], RZ, 0x33, !PT ;  /* 0x00006700ff0d9a12 */ /* 0x000fca00078e33ff */
[----:B------:R-:W-:-:S04]  /*0b00*/  IMAD.MOV R10, RZ, RZ, -R13 ;  /* 0x000000ffff0a7224 */ /* 0x000fc800078e0a0d */
[----:B------:R-:W-:Y:S01]  /*0b10*/  IMAD R10, R10, c[0x0][0x19c], R4 ;  /* 0x000067000a0a7a24 */ /* 0x000fe200078e0204 */
[----:B------:R-:W-:Y:S05]  /*0b20*/  @P0 BRA `(.L_x_365) ;  /* 0x0000104000000947 */ /* 0x000fea0003800000 */
[-C--:B------:R-:W-:Y:S01]  /*0b30*/  IABS R5, R17.reuse ;  /* 0x0000001100057213 */ /* 0x080fe20000000000 */
[----:B------:R-:W-:Y:S01]  /*0b40*/  IMAD R22, R10, c[0x0][0x1dc], RZ ;  /* 0x000077000a167a24 */ /* 0x000fe200078e02ff */
[----:B------:R-:W-:Y:S01]  /*0b50*/  IABS R6, R10 ;  /* 0x0000000a00067213 */ /* 0x000fe20000000000 */
[----:B------:R-:W-:Y:S01]  /*0b60*/  IMAD.MOV.U32 R23, RZ, RZ, 0x2 ;  /* 0x00000002ff177424 */ /* 0x000fe200078e00ff */
[----:B------:R-:W0:Y:S01]  /*0b70*/  I2F.RP R0, R5 ;  /* 0x0000000500007306 */ /* 0x000e220000209400 */
[----:B------:R-:W-:Y:S02]  /*0b80*/  IABS R9, R17 ;  /* 0x0000001100097213 */ /* 0x000fe40000000000 */
[----:B------:R-:W-:-:S05]  /*0b90*/  IMAD.WIDE R22, R22, R23, c[0x0][0x1c0] ;  /* 0x0000700016167625 */ /* 0x000fca00078e0217 */
[----:B0-----:R-:W0:Y:S02]  /*0ba0*/  MUFU.RCP R0, R0 ;  /* 0x0000000000007308 */ /* 0x001e240000001000 */
[----:B0-----:R-:W-:Y:S01]  /*0bb0*/  IADD3 R2, R0, 0xffffffe, RZ ;  /* 0x0ffffffe00027810 */ /* 0x001fe20007ffe0ff */
[----:B------:R-:W-:Y:S02]  /*0bc0*/  IMAD.MOV R0, RZ, RZ, -R9 ;  /* 0x000000ffff007224 */ /* 0x000fe400078e0a09 */
[----:B------:R-:W-:-:S03]  /*0bd0*/  IMAD.MOV.U32 R9, RZ, RZ, RZ ;  /* 0x000000ffff097224 */ /* 0x000fc600078e00ff */
[----:B------:R0:W1:Y:S02]  /*0be0*/  F2I.FTZ.U32.TRUNC.NTZ R3, R2 ;  /* 0x0000000200037305 */ /* 0x000064000021f000 */
[----:B0-----:R-:W-:Y:S02]  /*0bf0*/  IMAD.MOV.U32 R2, RZ, RZ, RZ ;  /* 0x000000ffff027224 */ /* 0x001fe400078e00ff */
[----:B-1----:R-:W-:-:S04]  /*0c00*/  IMAD.MOV R4, RZ, RZ, -R3 ;  /* 0x000000ffff047224 */ /* 0x002fc800078e0a03 */
[----:B------:R-:W-:Y:S02]  /*0c10*/  IMAD R7, R4, R5, RZ ;  /* 0x0000000504077224 */ /* 0x000fe400078e02ff */
[----:B------:R-:W-:Y:S02]  /*0c20*/  IMAD.MOV.U32 R4, RZ, RZ, R6 ;  /* 0x000000ffff047224 */ /* 0x000fe400078e0006 */
[----:B------:R-:W-:-:S04]  /*0c30*/  IMAD.HI.U32 R3, R3, R7, R2 ;  /* 0x0000000703037227 */ /* 0x000fc800078e0002 */
[----:B------:R-:W-:Y:S02]  /*0c40*/  IMAD R6, R13, c[0x0][0x17c], RZ ;  /* 0x00005f000d067a24 */ /* 0x000fe400078e02ff */
[----:B------:R-:W-:-:S04]  /*0c50*/  IMAD.HI.U32 R3, R3, R4, RZ ;  /* 0x0000000403037227 */ /* 0x000fc800078e00ff */
[----:B------:R-:W-:Y:S02]  /*0c60*/  IMAD R0, R3, R0, R4 ;  /* 0x0000000003007224 */ /* 0x000fe400078e0204 */
[----:B------:R-:W-:-:S03]  /*0c70*/  IMAD.MOV.U32 R7, RZ, RZ, RZ ;  /* 0x000000ffff077224 */ /* 0x000fc600078e00ff */
        /* <DEDUP_REMOVED lines=10> */
[----:B------:R-:W-:Y:S02]  /*0d20*/  IMAD R2, R2, c[0x0][0x188], RZ ;  /* 0x0000620002027a24 */ /* 0x000fe400078e02ff */
[----:B------:R-:W-:Y:S02]  /*0d30*/  IMAD R0, R11, R0, -c[0x0][0x204] ;  /* 0x800081000b007624 */ /* 0x000fe400078e0200 */
[----:B------:R-:W-:Y:S02]  /*0d40*/  @P0 IADD3 R3, R3, 0x1, RZ ;  /* 0x0000000103030810 */ /* 0x000fe40007ffe0ff */
[----:B------:R-:W-:-:S03]  /*0d50*/  IMAD R0, R0, c[0x0][0x184], RZ ;  /* 0x0000610000007a24 */ /* 0x000fc600078e02ff */
[----:B------:R-:W-:Y:S02]  /*0d60*/  IMAD.MOV.U32 R4, RZ, RZ, R3 ;  /* 0x000000ffff047224 */ /* 0x000fe400078e0003 */
[----:B------:R-:W-:Y:S02]  /*0d70*/  IMAD R3, R12, c[0x0][0x18c], RZ ;  /* 0x000063000c037a24 */ /* 0x000fe400078e02ff */
[----:B------:R-:W-:Y:S01]  /*0d80*/  @!P2 IMAD.MOV R4, RZ, RZ, -R4 ;  /* 0x000000ffff04a224 */ /* 0x000fe200078e0a04 */
[----:B------:R-:W-:Y:S02]  /*0d90*/  @!P1 LOP3.LUT R4, RZ, R17, RZ, 0x33, !PT ;  /* 0x00000011ff049212 */ /* 0x000fe400078e33ff */
[--C-:B------:R-:W-:Y:S02]  /*0da0*/  SHF.R.S32.HI R5, RZ, 0x1f, R3.reuse ;  /* 0x0000001fff057819 */ /* 0x100fe40000011403 */
[----:B------:R-:W-:Y:S01]  /*0db0*/  IADD3 R3, P0, P1, R0, R2, R3 ;  /* 0x0000000200037210 */ /* 0x000fe2000791e003 */
[----:B------:R-:W-:Y:S01]  /*0dc0*/  IMAD R4, R4, c[0x0][0x180], RZ ;  /* 0x0000600004047a24 */ /* 0x000fe200078e02ff */
[----:B------:R-:W-:-:S02]  /*0dd0*/  SHF.R.S32.HI R2, RZ, 0x1f, R2 ;  /* 0x0000001fff027819 */ /* 0x000fc40000011402 */
[----:B------:R-:W-:-:S04]  /*0de0*/  SHF.R.S32.HI R0, RZ, 0x1f, R0 ;  /* 0x0000001fff007819 */ /* 0x000fc80000011400 */
[----:B------:R-:W-:Y:S02]  /*0df0*/  IADD3.X R5, R0, R2, R5, P0, P1 ;  /* 0x0000000200057210 */ /* 0x000fe400007e2405 */
[--C-:B------:R-:W-:Y:S02]  /*0e00*/  IADD3 R2, P0, P1, R4, R3, R6.reuse ;  /* 0x0000000304027210 */ /* 0x100fe4000791e006 */
[----:B------:R-:W-:Y:S02]  /*0e10*/  SHF.R.S32.HI R3, RZ, 0x1f, R6 ;  /* 0x0000001fff037819 */ /* 0x000fe40000011406 */
[----:B------:R-:W-:-:S04]  /*0e20*/  SHF.R.S32.HI R4, RZ, 0x1f, R4 ;  /* 0x0000001fff047819 */ /* 0x000fc80000011404 */
[----:B------:R-:W-:Y:S02]  /*0e30*/  IADD3.X R3, R4, R5, R3, P0, P1 ;  /* 0x0000000504037210 */ /* 0x000fe400007e2403 */
[----:B------:R-:W-:-:S04]  /*0e40*/  LEA R0, P0, R2, c[0x0][0x160], 0x1 ;  /* 0x0000580002007a11 */ /* 0x000fc800078008ff */
[----:B------:R-:W-:Y:S02]  /*0e50*/  LEA.HI.X R2, R2, c[0x0][0x164], R3, 0x1, P0 ;  /* 0x0000590002027a11 */ /* 0x000fe400000f0c03 */
.L_x_376:
[----:B------:R-:W-:Y:S01]  /*0e60*/  ISETP.LT.AND P0, PT, RZ, c[0x0][0x1d8], PT ;  /* 0x00007600ff007a0c */ /* 0x000fe20003f01270 */
[----:B------:R-:W-:-:S04]  /*0e70*/  IMAD.MOV.U32 R4, RZ, RZ, c[0x0][0x1f8] ;  /* 0x00007e00ff047624 */ /* 0x000fc800078e00ff */
[----:B------:R-:W-:-:S08]  /*0e80*/  IMAD R4, R11, R4, -c[0x0][0x204] ;  /* 0x800081000b047624 */ /* 0x000fd000078e0204 */
        /* <DEDUP_REMOVED lines=12> */
.L_x_370:
[----:B------:R-:W-:Y:S01]  /*0f50*/  IADD3 R4, R4, -0x10, RZ ;  /* 0xfffffff004047810 */ /* 0x000fe20007ffe0ff */
[----:B------:R-:W-:Y:S02]  /*0f60*/  IMAD.U32 R3, RZ, RZ, UR4 ;  /* 0x00000004ff037e24 */ /* 0x000fe4000f8e00ff */
[----:B------:R-:W-:Y:S01]  /*0f70*/  IMAD.U32 R5, RZ, RZ, UR4 ;  /* 0x00000004ff057e24 */ /* 0x000fe2000f8e00ff */
[----:B------:R-:W-:Y:S02]  /*0f80*/  ISETP.GT.AND P1, PT, R4, 0xc, PT ;  /* 0x0000000c0400780c */ /* 0x000fe40003f24270 */
[----:B------:R-:W-:Y:S01]  /*0f90*/  IADD3 R0, P2, P3, R0, -UR4, -R3 ;  /* 0x8000000400007c10 */ /* 0x000fe2000fb5e803 */
[----:B------:R-:W-:-:S03]  /*0fa0*/  IMAD.U32 R3, RZ, RZ, UR5 ;  /* 0x00000005ff037e24 */ /* 0x000fc6000f8e00ff */
[----:B------:R-:W-:Y:S02]  /*0fb0*/  IADD3 R0, P4, P5, R0, -UR4, -R5 ;  /* 0x8000000400007c10 */ /* 0x000fe4000fd9e805 */
[----:B------:R-:W-:-:S04]  /*0fc0*/  IADD3.X R2, R2, ~UR5, ~R3, P2, P3 ;  /* 0x8000000502027c10 */ /* 0x000fc800097e6c03 */
[----:B------:R-:W-:Y:S01]  /*0fd0*/  IADD3.X R2, R2, ~UR5, ~R3, P4, P5 ;  /* 0x8000000502027c10 */ /* 0x000fe2000a7eac03 */
[----:B------:R-:W-:Y:S05]  /*0fe0*/  @P1 BRA `(.L_x_370) ;  /* 0xffffff6000001947 */ /* 0x000fea000383ffff */
.L_x_369:
[----:B------:R-:W-:Y:S01]  /*0ff0*/  ISETP.GT.AND P1, PT, R4, 0x4, PT ;  /* 0x000000040400780c */ /* 0x000fe20003f24270 */
[----:B------:R-:W-:-:S12]  /*1000*/  IMAD.U32 R3, RZ, RZ, UR4 ;  /* 0x00000004ff037e24 */ /* 0x000fd8000f8e00ff */
[----:B------:R-:W-:Y:S02]  /*1010*/  @P1 PLOP3.LUT P0, PT, PT, PT, PT, 0x8, 0x0 ;  /* 0x000000000000181c */ /* 0x000fe40003f0e170 */
[----:B------:R-:W-:Y:S02]  /*1020*/  @P1 IADD3 R4, R4, -0x8, RZ ;  /* 0xfffffff804041810 */ /* 0x000fe40007ffe0ff */
[----:B------:R-:W-:Y:S01]  /*1030*/  @P1 IADD3 R0, P2, P3, R0, -UR4, -R3 ;  /* 0x8000000400001c10 */ /* 0x000fe2000fb5e803 */
[----:B------:R-:W-:-:S05]  /*1040*/  IMAD.U32 R3, RZ, RZ, UR5 ;  /* 0x00000005ff037e24 */ /* 0x000fca000f8e00ff */
[----:B------:R-:W-:-:S03]  /*1050*/  @P1 IADD3.X R2, R2, ~UR5, ~R3, P2, P3 ;  /* 0x8000000502021c10 */ /* 0x000fc600097e6c03 */
[----:B------:R-:W-:-:S13]  /*1060*/  ISETP.NE.OR P0, PT, R4, RZ, P0 ;  /* 0x000000ff0400720c */ /* 0x000fda0000705670 */
[----:B------:R-:W-:Y:S05]  /*1070*/  @!P0 BRA `(.L_x_367) ;  /* 0x0000005000008947 */ /* 0x000fea0003800000 */
.L_x_368:
[----:B------:R-:W-:Y:S02]  /*1080*/  IADD3 R4, R4, -0x4, RZ ;  /* 0xfffffffc04047810 */ /* 0x000fe40007ffe0ff */
[----:B------:R-:W-:Y:S02]  /*1090*/  IADD3 R0, P1, R0, -UR4, RZ ;  /* 0x8000000400007c10 */ /* 0x000fe4000ff3e0ff */
[----:B------:R-:W-:Y:S02]  /*10a0*/  ISETP.NE.AND P0, PT, R4, RZ, PT ;  /* 0x000000ff0400720c */ /* 0x000fe40003f05270 */
[----:B------:R-:W-:-:S11]  /*10b0*/  IADD3.X R2, R2, ~UR5, RZ, P1, !PT ;  /* 0x8000000502027c10 */ /* 0x000fd60008ffe4ff */
[----:B------:R-:W-:Y:S05]  /*10c0*/  @P0 BRA `(.L_x_368) ;  /* 0xffffffb000000947 */ /* 0x000fea000383ffff */
.L_x_367:
        /* <DEDUP_REMOVED lines=16> */
.L_x_366:
[----:B------:R-:W-:Y:S02]  /*11d0*/  IMAD.MOV.U32 R18, RZ, RZ, R0 ;  /* 0x000000ffff127224 */ /* 0x000fe400078e0000 */
[----:B------:R-:W-:Y:S02]  /*11e0*/  IMAD.MOV.U32 R21, RZ, RZ, R2 ;  /* 0x000000ffff157224 */ /* 0x000fe400078e0002 */
[----:B------:R-:W-:Y:S02]  /*11f0*/  IMAD.IADD R6, R4, 0x1, R7 ;  /* 0x0000000104067824 */ /* 0x000fe400078e0207 */
[----:B------:R-:W-:Y:S02]  /*1200*/  IMAD.MOV.U32 R0, RZ, RZ, RZ ;  /* 0x000000ffff007224 */ /* 0x000fe400078e00ff */
.L_x_375:
[----:B------:R-:W-:Y:S01]  /*1210*/  IMAD.MOV.U32 R2, RZ, RZ, c[0x0][0x1d8] ;  /* 0x00007600ff027624 */ /* 0x000fe200078e00ff */
[----:B------:R-:W-:Y:S01]  /*1220*/  ISETP.NE.AND P1, PT, RZ, UR12, PT ;  /* 0x0000000cff007c0c */ /* 0x000fe2000bf25270 */
[----:B------:R-:W-:Y:S02]  /*1230*/  IMAD.MOV.U32 R3, RZ, RZ, c[0x0][0x1fc] ;  /* 0x00007f00ff037624 */ /* 0x000fe400078e00ff */
[----:B------:R-:W-:Y:S01]  /*1240*/  IMAD.MOV.U32 R25, RZ, RZ, RZ ;  /* 0x000000ffff197224 */ /* 0x000fe200078e00ff */
[----:B------:R-:W-:Y:S01]  /*1250*/  IADD3 R2, R2, -0x1, RZ ;  /* 0xffffffff02027810 */ /* 0x000fe20007ffe0ff */
[----:B------:R-:W-:-:S03]  /*1260*/  IMAD R3, R8, R3, -c[0x0][0x208] ;  /* 0x8000820008037624 */ /* 0x000fc600078e0203 */
[----:B------:R-:W-:Y:S01]  /*1270*/  ISETP.GE.U32.AND P0, PT, R2, 0x3, PT ;  /* 0x000000030200780c */ /* 0x000fe20003f06070 */
[----:B------:R-:W-:-:S05]  /*1280*/  IMAD.IADD R27, R3, 0x1, R0 ;  /* 0x00000001031b7824 */ /* 0x000fca00078e0200 */
[----:B------:R-:W-:-:S07]  /*1290*/  LOP3.LUT R20, R27, R6, RZ, 0xfc, !PT ;  /* 0x000000061b147212 */ /* 0x000fce00078efcff */
[----:B------:R-:W-:Y:S05]  /*12a0*/  @!P0 BRA `(.L_x_372) ;  /* 0x000003a000008947 */ /* 0x000fea0003800000 */
[----:B------:R-:W-:Y:S02]  /*12b0*/  IMAD.MOV.U32 R2, RZ, RZ, c[0x0][0x1f8] ;  /* 0x00007e00ff027624 */ /* 0x000fe400078e00ff */
[----:B------:R-:W-:Y:S02]  /*12c0*/  IMAD.MOV.U32 R25, RZ, RZ, RZ ;  /* 0x000000ffff197224 */ /* 0x000fe400078e00ff */
[----:B------:R-:W-:Y:S02]  /*12d0*/  IMAD R2, R11, R2, -c[0x0][0x204] ;  /* 0x800081000b027624 */ /* 0x000fe400078e0202 */
[----:B------:R-:W-:Y:S02]  /*12e0*/  IMAD.U32 R24, RZ, RZ, UR15 ;  /* 0x0000000fff187e24 */ /* 0x000fe4000f8e00ff */
[----:B------:R-:W-:-:S05]  /*12f0*/  IMAD.IADD R2, R2, 0x1, R7 ;  /* 0x0000000102027824 */ /* 0x000fca00078e0207 */
[----:B------:R-:W-:Y:S02]  /*1300*/  ISETP.GE.AND P2, PT, R2, c[0x0][0x170], PT ;  /* 0x00005c0002007a0c */ /* 0x000fe40003f46270 */
.L_x_373:
[----:B------:R-:W-:Y:S02]  /*1310*/  IMAD.IADD R29, R12, 0x1, R25 ;  /* 0x000000010c1d7824 */ /* 0x000fe400078e0219 */
[----:B------:R-:W-:Y:S02]  /*1320*/  IMAD.MOV.U32 R4, RZ, RZ, R22 ;  /* 0x000000ffff047224 */ /* 0x000fe400078e0016 */
[----:B------:R-:W-:Y:S01]  /*1330*/  IMAD.MOV.U32 R5, RZ, RZ, R23 ;  /* 0x000000ffff057224 */ /* 0x000fe200078e0017 */
[----:B------:R-:W-:Y:S02]  /*1340*/  LOP3.LUT R2, R20, R29, RZ, 0xfc, !PT ;  /* 0x0000001d14027212 */ /* 0x000fe400078efcff */
[----:B------:R-:W-:Y:S02]  /*1350*/  IADD3 R3, R29, 0x1, RZ ;  /* 0x000000011d037810 */ /* 0x000fe40007ffe0ff */
[----:B------:R-:W-:Y:S01]  /*1360*/  ISETP.LT.OR P0, PT, R2, RZ, P2 ;  /* 0x000000ff0200720c */ /* 0x000fe20001701670 */
[----:B------:R-:W2:Y:S01]  /*1370*/  LDG.E.U16 R23, [R4.64+0x2] ;  /* 0x0000020804177981 */ /* 0x000ea2000c1e1500 */
[----:B------:R-:W-:-:S02]  /*1380*/  LOP3.LUT R2, R20, R3, RZ, 0xfc, !PT ;  /* 0x0000000314027212 */ /* 0x000fc400078efcff */
[----:B------:R-:W-:Y:S01]  /*1390*/  ISETP.GE.OR P0, PT, R27, c[0x0][0x174], P0 ;  /* 0x00005d001b007a0c */ /* 0x000fe20000706670 */
[----:B------:R-:W3:Y:S01]  /*13a0*/  LDG.E.U16 R26, [R4.64+0x6] ;  /* 0x00000608041a7981 */ /* 0x000ee2000c1e1500 */
[----:B------:R-:W-:Y:S01]  /*13b0*/  ISETP.LT.OR P3, PT, R2, RZ, P2 ;  /* 0x000000ff0200720c */ /* 0x000fe20001761670 */
[----:B------:R-:W-:Y:S01]  /*13c0*/  IMAD.MOV.U32 R2, RZ, RZ, R18 ;  /* 0x000000ffff027224 */ /* 0x000fe200078e0012 */
[----:B------:R-:W-:Y:S02]  /*13d0*/  ISETP.GE.OR P0, PT, R29, c[0x0][0x178], P0 ;  /* 0x00005e001d007a0c */ /* 0x000fe40000706670 */
[----:B------:R-:W-:-:S04]  /*13e0*/  ISETP.GE.OR P3, PT, R27, c[0x0][0x174], P3 ;  /* 0x00005d001b007a0c */ /* 0x000fc80001f66670 */
[----:B------:R-:W-:Y:S01]  /*13f0*/  ISETP.GE.OR P3, PT, R3, c[0x0][0x178], P3 ;  /* 0x00005e0003007a0c */ /* 0x000fe20001f66670 */
[----:B------:R-:W-:Y:S02]  /*1400*/  IMAD.MOV.U32 R3, RZ, RZ, R21 ;  /* 0x000000ffff037224 */ /* 0x000fe400078e0015 */
[----:B------:R-:W4:Y:S04]  /*1410*/  LDG.E.U16 R21, [R4.64] ;  /* 0x0000000804157981 */ /* 0x000f28000c1e1500 */
[----:B------:R-:W5:Y:S06]  /*1420*/  @!P0 LDG.E.U16 R22, [R2.64] ;  /* 0x0000000802168981 */ /* 0x000f6c000c1e1500 */
[----:B------:R-:W3:Y:S01]  /*1430*/  @!P3 LDG.E.U16 R18, [R2.64+0x2] ;  /* 0x000002080212b981 */ /* 0x000ee2000c1e1500 */
[----:B--2---:R-:W-:-:S02]  /*1440*/  PRMT R23, RZ, 0x5410, R23 ;  /* 0x00005410ff177816 */ /* 0x004fc40000000017 */
[----:B----4-:R-:W-:Y:S02]  /*1450*/  PRMT R21, RZ, 0x5410, R21 ;  /* 0x00005410ff157816 */ /* 0x010fe40000000015 */
[----:B-----5:R-:W-:-:S05]  /*1460*/  @!P0 PRMT R22, RZ, 0x5410, R22 ;  /* 0x00005410ff168816 */ /* 0x020fca0000000016 */
[----:B------:R-:W-:Y:S01]  /*1470*/  @!P0 FFMA.FTZ R9, R21, R22, R9 ;  /* 0x0000001615098223 */ /* 0x000fe20000010009 */
[----:B---3--:R-:W-:Y:S02]  /*1480*/  @!P3 PRMT R18, RZ, 0x5410, R18 ;  /* 0x00005410ff12b816 */ /* 0x008fe40000000012 */
[----:B------:R-:W-:-:S03]  /*1490*/  IADD3 R21, R29, 0x2, RZ ;  /* 0x000000021d157810 */ /* 0x000fc60007ffe0ff */
[----:B------:R-:W-:Y:S01]  /*14a0*/  @!P3 FFMA.FTZ R9, R23, R18, R9 ;  /* 0x000000121709b223 */ /* 0x000fe20000010009 */
[----:B------:R-:W-:-:S04]  /*14b0*/  LOP3.LUT R18, R20, R21, RZ, 0xfc, !PT ;  /* 0x0000001514127212 */ /* 0x000fc800078efcff */
[----:B------:R-:W-:Y:S02]  /*14c0*/  ISETP.LT.OR P0, PT, R18, RZ, P2 ;  /* 0x000000ff1200720c */ /* 0x000fe40001701670 */
[----:B------:R-:W-:Y:S02]  /*14d0*/  IADD3 R29, R29, 0x3, RZ ;  /* 0x000000031d1d7810 */ /* 0x000fe40007ffe0ff */
[----:B------:R-:W-:Y:S02]  /*14e0*/  ISETP.GE.OR P0, PT, R27, c[0x0][0x174], P0 ;  /* 0x00005d001b007a0c */ /* 0x000fe40000706670 */
[----:B------:R-:W-:Y:S02]  /*14f0*/  LOP3.LUT R18, R20, R29, RZ, 0xfc, !PT ;  /* 0x0000001d14127212 */ /* 0x000fe400078efcff */
[----:B------:R-:W-:Y:S02]  /*1500*/  ISETP.GE.OR P3, PT, R21, c[0x0][0x178], P0 ;  /* 0x00005e0015007a0c */ /* 0x000fe40000766670 */
[----:B------:R-:W-:-:S02]  /*1510*/  ISETP.LT.OR P0, PT, R18, RZ, P2 ;  /* 0x000000ff1200720c */ /* 0x000fc40001701670 */
[----:B------:R-:W2:Y:S02]  /*1520*/  LDG.E.U16 R18, [R4.64+0x4] ;  /* 0x0000040804127981 */ /* 0x000ea4000c1e1500 */
[----:B------:R-:W-:-:S04]  /*1530*/  ISETP.GE.OR P0, PT, R27, c[0x0][0x174], P0 ;  /* 0x00005d001b007a0c */ /* 0x000fc80000706670 */
[----:B------:R-:W-:-:S03]  /*1540*/  ISETP.GE.OR P0, PT, R29, c[0x0][0x178], P0 ;  /* 0x00005e001d007a0c */ /* 0x000fc60000706670 */
[----:B------:R-:W3:Y:S10]  /*1550*/  @!P3 LDG.E.U16 R21, [R2.64+0x4] ;  /* 0x000004080215b981 */ /* 0x000ef4000c1e1500 */
[----:B------:R-:W4:Y:S01]  /*1560*/  @!P0 LDG.E.U16 R28, [R2.64+0x6] ;  /* 0x00000608021c8981 */ /* 0x000f22000c1e1500 */
[----:B------:R-:W-:-:S04]  /*1570*/  IADD3 R24, R24, -0x4, RZ ;  /* 0xfffffffc18187810 */ /* 0x000fc80007ffe0ff */
[----:B------:R-:W-:Y:S02]  /*1580*/  ISETP.NE.AND P4, PT, R24, RZ, PT ;  /* 0x000000ff1800720c */ /* 0x000fe40003f85270 */
[----:B------:R-:W-:Y:S02]  /*1590*/  PRMT R26, RZ, 0x5410, R26 ;  /* 0x00005410ff1a7816 */ /* 0x000fe4000000001a */
[----:B------:R-:W-:Y:S02]  /*15a0*/  IADD3 R25, R25, 0x4, RZ ;  /* 0x0000000419197810 */ /* 0x000fe40007ffe0ff */
[----:B--2---:R-:W-:Y:S02]  /*15b0*/  PRMT R22, RZ, 0x5410, R18 ;  /* 0x00005410ff167816 */ /* 0x004fe40000000012 */
[----:B---3--:R-:W-:-:S05]  /*15c0*/  @!P3 PRMT R18, RZ, 0x5410, R21 ;  /* 0x00005410ff12b816 */ /* 0x008fca0000000015 */
[----:B------:R-:W-:Y:S01]  /*15d0*/  @!P3 FFMA.FTZ R9, R22, R18, R9 ;  /* 0x000000121609b223 */ /* 0x000fe20000010009 */
[----:B------:R-:W-:Y:S02]  /*15e0*/  IADD3 R22, P3, R4, 0x8, RZ ;  /* 0x0000000804167810 */ /* 0x000fe40007f7e0ff */
[----:B----4-:R-:W-:-:S03]  /*15f0*/  @!P0 PRMT R28, RZ, 0x5410, R28 ;  /* 0x00005410ff1c8816 */ /* 0x010fc6000000001c */
[----:B------:R-:W-:Y:S01]  /*1600*/  IMAD.X R23, RZ, RZ, R5, P3 ;  /* 0x000000ffff177224 */ /* 0x000fe200018e0605 */
[----:B------:R-:W-:Y:S01]  /*1610*/  IADD3 R18, P3, R2, 0x8, RZ ;  /* 0x0000000802127810 */ /* 0x000fe20007f7e0ff */
[----:B------:R-:W-:-:S04]  /*1620*/  @!P0 FFMA.FTZ R9, R26, R28, R9 ;  /* 0x0000001c1a098223 */ /* 0x000fc80000010009 */
[----:B------:R-:W-:Y:S01]  /*1630*/  IMAD.X R21, RZ, RZ, R3, P3 ;  /* 0x000000ffff157224 */ /* 0x000fe200018e0603 */
[----:B------:R-:W-:Y:S05]  /*1640*/  @P4 BRA `(.L_x_373) ;  /* 0xfffffcc000004947 */ /* 0x000fea000383ffff */
.L_x_372:
[----:B------:R-:W-:Y:S02]  /*1650*/  IMAD.MOV.U32 R26, RZ, RZ, R18 ;  /* 0x000000ffff1a7224 */ /* 0x000fe400078e0012 */
[----:B------:R-:W-:Y:S01]  /*1660*/  IMAD.MOV.U32 R27, RZ, RZ, R21 ;  /* 0x000000ffff1b7224 */ /* 0x000fe200078e0015 */
[----:B------:R-:W-:Y:S05]  /*1670*/  @!P1 BRA `(.L_x_374) ;  /* 0x0000041000009947 */ /* 0x000fea0003800000 */
[----:B------:R-:W-:Y:S02]  /*1680*/  IMAD.MOV.U32 R2, RZ, RZ, c[0x0][0x1f8] ;  /* 0x00007e00ff027624 */ /* 0x000fe400078e00ff */
[----:B------:R-:W-:Y:S02]  /*1690*/  IMAD.MOV.U32 R3, RZ, RZ, c[0x0][0x1fc] ;  /* 0x00007f00ff037624 */ /* 0x000fe400078e00ff */
[----:B------:R-:W-:Y:S02]  /*16a0*/  IMAD R2, R11, R2, -c[0x0][0x204] ;  /* 0x800081000b027624 */ /* 0x000fe400078e0202 */
[----:B------:R-:W-:-:S02]  /*16b0*/  IMAD.IADD R25, R12, 0x1, R25 ;  /* 0x000000010c197824 */ /* 0x000fc400078e0219 */
[----:B------:R-:W-:Y:S02]  /*16c0*/  IMAD.IADD R2, R2, 0x1, R7 ;  /* 0x0000000102027824 */ /* 0x000fe400078e0207 */
[----:B------:R-:W-:Y:S01]  /*16d0*/  IMAD R3, R8, R3, -c[0x0][0x208] ;  /* 0x8000820008037624 */ /* 0x000fe200078e0203 */
[----:B------:R-:W-:Y:S01]  /*16e0*/  LOP3.LUT R4, R20, R25, RZ, 0xfc, !PT ;  /* 0x0000001914047212 */ /* 0x000fe200078efcff */
[----:B------:R-:W-:Y:S01]  /*16f0*/  IMAD.MOV.U32 R5, RZ, RZ, R23 ;  /* 0x000000ffff057224 */ /* 0x000fe200078e0017 */
[----:B------:R-:W-:Y:S01]  /*1700*/  ISETP.GE.AND P0, PT, R2, c[0x0][0x170], PT ;  /* 0x00005c0002007a0c */ /* 0x000fe20003f06270 */
[----:B------:R-:W-:-:S03]  /*1710*/  IMAD.IADD R24, R3, 0x1, R0 ;  /* 0x0000000103187824 */ /* 0x000fc600078e0200 */
[----:B------:R-:W-:Y:S01]  /*1720*/  ISETP.LT.OR P1, PT, R4, RZ, P0 ;  /* 0x000000ff0400720c */ /* 0x000fe20000721670 */
[----:B------:R-:W-:-:S03]  /*1730*/  IMAD.MOV.U32 R4, RZ, RZ, R22 ;  /* 0x000000ffff047224 */ /* 0x000fc600078e0016 */
[----:B------:R-:W-:Y:S02]  /*1740*/  ISETP.GE.OR P1, PT, R24, c[0x0][0x174], P1 ;  /* 0x00005d0018007a0c */ /* 0x000fe40000f26670 */
[----:B------:R0:W2:Y:S02]  /*1750*/  LDG.E.U16 R3, [R4.64] ;  /* 0x0000000804037981 */ /* 0x0000a4000c1e1500 */
[----:B------:R-:W-:-:S13]  /*1760*/  ISETP.GE.OR P1, PT, R25, c[0x0][0x178], P1 ;  /* 0x00005e0019007a0c */ /* 0x000fda0000f26670 */
[----:B0-----:R-:W-:Y:S02]  /*1770*/  @!P1 IMAD.MOV.U32 R4, RZ, RZ, R18 ;  /* 0x000000ffff049224 */ /* 0x001fe400078e0012 */
[----:B------:R-:W-:-:S05]  /*1780*/  @!P1 IMAD.MOV.U32 R5, RZ, RZ, R21 ;  /* 0x000000ffff059224 */ /* 0x000fca00078e0015 */
[----:B------:R-:W3:Y:S01]  /*1790*/  @!P1 LDG.E.U16 R27, [R4.64] ;  /* 0x00000008041b9981 */ /* 0x000ee2000c1e1500 */
[----:B------:R-:W-:-:S06]  /*17a0*/  UISETP.NE.AND UP1, UPT, UR12, 0x1, UPT ;  /* 0x000000010c00788c */ /* 0x000fcc000bf25270 */
[----:B------:R-:W-:Y:S01]  /*17b0*/  PLOP3.LUT P4, PT, PT, PT, UP1, 0x80, 0x0 ;  /* 0x000000000000781c */ /* 0x000fe20003f8f018 */
[----:B------:R-:W-:Y:S01]  /*17c0*/  IMAD.MOV.U32 R2, RZ, RZ, R22 ;  /* 0x000000ffff027224 */ /* 0x000fe200078e0016 */
[----:B------:R-:W-:Y:S02]  /*17d0*/  IADD3 R22, P2, R22, 0x2, RZ ;  /* 0x0000000216167810 */ /* 0x000fe40007f5e0ff */
[----:B------:R-:W-:Y:S02]  /*17e0*/  IADD3 R26, P3, R18, 0x2, RZ ;  /* 0x00000002121a7810 */ /* 0x000fe40007f7e0ff */
[----:B--2---:R-:W-:Y:S02]  /*17f0*/  PRMT R3, RZ, 0x5410, R3 ;  /* 0x00005410ff037816 */ /* 0x004fe40000000003 */
[----:B---3--:R-:W-:Y:S01]  /*1800*/  @!P1 PRMT R4, RZ, 0x5410, R27 ;  /* 0x00005410ff049816 */ /* 0x008fe2000000001b */
[----:B------:R-:W-:-:S04]  /*1810*/  IMAD.X R27, RZ, RZ, R21, P3 ;  /* 0x000000ffff1b7224 */ /* 0x000fc800018e0615 */
[----:B------:R-:W-:Y:S02]  /*1820*/  @!P1 FFMA.FTZ R9, R3, R4, R9 ;  /* 0x0000000403099223 */ /* 0x000fe40000010009 */
[--C-:B------:R-:W-:Y:S02]  /*1830*/  IMAD.MOV.U32 R3, RZ, RZ, R23.reuse ;  /* 0x000000ffff037224 */ /* 0x100fe400078e0017 */
[----:B------:R-:W-:Y:S01]  /*1840*/  IMAD.X R23, RZ, RZ, R23, P2 ;  /* 0x000000ffff177224 */ /* 0x000fe200010e0617 */
[----:B------:R-:W-:Y:S05]  /*1850*/  @!P4 BRA `(.L_x_374) ;  /* 0x000002300000c947 */ /* 0x000fea0003800000 */
[----:B------:R-:W-:Y:S01]  /*1860*/  IADD3 R5, R25, 0x1, RZ ;  /* 0x0000000119057810 */ /* 0x000fe20007ffe0ff */
[----:B------:R-:W2:Y:S03]  /*1870*/  LDG.E.U16 R22, [R2.64+0x2] ;  /* 0x0000020802167981 */ /* 0x000ea6000c1e1500 */
[----:B------:R-:W-:-:S04]  /*1880*/  LOP3.LUT R4, R20, R5, RZ, 0xfc, !PT ;  /* 0x0000000514047212 */ /* 0x000fc800078efcff */
[----:B------:R-:W-:-:S04]  /*1890*/  ISETP.LT.OR P1, PT, R4, RZ, P0 ;  /* 0x000000ff0400720c */ /* 0x000fc80000721670 */
[----:B------:R-:W-:-:S04]  /*18a0*/  ISETP.GE.OR P1, PT, R24, c[0x0][0x174], P1 ;  /* 0x00005d0018007a0c */ /* 0x000fc80000f26670 */
[----:B------:R-:W-:-:S13]  /*18b0*/  ISETP.GE.OR P1, PT, R5, c[0x0][0x178], P1 ;  /* 0x00005e0005007a0c */ /* 0x000fda0000f26670 */
[----:B------:R-:W-:Y:S02]  /*18c0*/  @!P1 IMAD.MOV.U32 R4, RZ, RZ, R18 ;  /* 0x000000ffff049224 */ /* 0x000fe400078e0012 */
[----:B------:R-:W-:-:S05]  /*18d0*/  @!P1 IMAD.MOV.U32 R5, RZ, RZ, R21 ;  /* 0x000000ffff059224 */ /* 0x000fca00078e0015 */
[----:B------:R-:W3:Y:S01]  /*18e0*/  @!P1 LDG.E.U16 R4, [R4.64+0x2] ;  /* 0x0000020804049981 */ /* 0x000ee2000c1e1500 */
[----:B------:R-:W-:-:S06]  /*18f0*/  UISETP.NE.AND UP1, UPT, UR12, 0x2, UPT ;  /* 0x000000020c00788c */ /* 0x000fcc000bf25270 */
[----:B------:R-:W-:Y:S02]  /*1900*/  PLOP3.LUT P3, PT, PT, PT, UP1, 0x80, 0x0 ;  /* 0x000000000000781c */ /* 0x000fe40003f6f018 */
[----:B--2---:R-:W-:Y:S02]  /*1910*/  PRMT R22, RZ, 0x5410, R22 ;  /* 0x00005410ff167816 */ /* 0x004fe40000000016 */
[----:B---3--:R-:W-:-:S05]  /*1920*/  @!P1 PRMT R4, RZ, 0x5410, R4 ;  /* 0x00005410ff049816 */ /* 0x008fca0000000004 */
[----:B------:R-:W-:Y:S01]  /*1930*/  @!P1 FFMA.FTZ R9, R22, R4, R9 ;  /* 0x0000000416099223 */ /* 0x000fe20000010009 */
[----:B------:R-:W-:Y:S02]  /*1940*/  IADD3 R26, P1, R18, 0x4, RZ ;  /* 0x00000004121a7810 */ /* 0x000fe40007f3e0ff */
[----:B------:R-:W-:-:S03]  /*1950*/  IADD3 R22, P2, R2, 0x4, RZ ;  /* 0x0000000402167810 */ /* 0x000fc60007f5e0ff */
[----:B------:R-:W-:Y:S02]  /*1960*/  IMAD.X R27, RZ, RZ, R21, P1 ;  /* 0x000000ffff1b7224 */ /* 0x000fe400008e0615 */
[----:B------:R-:W-:Y:S01]  /*1970*/  IMAD.X R23, RZ, RZ, R3, P2 ;  /* 0x000000ffff177224 */ /* 0x000fe200010e0603 */
[----:B------:R-:W-:Y:S05]  /*1980*/  @!P3 BRA `(.L_x_374) ;  /* 0x000001000000b947 */ /* 0x000fea0003800000 */
[----:B------:R-:W-:-:S04]  /*1990*/  IADD3 R25, R25, 0x2, RZ ;  /* 0x0000000219197810 */ /* 0x000fc80007ffe0ff */
[----:B------:R-:W-:-:S04]  /*19a0*/  LOP3.LUT R20, R20, R25, RZ, 0xfc, !PT ;  /* 0x0000001914147212 */ /* 0x000fc800078efcff */
[----:B------:R-:W-:Y:S02]  /*19b0*/  ISETP.LT.OR P0, PT, R20, RZ, P0 ;  /* 0x000000ff1400720c */ /* 0x000fe40000701670 */
[----:B------:R-:W2:Y:S02]  /*19c0*/  LDG.E.U16 R20, [R2.64+0x4] ;  /* 0x0000040802147981 */ /* 0x000ea4000c1e1500 */
[----:B------:R-:W-:-:S04]  /*19d0*/  ISETP.GE.OR P0, PT, R24, c[0x0][0x174], P0 ;  /* 0x00005d0018007a0c */ /* 0x000fc80000706670 */
[----:B------:R-:W-:-:S13]  /*19e0*/  ISETP.GE.OR P0, PT, R25, c[0x0][0x178], P0 ;  /* 0x00005e0019007a0c */ /* 0x000fda0000706670 */
[----:B------:R-:W-:Y:S02]  /*19f0*/  @!P0 IMAD.MOV.U32 R4, RZ, RZ, R18 ;  /* 0x000000ffff048224 */ /* 0x000fe400078e0012 */
[----:B------:R-:W-:-:S05]  /*1a00*/  @!P0 IMAD.MOV.U32 R5, RZ, RZ, R21 ;  /* 0x000000ffff058224 */ /* 0x000fca00078e0015 */
[----:B------:R-:W3:Y:S01]  /*1a10*/  @!P0 LDG.E.U16 R4, [R4.64+0x4] ;  /* 0x0000040804048981 */ /* 0x000ee2000c1e1500 */
[----:B------:R-:W-:Y:S02]  /*1a20*/  IADD3 R26, P1, R18, 0x6, RZ ;  /* 0x00000006121a7810 */ /* 0x000fe40007f3e0ff */
[----:B------:R-:W-:-:S03]  /*1a30*/  IADD3 R22, P2, R2, 0x6, RZ ;  /* 0x0000000602167810 */ /* 0x000fc60007f5e0ff */
[----:B------:R-:W-:Y:S02]  /*1a40*/  IMAD.X R27, RZ, RZ, R21, P1 ;  /* 0x000000ffff1b7224 */ /* 0x000fe400008e0615 */
[----:B------:R-:W-:Y:S01]  /*1a50*/  IMAD.X R23, RZ, RZ, R3, P2 ;  /* 0x000000ffff177224 */ /* 0x000fe200010e0603 */
[----:B--2---:R-:W-:Y:S02]  /*1a60*/  PRMT R20, RZ, 0x5410, R20 ;  /* 0x00005410ff147816 */ /* 0x004fe40000000014 */
[----:B---3--:R-:W-:-:S05]  /*1a70*/  @!P0 PRMT R4, RZ, 0x5410, R4 ;  /* 0x00005410ff048816 */ /* 0x008fca0000000004 */
[----:B------:R-:W-:Y:S02]  /*1a80*/  @!P0 FFMA.FTZ R9, R20, R4, R9 ;  /* 0x0000000414098223 */ /* 0x000fe40000010009 */
.L_x_374:
[----:B------:R-:W-:Y:S01]  /*1a90*/  IADD3 R0, R0, 0x1, RZ ;  /* 0x0000000100007810 */ /* 0x000fe20007ffe0ff */
[----:B------:R-:W-:Y:S02]  /*1aa0*/  IMAD.U32 R3, RZ, RZ, UR14 ;  /* 0x0000000eff037e24 */ /* 0x000fe4000f8e00ff */
[----:B------:R-:W-:Y:S01]  /*1ab0*/  IMAD.U32 R2, RZ, RZ, UR14 ;  /* 0x0000000eff027e24 */ /* 0x000fe2000f8e00ff */
[----:B------:R-:W-:Y:S01]  /*1ac0*/  ISETP.GE.AND P0, PT, R0, c[0x0][0x1d4], PT ;  /* 0x0000750000007a0c */ /* 0x000fe20003f06270 */
[----:B------:R-:W-:Y:S01]  /*1ad0*/  IMAD.U32 R21, RZ, RZ, UR19 ;  /* 0x00000013ff157e24 */ /* 0x000fe2000f8e00ff */
[----:B------:R-:W-:-:S04]  /*1ae0*/  LEA R18, P1, R3, R26, 0x1 ;  /* 0x0000001a03127211 */ /* 0x000fc800078208ff */
[----:B------:R-:W-:-:S07]  /*1af0*/  LEA.HI.X R21, R2, R27, R21, 0x1, P1 ;  /* 0x0000001b02157211 */ /* 0x000fce00008f0c15 */
[----:B------:R-:W-:Y:S05]  /*1b00*/  @!P0 BRA `(.L_x_375) ;  /* 0xfffff70000008947 */ /* 0x000fea000383ffff */
.L_x_371:
[----:B------:R-:W-:Y:S01]  /*1b10*/  IADD3 R7, R7, 0x1, RZ ;  /* 0x0000000107077810 */ /* 0x000fe20007ffe0ff */
[----:B------:R-:W-:-:S03]  /*1b20*/  IMAD.U32 R3, RZ, RZ, UR11 ;  /* 0x0000000bff037e24 */ /* 0x000fc6000f8e00ff */
[----:B------:R-:W-:Y:S02]  /*1b30*/  ISETP.GE.AND P0, PT, R7, c[0x0][0x1d0], PT ;  /* 0x0000740007007a0c */ /* 0x000fe40003f06270 */
[----:B------:R-:W-:-:S04]  /*1b40*/  LEA R0, P1, R3, R18, 0x1 ;  /* 0x0000001203007211 */ /* 0x000fc800078208ff */
[----:B------:R-:W-:-:S07]  /*1b50*/  IADD3.X R2, R21, UR17, RZ, P1, !PT ;  /* 0x0000001115027c10 */ /* 0x000fce0008ffe4ff */
[----:B------:R-:W-:Y:S05]  /*1b60*/  @!P0 BRA `(.L_x_376) ;  /* 0xfffff2f000008947 */ /* 0x000fea000383ffff */
.L_x_365:
[----:B------:R-:W-:-:S04]  /*1b70*/  ISETP.NE.U32.AND P0, PT, RZ, c[0x0][0x1f0], PT ;  /* 0x00007c00ff007a0c */ /* 0x000fc80003f05070 */
[----:B------:R-:W-:-:S13]  /*1b80*/  ISETP.NE.AND.EX P0, PT, RZ, c[0x0][0x1f4], PT, P0 ;  /* 0x00007d00ff007a0c */ /* 0x000fda0003f05300 */
[----:B------:R-:W-:-:S04]  /*1b90*/  @P0 IMAD.MOV.U32 R3, RZ, RZ, 0x2 ;  /* 0x00000002ff030424 */ /* 0x000fc800078e00ff */
[----:B------:R-:W-:-:S06]  /*1ba0*/  @P0 IMAD.WIDE R2, R10, R3, c[0x0][0x1f0] ;  /* 0x00007c000a020625 */ /* 0x000fcc00078e0203 */
[----:B------:R0:W2:Y:S01]  /*1bb0*/  @P0 LDG.E.U16 R2, [R2.64] ;  /* 0x0000000802020981 */ /* 0x0000a2000c1e1500 */
[----:B------:R-:W-:Y:S02]  /*1bc0*/  IMAD.MOV R5, RZ, RZ, -R14 ;  /* 0x000000ffff057224 */ /* 0x000fe400078e0a0e */
[----:B------:R-:W-:Y:S02]  /*1bd0*/  IMAD R11, R11, c[0x0][0x1b4], RZ ;  /* 0x00006d000b0b7a24 */ /* 0x000fe400078e02ff */
[----:B------:R-:W-:Y:S02]  /*1be0*/  IMAD R0, R5, c[0x0][0x1a8], R16 ;  /* 0x00006a0005007a24 */ /* 0x000fe400078e0210 */
[----:B------:R-:W-:Y:S01]  /*1bf0*/  IMAD R8, R8, c[0x0][0x1b8], RZ ;  /* 0x00006e0008087a24 */ /* 0x000fe200078e02ff */
[----:B------:R-:W-:Y:S01]  /*1c00*/  SHF.R.S32.HI R4, RZ, 0x1f, R11 ;  /* 0x0000001fff047819 */ /* 0x000fe2000001140b */
[----:B------:R-:W-:Y:S02]  /*1c10*/  IMAD R0, R0, c[0x0][0x1bc], RZ ;  /* 0x00006f0000007a24 */ /* 0x000fe400078e02ff */
[----:B------:R-:W-:Y:S01]  /*1c20*/  IMAD R13, R13, c[0x0][0x1ac], RZ ;  /* 0x00006b000d0d7a24 */ /* 0x000fe200078e02ff */
[----:B------:R-:W-:Y:S01]  /*1c30*/  SHF.R.S32.HI R5, RZ, 0x1f, R8 ;  /* 0x0000001fff057819 */ /* 0x000fe20000011408 */
[----:B------:R-:W-:Y:S01]  /*1c40*/  IMAD R10, R10, c[0x0][0x1b0], RZ ;  /* 0x00006c000a0a7a24 */ /* 0x000fe200078e02ff */
[----:B------:R-:W-:-:S02]  /*1c50*/  IADD3 R11, P1, P2, R11, R8, R0 ;  /* 0x000000080b0b7210 */ /* 0x000fc40007a3e000 */
[----:B------:R-:W-:-:S04]  /*1c60*/  SHF.R.S32.HI R0, RZ, 0x1f, R0 ;  /* 0x0000001fff007819 */ /* 0x000fc80000011400 */
[----:B------:R-:W-:Y:S01]  /*1c70*/  IADD3.X R0, R4, R5, R0, P1, P2 ;  /* 0x0000000504007210 */ /* 0x000fe20000fe4400 */
[----:B------:R-:W-:Y:S01]  /*1c80*/  IMAD R5, R19, c[0x0][0xc], RZ ;  /* 0x0000030013057a24 */ /* 0x000fe200078e02ff */
[--C-:B0-----:R-:W-:Y:S02]  /*1c90*/  IADD3 R3, P1, P2, R13, R11, R10.reuse ;  /* 0x0000000b0d037210 */ /* 0x101fe40007a3e00a */
[----:B------:R-:W-:Y:S02]  /*1ca0*/  SHF.R.S32.HI R13, RZ, 0x1f, R13 ;  /* 0x0000001fff0d7819 */ /* 0x000fe4000001140d */
[----:B------:R-:W-:-:S04]  /*1cb0*/  SHF.R.S32.HI R10, RZ, 0x1f, R10 ;  /* 0x0000001fff0a7819 */ /* 0x000fc8000001140a */
[----:B------:R-:W-:Y:S02]  /*1cc0*/  IADD3.X R10, R13, R0, R10, P1, P2 ;  /* 0x000000000d0a7210 */ /* 0x000fe40000fe440a */
[----:B--2---:R-:W-:-:S05]  /*1cd0*/  @P0 PRMT R2, RZ, 0x5410, R2 ;  /* 0x00005410ff020816 */ /* 0x004fca0000000002 */
[----:B------:R-:W-:Y:S01]  /*1ce0*/  @P0 FADD.FTZ R9, R2, R9 ;  /* 0x0000000902090221 */ /* 0x000fe20000010000 */
[----:B------:R-:W-:-:S04]  /*1cf0*/  LEA R2, P0, R3, c[0x0][0x190], 0x1 ;  /* 0x0000640003027a11 */ /* 0x000fc800078008ff */
[----:B------:R-:W-:Y:S02]  /*1d00*/  LEA.HI.X R3, R3, c[0x0][0x194], R10, 0x1, P0 ;  /* 0x0000650003037a11 */ /* 0x000fe400000f0c0a */
[----:B------:R-:W-:Y:S02]  /*1d10*/  F2FP.BF16.PACK_AB R0, RZ, R9 ;  /* 0x00000009ff00723e */ /* 0x000fe400000010ff */
[----:B------:R-:W-:-:S03]  /*1d20*/  IADD3 R16, P0, R5, R16, RZ ;  /* 0x0000001005107210 */ /* 0x000fc60007f1e0ff */
[----:B------:R0:W-:Y:S02]  /*1d30*/  STG.E.U16 [R2.64], R0 ;  /* 0x0000000002007986 */ /* 0x0001e4000c101508 */
[----:B------:R-:W-:Y:S01]  /*1d40*/  IMAD.X R15, RZ, RZ, R15, P0 ;  /* 0x000000ffff0f7224 */ /* 0x000fe200000e060f */
[----:B------:R-:W-:-:S04]  /*1d50*/  ISETP.GE.U32.AND P0, PT, R16, UR10, PT ;  /* 0x0000000a10007c0c */ /* 0x000fc8000bf06070 */
[----:B------:R-:W-:-:S13]  /*1d60*/  ISETP.GE.AND.EX P0, PT, R15, UR18, PT, P0 ;  /* 0x000000120f007c0c */ /* 0x000fda000bf06300 */
[----:B0-----:R-:W-:Y:S01]  /*1d70*/  @P0 CALL.REL.NOINC `(.L_x_377) ;  /* 0x0000001000000944 */ /* 0x001fe20003c00000 */
[----:B------:R-:W-:Y:S05]  /*1d80*/  BRA `(.L_x_378) ;  /* 0xffffe6d000007947 */ /* 0x000fea000383ffff */
.L_x_377:
[----:B------:R-:W-:Y:S05]  /*1d90*/  BSYNC B0 ;  /* 0x0000000000007941 */ /* 0x000fea0003800000 */
.L_x_364:
[----:B------:R-:W-:Y:S05]  /*1da0*/  EXIT ;  /* 0x000000000000794d */ /* 0x000fea0003800000 */
.L_x_379:
        /* <DEDUP_REMOVED lines=13> */
.L_x_541:


//--------------------- .text._ZN2at6native51_GLOBAL__N__11011a27_18_DepthwiseConv3d_cu_35e0c7b528conv_depthwise3d_cuda_kernelIN3c108BFloat16EfLi3ELi3ELi3ELi1ELi1ELi1EEEvNS_27GenericPackedTensorAccessorIKT_Lm5ENS_16DefaultPtrTraitsEiEENS5_IS6_Lm5ES8_iEES9_PS7_iiiiiiiii --------------------------
	.section	.text._ZN2at6native51_GLOBAL__N__11011a27_18_DepthwiseConv3d_cu_35e0c7b528conv_depthwise3d_cuda_kernelIN3c108BFloat16EfLi3ELi3ELi3ELi1ELi1ELi1EEEvNS_27GenericPackedTensorAccessorIKT_Lm5ENS_16DefaultPtrTraitsEiEENS5_IS6_Lm5ES8_iEES9_PS7_iiiiiiiii,"ax",@progbits
	.sectioninfo	@"SHI_REGISTERS=32"
	.align	128
.text._ZN2at6native51_GLOBAL__N__11011a27_18_DepthwiseConv3d_cu_35e0c7b528conv_depthwise3d_cuda_kernelIN3c108BFloat16EfLi3ELi3ELi3ELi1ELi1ELi1EEEvNS_27GenericPackedTensorAccessorIKT_Lm5ENS_16DefaultPtrTraitsEiEENS5_IS6_Lm5ES8_iEES9_PS7_iiiiiiiii:
        .type           _ZN2at6native51_GLOBAL__N__11011a27_18_DepthwiseConv3d_cu_35e0c7b528conv_depthwise3d_cuda_kernelIN3c108BFloat16EfLi3ELi3ELi3ELi1ELi1ELi1EEEvNS_27GenericPackedTensorAccessorIKT_Lm5ENS_16DefaultPtrTraitsEiEENS5_IS6_Lm5ES8_iEES9_PS7_iiiiiiiii,@function
        .size           _ZN2at6native51_GLOBAL__N__11011a27_18_DepthwiseConv3d_cu_35e0c7b528conv_depthwise3d_cuda_kernelIN3c108BFloat16EfLi3ELi3ELi3ELi1ELi1ELi1EEEvNS_27GenericPackedTensorAccessorIKT_Lm5ENS_16DefaultPtrTraitsEiEENS5_IS6_Lm5ES8_iEES9_PS7_iiiiiiiii,(.L_x_542 - _ZN2at6native51_GLOBAL__N__11011a27_18_DepthwiseConv3d_cu_35e0c7b528conv_depthwise3d_cuda_kernelIN3c108BFloat16EfLi3ELi3ELi3ELi1ELi1ELi1EEEvNS_27GenericPackedTensorAccessorIKT_Lm5ENS_16DefaultPtrTraitsEiEENS5_IS6_Lm5ES8_iEES9_PS7_iiiiiiiii)
        .other          _ZN2at6native51_GLOBAL__N__11011a27_18_DepthwiseConv3d_cu_35e0c7b528conv_depthwise3d_cuda_kernelIN3c108BFloat16EfLi3ELi3ELi3ELi1ELi1ELi1EEEvNS_27GenericPackedTensorAccessorIKT_Lm5ENS_16DefaultPtrTraitsEiEENS5_IS6_Lm5ES8_iEES9_PS7_iiiiiiiii,@"STO_CUDA_ENTRY STV_DEFAULT"
_ZN2at6native51_GLOBAL__N__11011a27_18_DepthwiseConv3d_cu_35e0c7b528conv_depthwise3d_cuda_kernelIN3c108BFloat16EfLi3ELi3ELi3ELi1ELi1ELi1EEEvNS_27GenericPackedTensorAccessorIKT_Lm5ENS_16DefaultPtrTraitsEiEENS5_IS6_Lm5ES8_iEES9_PS7_iiiiiiiii:
[----:B------:R-:W-:Y:S02]  /*0000*/  IMAD.MOV.U32 R1, RZ, RZ, c[0x0][0x28] ;  /* 0x00000a00ff017624 */ /* 0x000fe400078e00ff */
[----:B------:R-:W-:Y:S01]  /*0010*/  IABS R9, c[0x0][0x16c] ;  /* 0x00005b0000097a13 */ /* 0x000fe20000000000 */
[----:B------:R-:W0:Y:S01]  /*0020*/  S2R R2, SR_TID.X ;  /* 0x0000000000027919 */ /* 0x000e220000002100 */
[----:B------:R-:W-:Y:S02]  /*0030*/  ULDC UR4, c[0x0][0x1ac] ;  /* 0x00006b0000047ab9 */ /* 0x000fe40000000800 */
[----:B------:R-:W1:Y:S01]  /*0040*/  I2F.RP R0, R9 ;  /* 0x0000000900007306 */ /* 0x000e620000209400 */
[----:B------:R-:W0:Y:S01]  /*0050*/  S2R R7, SR_CTAID.X ;  /* 0x0000000000077919 */ /* 0x000e220000002500 */
[----:B------:R-:W-:Y:S02]  /*0060*/  ULDC.64 UR8, c[0x0][0x198] ;  /* 0x0000660000087ab9 */ /* 0x000fe40000000a00 */
[----:B------:R-:W-:-:S03]  /*0070*/  UIMAD UR8, UR8, UR4, URZ ;  /* 0x00000004080872a4 */ /* 0x000fc6000f8e023f */
[----:B------:R-:W-:Y:S02]  /*0080*/  ULDC UR4, c[0x0][0x16c] ;  /* 0x00005b0000047ab9 */ /* 0x000fe40000000800 */
[----:B------:R-:W-:Y:S02]  /*0090*/  USHF.R.S32.HI UR14, URZ, 0x1f, UR8 ;  /* 0x0000001f3f0e7899 */ /* 0x000fe40008011408 */
[----:B------:R-:W-:Y:S01]  /*00a0*/  ULOP3.LUT UR4, UR9, UR4, URZ, 0x3c, !UPT ;  /* 0x0000000409047292 */ /* 0x000fe2000f8e3c3f */
[----:B-1----:R-:W1:Y:S05]  /*00b0*/  MUFU.RCP R0, R0 ;  /* 0x0000000000007308 */ /* 0x002e6a0000001000 */
[----:B------:R-:W-:-:S02]  /*00c0*/  ISETP.LE.AND P2, PT, RZ, UR4, PT ;  /* 0x00000004ff007c0c */ /* 0x000fc4000bf43270 */
[----:B-1----:R-:W-:-:S04]  /*00d0*/  IADD3 R4, R0, 0xffffffe, RZ ;  /* 0x0ffffffe00047810 */ /* 0x002fc80007ffe0ff */
[----:B------:R1:W2:Y:S02]  /*00e0*/  F2I.FTZ.U32.TRUNC.NTZ R5, R4 ;  /* 0x0000000400057305 */ /* 0x0002a4000021f000 */
[----:B-1----:R-:W-:Y:S02]  /*00f0*/  IMAD.MOV.U32 R4, RZ, RZ, RZ ;  /* 0x000000ffff047224 */ /* 0x002fe400078e00ff */
[----:B--2---:R-:W-:-:S04]  /*0100*/  IMAD.MOV R6, RZ, RZ, -R5 ;  /* 0x000000ffff067224 */ /* 0x004fc800078e0a05 */
[----:B------:R-:W-:Y:S01]  /*0110*/  IMAD R3, R6, R9, RZ ;  /* 0x0000000906037224 */ /* 0x000fe200078e02ff */
[----:B------:R-:W-:-:S03]  /*0120*/  IABS R6, c[0x0][0x19c] ;  /* 0x0000670000067a13 */ /* 0x000fc60000000000 */
[----:B------:R-:W-:-:S04]  /*0130*/  IMAD.HI.U32 R5, R5, R3, R4 ;  /* 0x0000000305057227 */ /* 0x000fc800078e0004 */
[----:B------:R-:W-:Y:S02]  /*0140*/  IMAD.MOV.U32 R3, RZ, RZ, RZ ;  /* 0x000000ffff037224 */ /* 0x000fe400078e00ff */
[----:B------:R-:W-:-:S04]  /*0150*/  IMAD.HI.U32 R0, R5, R6, RZ ;  /* 0x0000000605007227 */ /* 0x000fc800078e00ff */
[----:B0-----:R-:W-:-:S04]  /*0160*/  IMAD.WIDE.U32 R2, R7, c[0x0][0x0], R2 ;  /* 0x0000000007027a25 */ /* 0x001fc800078e0002 */
[----:B------:R-:W-:Y:S01]  /*0170*/  IMAD.MOV R4, RZ, RZ, -R0 ;  /* 0x000000ffff047224 */ /* 0x000fe200078e0a00 */
[----:B------:R-:W-:-:S03]  /*0180*/  ISETP.GE.U32.AND P0, PT, R2, UR8, PT ;  /* 0x0000000802007c0c */ /* 0x000fc6000bf06070 */
[----:B------:R-:W-:Y:S01]  /*0190*/  IMAD R4, R9, R4, R6 ;  /* 0x0000000409047224 */ /* 0x000fe200078e0206 */
[----:B------:R-:W-:-:S04]  /*01a0*/  ISETP.GE.AND.EX P0, PT, R3, UR14, PT, P0 ;  /* 0x0000000e03007c0c */ /* 0x000fc8000bf06300 */
[----:B------:R-:W-:-:S09]  /*01b0*/  ISETP.GT.U32.AND P1, PT, R9, R4, PT ;  /* 0x000000040900720c */ /* 0x000fd20003f24070 */
[----:B------:R-:W-:Y:S05]  /*01c0*/  @P0 EXIT ;  /* 0x000000000000094d */ /* 0x000fea0003800000 */
[----:B------:R-:W-:Y:S01]  /*01d0*/  @!P1 IMAD.IADD R4, R4, 0x1, -R9 ;  /* 0x0000000104049824 */ /* 0x000fe200078e0a09 */
[----:B------:R-:W-:Y:S01]  /*01e0*/  @!P1 IADD3 R0, R0, 0x1, RZ ;  /* 0x0000000100009810 */ /* 0x000fe20007ffe0ff */
[----:B------:R-:W-:Y:S01]  /*01f0*/  UMOV UR5, 0x3 ;  /* 0x0000000300057882 */ /* 0x000fe20000000000 */
[----:B------:R-:W-:Y:S01]  /*0200*/  ISETP.NE.AND P1, PT, RZ, c[0x0][0x16c], PT ;  /* 0x00005b00ff007a0c */ /* 0x000fe20003f25270 */
[----:B------:R-:W-:Y:S01]  /*0210*/  ULDC UR4, c[0x0][0x174] ;  /* 0x00005d0000047ab9 */ /* 0x000fe20000000800 */
[----:B------:R-:W-:Y:S01]  /*0220*/  ISETP.GE.U32.AND P0, PT, R4, R9, PT ;  /* 0x000000090400720c */ /* 0x000fe20003f06070 */
[----:B------:R-:W-:Y:S02]  /*0230*/  ULDC UR11, c[0x0][0x178] ;  /* 0x00005e00000b7ab9 */ /* 0x000fe40000000800 */
[----:B------:R-:W-:Y:S02]  /*0240*/  UIADD3 UR4, -UR5, UR4, URZ ;  /* 0x0000000405047290 */ /* 0x000fe4000fffe13f */
[----:B------:R-:W-:-:S02]  /*0250*/  UIADD3 UR5, -UR5, UR11, URZ ;  /* 0x0000000b05057290 */ /* 0x000fc4000fffe13f */
[----:B------:R-:W-:Y:S02]  /*0260*/  UIMAD UR4, UR4, UR11, URZ ;  /* 0x0000000b040472a4 */ /* 0x000fe4000f8e023f */
[----:B------:R-:W-:Y:S02]  /*0270*/  UIADD3 UR16, UP0, UR5, 0x1, URZ ;  /* 0x0000000105107890 */ /* 0x000fe4000ff1e03f */
[----:B------:R-:W-:Y:S02]  /*0280*/  ULDC UR9, c[0x0][0x0] ;  /* 0x0000000000097ab9 */ /* 0x000fe40000000800 */
[----:B------:R-:W-:Y:S01]  /*0290*/  @P0 IADD3 R0, R0, 0x1, RZ ;  /* 0x0000000100000810 */ /* 0x000fe20007ffe0ff */
[----:B------:R-:W-:Y:S01]  /*02a0*/  ULEA.HI.X.SX32 UR17, UR5, URZ, 0x1, UP0 ;  /* 0x0000003f05117291 */ /* 0x000fe200080f0e3f */
[----:B------:R-:W-:Y:S01]  /*02b0*/  ISETP.NE.U32.AND P0, PT, RZ, c[0x0][0x1f0], PT ;  /* 0x00007c00ff007a0c */ /* 0x000fe20003f05070 */
[----:B------:R-:W-:Y:S02]  /*02c0*/  UIADD3 UR15, UP0, UR4, UR16, URZ ;  /* 0x00000010040f7290 */ /* 0x000fe4000ff1e03f */
[----:B------:R-:W-:Y:S01]  /*02d0*/  ULDC UR12, c[0x0][0xc] ;  /* 0x00000300000c7ab9 */ /* 0x000fe20000000800 */
[----:B------:R-:W-:Y:S01]  /*02e0*/  ISETP.NE.AND.EX P0, PT, RZ, c[0x0][0x1f4], PT, P0 ;  /* 0x00007d00ff007a0c */ /* 0x000fe20003f05300 */
[----:B------:R-:W-:Y:S01]  /*02f0*/  UMOV UR10, 0x2 ;  /* 0x00000002000a7882 */ /* 0x000fe20000000000 */
[----:B------:R-:W-:Y:S01]  /*0300*/  @!P2 IMAD.MOV R0, RZ, RZ, -R0 ;  /* 0x000000ffff00a224 */ /* 0x000fe200078e0a00 */
[----:B------:R-:W-:Y:S01]  /*0310*/  ULDC.64 UR6, c[0x2][0x0] ;  /* 0x0080000000067ab9 */ /* 0x000fe20000000a00 */
[----:B------:R-:W-:Y:S01]  /*0320*/  @!P1 LOP3.LUT R0, RZ, c[0x0][0x16c], RZ, 0x33, !PT ;  /* 0x00005b00ff009a12 */ /* 0x000fe200078e33ff */
[----:B------:R-:W-:-:S02]  /*0330*/  UIMAD UR9, UR9, UR12, URZ ;  /* 0x0000000c090972a4 */ /* 0x000fc4000f8e023f */
[----:B------:R-:W-:Y:S02]  /*0340*/  UIMAD.WIDE UR6, UR5, UR10, UR6 ;  /* 0x0000000a050672a5 */ /* 0x000fe4000f8e0206 */
[----:B------:R-:W-:Y:S02]  /*0350*/  ULEA.HI.X.SX32 UR10, UR4, UR17, 0x1, UP0 ;  /* 0x00000011040a7291 */ /* 0x000fe400080f0e3f */
[----:B------:R-:W-:Y:S02]  /*0360*/  ULDC.64 UR12, c[0x0][0x118] ;  /* 0x00004600000c7ab9 */ /* 0x000fe40000000a00 */
[----:B------:R-:W-:Y:S05]  /*0370*/  @!P0 BRA `(.L_x_380) ;  /* 0x00001f9000008947 */ /* 0x000fea0003800000 */
[----:B------:R-:W-:Y:S01]  /*0380*/  IABS R6, c[0x0][0x1a8] ;  /* 0x00006a0000067a13 */ /* 0x000fe20000000000 */
[----:B------:R-:W-:Y:S01]  /*0390*/  BSSY B0, `(.L_x_381) ;  /* 0x00001f6000007945 */ /* 0x000fe20003800000 */
[----:B------:R-:W-:Y:S02]  /*03a0*/  UMOV UR4, URZ ;  /* 0x0000003f00047c82 */ /* 0x000fe40008000000 */
[----:B------:R-:W0:Y:S02]  /*03b0*/  R2UR UR18, R6 ;  /* 0x00000000061273c2 */ /* 0x000e2400000e0000 */
[----:B0-----:R-:W0:Y:S08]  /*03c0*/  I2F.RP R4, UR18 ;  /* 0x0000001200047d06 */ /* 0x001e300008209400 */
[----:B0-----:R-:W0:Y:S02]  /*03d0*/  MUFU.RCP R4, R4 ;  /* 0x0000000400047308 */ /* 0x001e240000001000 */
[----:B0-----:R-:W-:-:S06]  /*03e0*/  IADD3 R5, R4, 0xffffffe, RZ ;  /* 0x0ffffffe04057810 */ /* 0x001fcc0007ffe0ff */
[----:B------:R-:W0:Y:S02]  /*03f0*/  F2I.FTZ.U32.TRUNC.NTZ R5, R5 ;  /* 0x0000000500057305 */ /* 0x000e24000021f000 */
[----:B0-----:R-:W0:Y:S02]  /*0400*/  R2UR UR5, R5 ;  /* 0x00000000050573c2 */ /* 0x001e2400000e0000 */
[----:B0-----:R-:W-:-:S04]  /*0410*/  UIADD3 UR11, URZ, -UR5, URZ ;  /* 0x800000053f0b7290 */ /* 0x001fc8000fffe03f */
[----:B------:R-:W-:-:S04]  /*0420*/  UIMAD UR11, UR11, UR18, URZ ;  /* 0x000000120b0b72a4 */ /* 0x000fc8000f8e023f */
[----:B------:R-:W-:Y:S02]  /*0430*/  UIMAD.WIDE.U32 UR4, UR5, UR11, UR4 ;  /* 0x0000000b050472a5 */ /* 0x000fe4000f8e0004 */
.L_x_383:
[----:B------:R-:W-:Y:S01]  /*0440*/  IABS R6, c[0x0][0x1a4] ;  /* 0x0000690000067a13 */ /* 0x000fe20000000000 */
[----:B------:R-:W-:Y:S01]  /*0450*/  IMAD.MOV.U32 R22, RZ, RZ, c[0x0][0x1f8] ;  /* 0x00007e00ff167624 */ /* 0x000fe200078e00ff */
[----:B------:R-:W-:Y:S02]  /*0460*/  IABS R5, R2 ;  /* 0x0000000200057213 */ /* 0x000fe40000000000 */
[----:B------:R-:W0:Y:S01]  /*0470*/  I2F.RP R7, R6 ;  /* 0x0000000600077306 */ /* 0x000e220000209400 */
[----:B------:R-:W-:Y:S02]  /*0480*/  IABS R10, c[0x0][0x1a8] ;  /* 0x00006a00000a7a13 */ /* 0x000fe40000000000 */
[----:B------:R-:W-:-:S04]  /*0490*/  IMAD.HI.U32 R4, R5, UR5, RZ ;  /* 0x0000000505047c27 */ /* 0x000fc8000f8e00ff */
[----:B------:R-:W-:-:S04]  /*04a0*/  IMAD.MOV R8, RZ, RZ, -R4 ;  /* 0x000000ffff087224 */ /* 0x000fc800078e0a04 */
[----:B------:R-:W-:Y:S01]  /*04b0*/  IMAD R5, R10, R8, R5 ;  /* 0x000000080a057224 */ /* 0x000fe200078e0205 */
[----:B0-----:R-:W0:Y:S04]  /*04c0*/  MUFU.RCP R7, R7 ;  /* 0x0000000700077308 */ /* 0x001e280000001000 */
[----:B------:R-:W-:-:S13]  /*04d0*/  ISETP.LT.U32.AND P1, PT, R5, UR18, PT ;  /* 0x0000001205007c0c */ /* 0x000fda000bf21070 */
[----:B------:R-:W-:Y:S01]  /*04e0*/  @!P1 IMAD.IADD R5, R5, 0x1, -R10 ;  /* 0x0000000105059824 */ /* 0x000fe200078e0a0a */
[----:B------:R-:W-:Y:S02]  /*04f0*/  @!P1 IADD3 R4, R4, 0x1, RZ ;  /* 0x0000000104049810 */ /* 0x000fe40007ffe0ff */
[----:B0-----:R-:W-:Y:S02]  /*0500*/  IADD3 R8, R7, 0xffffffe, RZ ;  /* 0x0ffffffe07087810 */ /* 0x001fe40007ffe0ff */
[----:B------:R-:W-:Y:S02]  /*0510*/  ISETP.GE.U32.AND P0, PT, R5, UR18, PT ;  /* 0x0000001205007c0c */ /* 0x000fe4000bf06070 */
[----:B------:R-:W-:Y:S01]  /*0520*/  LOP3.LUT R5, R2, c[0x0][0x1a8], RZ, 0x3c, !PT ;  /* 0x00006a0002057a12 */ /* 0x000fe200078e3cff */
[----:B------:R0:W1:Y:S01]  /*0530*/  F2I.FTZ.U32.TRUNC.NTZ R9, R8 ;  /* 0x0000000800097305 */ /* 0x000062000021f000 */
[----:B------:R-:W-:Y:S02]  /*0540*/  ISETP.NE.AND P1, PT, RZ, c[0x0][0x1a8], PT ;  /* 0x00006a00ff007a0c */ /* 0x000fe40003f25270 */
        /* <DEDUP_REMOVED lines=30> */
[----:B------:R-:W-:Y:S02]  /*0730*/  IMAD.MOV.U32 R10, RZ, RZ, RZ ;  /* 0x000000ffff0a7224 */ /* 0x000fe400078e00ff */
[----:B------:R-:W0:Y:S01]  /*0740*/  I2F.RP R12, R6 ;  /* 0x00000006000c7306 */ /* 0x000e220000209400 */
[----:B------:R-:W-:Y:S01]  /*0750*/  @!P2 IMAD.MOV R9, RZ, RZ, -R9 ;  /* 0x000000ffff09a224 */ /* 0x000fe200078e0a09 */
[----:B------:R-:W-:Y:S01]  /*0760*/  @!P1 LOP3.LUT R9, RZ, c[0x0][0x1a4], RZ, 0x33, !PT ;  /* 0x00006900ff099a12 */ /* 0x000fe200078e33ff */
[----:B------:R-:W-:-:S03]  /*0770*/  IMAD.HI.U32 R10, R11, R7, R10 ;  /* 0x000000070b0a7227 */ /* 0x000fc600078e000a */
[----:B------:R-:W-:-:S05]  /*0780*/  IABS R8, R9 ;  /* 0x0000000900087213 */ /* 0x000fca0000000000 */
[----:B------:R-:W-:-:S04]  /*0790*/  IMAD.HI.U32 R7, R10, R8, RZ ;  /* 0x000000080a077227 */ /* 0x000fc800078e00ff */
[----:B------:R-:W-:Y:S01]  /*07a0*/  IMAD.MOV R10, RZ, RZ, -R7 ;  /* 0x000000ffff0a7224 */ /* 0x000fe200078e0a07 */
[----:B0-----:R-:W0:Y:S03]  /*07b0*/  MUFU.RCP R12, R12 ;  /* 0x0000000c000c7308 */ /* 0x001e260000001000 */
[----:B------:R-:W-:-:S05]  /*07c0*/  IMAD R8, R5, R10, R8 ;  /* 0x0000000a05087224 */ /* 0x000fca00078e0208 */
[----:B------:R-:W-:Y:S02]  /*07d0*/  ISETP.GT.U32.AND P1, PT, R5, R8, PT ;  /* 0x000000080500720c */ /* 0x000fe40003f24070 */
[----:B0-----:R-:W-:-:S04]  /*07e0*/  IADD3 R10, R12, 0xffffffe, RZ ;  /* 0x0ffffffe0c0a7810 */ /* 0x001fc80007ffe0ff */
[----:B------:R0:W1:Y:S07]  /*07f0*/  F2I.FTZ.U32.TRUNC.NTZ R11, R10 ;  /* 0x0000000a000b7305 */ /* 0x00006e000021f000 */
[----:B------:R-:W-:Y:S01]  /*0800*/  @!P1 IMAD.IADD R8, R8, 0x1, -R5 ;  /* 0x0000000108089824 */ /* 0x000fe200078e0a05 */
[----:B------:R-:W-:Y:S02]  /*0810*/  @!P1 IADD3 R7, R7, 0x1, RZ ;  /* 0x0000000107079810 */ /* 0x000fe40007ffe0ff */
[----:B------:R-:W-:-:S02]  /*0820*/  ISETP.NE.AND P1, PT, RZ, c[0x0][0x1a0], PT ;  /* 0x00006800ff007a0c */ /* 0x000fc40003f25270 */
[----:B------:R-:W-:Y:S02]  /*0830*/  ISETP.GE.U32.AND P0, PT, R8, R5, PT ;  /* 0x000000050800720c */ /* 0x000fe40003f06070 */
[----:B------:R-:W-:Y:S01]  /*0840*/  LOP3.LUT R5, R9, c[0x0][0x1a0], RZ, 0x3c, !PT ;  /* 0x0000680009057a12 */ /* 0x000fe200078e3cff */
[----:B0-----:R-:W-:-:S03]  /*0850*/  IMAD.MOV.U32 R10, RZ, RZ, RZ ;  /* 0x000000ffff0a7224 */ /* 0x001fc600078e00ff */
[----:B------:R-:W-:Y:S01]  /*0860*/  ISETP.GE.AND P2, PT, R5, RZ, PT ;  /* 0x000000ff0500720c */ /* 0x000fe20003f46270 */
[----:B-1----:R-:W-:-:S06]  /*0870*/  IMAD.MOV R5, RZ, RZ, -R11 ;  /* 0x000000ffff057224 */ /* 0x002fcc00078e0a0b */
[----:B------:R-:W-:Y:S01]  /*0880*/  @P0 IADD3 R7, R7, 0x1, RZ ;  /* 0x0000000107070810 */ /* 0x000fe20007ffe0ff */
[----:B------:R-:W-:-:S04]  /*0890*/  IMAD R5, R5, R6, RZ ;  /* 0x0000000605057224 */ /* 0x000fc800078e02ff */
[----:B------:R-:W-:-:S04]  /*08a0*/  IMAD.HI.U32 R10, R11, R5, R10 ;  /* 0x000000050b0a7227 */ /* 0x000fc800078e000a */
[----:B------:R-:W-:Y:S01]  /*08b0*/  @!P2 IMAD.MOV R7, RZ, RZ, -R7 ;  /* 0x000000ffff07a224 */ /* 0x000fe200078e0a07 */
[----:B------:R-:W-:-:S04]  /*08c0*/  @!P1 LOP3.LUT R7, RZ, c[0x0][0x1a0], RZ, 0x33, !PT ;  /* 0x00006800ff079a12 */ /* 0x000fc800078e33ff */
[----:B------:R-:W-:-:S05]  /*08d0*/  IABS R8, R7 ;  /* 0x0000000700087213 */ /* 0x000fca0000000000 */
[----:B------:R-:W-:Y:S01]  /*08e0*/  IMAD.MOV.U32 R5, RZ, RZ, R8 ;  /* 0x000000ffff057224 */ /* 0x000fe200078e0008 */
[----:B------:R-:W-:-:S03]  /*08f0*/  IABS R8, R0 ;  /* 0x0000000000087213 */ /* 0x000fc60000000000 */
[----:B------:R-:W-:Y:S01]  /*0900*/  IMAD.HI.U32 R13, R10, R5, RZ ;  /* 0x000000050a0d7227 */ /* 0x000fe200078e00ff */
[----:B------:R-:W0:Y:S03]  /*0910*/  I2F.RP R12, R8 ;  /* 0x00000008000c7306 */ /* 0x000e260000209400 */
[----:B------:R-:W-:-:S04]  /*0920*/  IMAD.MOV R10, RZ, RZ, -R13 ;  /* 0x000000ffff0a7224 */ /* 0x000fc800078e0a0d */
[----:B------:R-:W-:-:S05]  /*0930*/  IMAD R5, R6, R10, R5 ;  /* 0x0000000a06057224 */ /* 0x000fca00078e0205 */
[----:B------:R-:W-:Y:S01]  /*0940*/  ISETP.GT.U32.AND P1, PT, R6, R5, PT ;  /* 0x000000050600720c */ /* 0x000fe20003f24070 */
[----:B0-----:R-:W0:-:S12]  /*0950*/  MUFU.RCP R12, R12 ;  /* 0x0000000c000c7308 */ /* 0x001e180000001000 */
[----:B------:R-:W-:Y:S01]  /*0960*/  @!P1 IMAD.IADD R5, R5, 0x1, -R6 ;  /* 0x0000000105059824 */ /* 0x000fe200078e0a06 */
[----:B------:R-:W-:Y:S02]  /*0970*/  @!P1 IADD3 R13, R13, 0x1, RZ ;  /* 0x000000010d0d9810 */ /* 0x000fe40007ffe0ff */
[----:B------:R-:W-:Y:S02]  /*0980*/  ISETP.NE.AND P1, PT, RZ, c[0x0][0x19c], PT ;  /* 0x00006700ff007a0c */ /* 0x000fe40003f25270 */
[----:B------:R-:W-:Y:S02]  /*0990*/  ISETP.GE.U32.AND P0, PT, R5, R6, PT ;  /* 0x000000060500720c */ /* 0x000fe40003f06070 */
[----:B------:R-:W-:Y:S02]  /*09a0*/  LOP3.LUT R5, R7, c[0x0][0x19c], RZ, 0x3c, !PT ;  /* 0x0000670007057a12 */ /* 0x000fe400078e3cff */
[----:B0-----:R-:W-:Y:S02]  /*09b0*/  IADD3 R10, R12, 0xffffffe, RZ ;  /* 0x0ffffffe0c0a7810 */ /* 0x001fe40007ffe0ff */
[----:B------:R-:W-:-:S02]  /*09c0*/  ISETP.GE.AND P2, PT, R5, RZ, PT ;  /* 0x000000ff0500720c */ /* 0x000fc40003f46270 */
[----:B------:R0:W1:Y:S01]  /*09d0*/  F2I.FTZ.U32.TRUNC.NTZ R11, R10 ;  /* 0x0000000a000b7305 */ /* 0x000062000021f000 */
[----:B------:R-:W-:-:S04]  /*09e0*/  IABS R12, R0 ;  /* 0x00000000000c7213 */ /* 0x000fc80000000000 */
[----:B------:R-:W-:Y:S01]  /*09f0*/  @P0 IADD3 R13, R13, 0x1, RZ ;  /* 0x000000010d0d0810 */ /* 0x000fe20007ffe0ff */
[----:B------:R-:W-:Y:S02]  /*0a00*/  IMAD.MOV R12, RZ, RZ, -R12 ;  /* 0x000000ffff0c7224 */ /* 0x000fe400078e0a0c */
[----:B0-----:R-:W-:-:S03]  /*0a10*/  IMAD.MOV.U32 R10, RZ, RZ, RZ ;  /* 0x000000ffff0a7224 */ /* 0x001fc600078e00ff */
[----:B------:R-:W-:Y:S01]  /*0a20*/  @!P2 IMAD.MOV R13, RZ, RZ, -R13 ;  /* 0x000000ffff0da224 */ /* 0x000fe200078e0a0d */
[----:B------:R-:W-:Y:S02]  /*0a30*/  @!P1 LOP3.LUT R13, RZ, c[0x0][0x19c], RZ, 0x33, !PT ;  /* 0x00006700ff0d9a12 */ /* 0x000fe400078e33ff */
[----:B------:R-:W-:Y:S01]  /*0a40*/  ISETP.NE.AND P2, PT, R0, RZ, PT ;  /* 0x000000ff0000720c */ /* 0x000fe20003f45270 */
[----:B-1----:R-:W-:Y:S02]  /*0a50*/  IMAD.MOV R15, RZ, RZ, -R11 ;  /* 0x000000ffff0f7224 */ /* 0x002fe400078e0a0b */
[----:B------:R-:W-:Y:S02]  /*0a60*/  IMAD.MOV R6, RZ, RZ, -R13 ;  /* 0x000000ffff067224 */ /* 0x000fe400078e0a0d */
[----:B------:R-:W-:Y:S02]  /*0a70*/  IMAD R15, R15, R8, RZ ;  /* 0x000000080f0f7224 */ /* 0x000fe400078e02ff */
[----:B------:R-:W-:-:S02]  /*0a80*/  IMAD R5, R6, c[0x0][0x19c], R7 ;  /* 0x0000670006057a24 */ /* 0x000fc400078e0207 */
[----:B------:R-:W-:-:S03]  /*0a90*/  IMAD.HI.U32 R10, R11, R15, R10 ;  /* 0x0000000f0b0a7227 */ /* 0x000fc600078e000a */
[----:B------:R-:W-:Y:S01]  /*0aa0*/  IABS R6, R5 ;  /* 0x0000000500067213 */ /* 0x000fe20000000000 */
[----:B------:R-:W-:-:S04]  /*0ab0*/  IMAD.MOV R15, RZ, RZ, -R9 ;  /* 0x000000ffff0f7224 */ /* 0x000fc800078e0a09 */
[----:B------:R-:W-:Y:S02]  /*0ac0*/  IMAD.MOV.U32 R11, RZ, RZ, R6 ;  /* 0x000000ffff0b7224 */ /* 0x000fe400078e0006 */
[----:B------:R-:W-:Y:S02]  /*0ad0*/  IMAD.MOV.U32 R6, RZ, RZ, R12 ;  /* 0x000000ffff067224 */ /* 0x000fe400078e000c */
[----:B------:R-:W-:-:S04]  /*0ae0*/  IMAD.HI.U32 R10, R10, R11, RZ ;  /* 0x0000000b0a0a7227 */ /* 0x000fc800078e00ff */
[----:B------:R-:W-:Y:S02]  /*0af0*/  IMAD R11, R10, R6, R11 ;  /* 0x000000060a0b7224 */ /* 0x000fe400078e020b */
[----:B------:R-:W-:Y:S02]  /*0b00*/  IMAD.MOV R12, RZ, RZ, -R7 ;  /* 0x000000ffff0c7224 */ /* 0x000fe400078e0a07 */
[--C-:B------:R-:W-:Y:S01]  /*0b10*/  IMAD R6, R15, c[0x0][0x1a4], R4.reuse ;  /* 0x000069000f067a24 */ /* 0x100fe200078e0204 */
[----:B------:R-:W-:Y:S01]  /*0b20*/  ISETP.GT.U32.AND P1, PT, R8, R11, PT ;  /* 0x0000000b0800720c */ /* 0x000fe20003f24070 */
[----:B------:R-:W-:Y:S02]  /*0b30*/  IMAD R9, R12, c[0x0][0x1a0], R9 ;  /* 0x000068000c097a24 */ /* 0x000fe400078e0209 */
[----:B------:R-:W-:Y:S02]  /*0b40*/  IMAD.MOV R7, RZ, RZ, -R4 ;  /* 0x000000ffff077224 */ /* 0x000fe400078e0a04 */
[----:B------:R-:W-:-:S02]  /*0b50*/  IMAD.MOV.U32 R15, RZ, RZ, c[0x0][0x1fc] ;  /* 0x00007f00ff0f7624 */ /* 0x000fc400078e00ff */
[----:B------:R-:W-:Y:S02]  /*0b60*/  IMAD R4, R7, c[0x0][0x1a8], R2 ;  /* 0x00006a0007047a24 */ /* 0x000fe400078e0202 */
[----:B------:R-:W-:Y:S02]  /*0b70*/  IMAD R18, R6, R15, -c[0x0][0x208] ;  /* 0x8000820006127624 */ /* 0x000fe400078e020f */
[----:B------:R-:W-:Y:S02]  /*0b80*/  IMAD R22, R9, R22, -c[0x0][0x204] ;  /* 0x8000810009167624 */ /* 0x000fe400078e0216 */
[----:B------:R-:W-:Y:S01]  /*0b90*/  @!P1 IMAD.IADD R11, R11, 0x1, -R8 ;  /* 0x000000010b0b9824 */ /* 0x000fe200078e0a08 */
[----:B------:R-:W-:Y:S01]  /*0ba0*/  @!P1 IADD3 R10, R10, 0x1, RZ ;  /* 0x000000010a0a9810 */ /* 0x000fe20007ffe0ff */
[C---:B------:R-:W-:Y:S01]  /*0bb0*/  IMAD R15, R18.reuse, c[0x0][0x188], RZ ;  /* 0x00006200120f7a24 */ /* 0x040fe200078e02ff */
[----:B------:R-:W-:Y:S02]  /*0bc0*/  LOP3.LUT R7, R18, R22, RZ, 0xfc, !PT ;  /* 0x0000001612077212 */ /* 0x000fe400078efcff */
[----:B------:R-:W-:Y:S01]  /*0bd0*/  ISETP.GE.U32.AND P0, PT, R11, R8, PT ;  /* 0x000000080b00720c */ /* 0x000fe20003f06070 */
[----:B------:R-:W-:Y:S01]  /*0be0*/  IMAD.MOV.U32 R11, RZ, RZ, c[0x0][0x200] ;  /* 0x00008000ff0b7624 */ /* 0x000fe200078e00ff */
[----:B------:R-:W-:-:S02]  /*0bf0*/  LOP3.LUT R8, R5, R0, RZ, 0x3c, !PT ;  /* 0x0000000005087212 */ /* 0x000fc400078e3cff */
[----:B------:R-:W-:Y:S01]  /*0c00*/  SHF.R.S32.HI R17, RZ, 0x1f, R15 ;  /* 0x0000001fff117819 */ /* 0x000fe2000001140f */
[----:B------:R-:W-:Y:S01]  /*0c10*/  IMAD R20, R4, R11, -c[0x0][0x20c] ;  /* 0x8000830004147624 */ /* 0x000fe200078e020b */
[----:B------:R-:W-:Y:S01]  /*0c20*/  ISETP.GE.AND P3, PT, R8, RZ, PT ;  /* 0x000000ff0800720c */ /* 0x000fe20003f66270 */
[----:B------:R-:W-:Y:S02]  /*0c30*/  IMAD R8, R22, c[0x0][0x184], RZ ;  /* 0x0000610016087a24 */ /* 0x000fe400078e02ff */
[----:B------:R-:W-:Y:S01]  /*0c40*/  IMAD R12, R20, c[0x0][0x18c], RZ ;  /* 0x00006300140c7a24 */ /* 0x000fe200078e02ff */
[----:B------:R-:W-:-:S03]  /*0c50*/  LOP3.LUT R11, R7, R20, RZ, 0xfc, !PT ;  /* 0x00000014070b7212 */ /* 0x000fc600078efcff */
[----:B------:R-:W-:Y:S02]  /*0c60*/  @P0 IADD3 R10, R10, 0x1, RZ ;  /* 0x000000010a0a0810 */ /* 0x000fe40007ffe0ff */
[----:B------:R-:W-:Y:S02]  /*0c70*/  ISETP.GE.AND P0, PT, R22, c[0x0][0x170], PT ;  /* 0x00005c0016007a0c */ /* 0x000fe40003f06270 */
[----:B------:R-:W-:Y:S02]  /*0c80*/  SHF.R.S32.HI R14, RZ, 0x1f, R12 ;  /* 0x0000001fff0e7819 */ /* 0x000fe4000001140c */
[----:B------:R-:W-:Y:S01]  /*0c90*/  ISETP.LT.OR P1, PT, R11, RZ, P0 ;  /* 0x000000ff0b00720c */ /* 0x000fe20000721670 */
[----:B------:R-:W-:Y:S01]  /*0ca0*/  @!P3 IMAD.MOV R10, RZ, RZ, -R10 ;  /* 0x000000ffff0ab224 */ /* 0x000fe200078e0a0a */
[----:B------:R-:W-:Y:S02]  /*0cb0*/  IADD3 R11, R20, 0x1, RZ ;  /* 0x00000001140b7810 */ /* 0x000fe40007ffe0ff */
[----:B------:R-:W-:-:S02]  /*0cc0*/  @!P2 LOP3.LUT R10, RZ, R0, RZ, 0x33, !PT ;  /* 0x00000000ff0aa212 */ /* 0x000fc400078e33ff */
[----:B------:R-:W-:Y:S02]  /*0cd0*/  LOP3.LUT R16, R7, R11, RZ, 0xfc, !PT ;  /* 0x0000000b07107212 */ /* 0x000fe400078efcff */
[----:B------:R-:W-:Y:S01]  /*0ce0*/  IADD3 R28, P3, P4, R8, R15, R12 ;  /* 0x0000000f081c7210 */ /* 0x000fe20007c7e00c */
[----:B------:R-:W-:Y:S01]  /*0cf0*/  IMAD R15, R10, c[0x0][0x180], RZ ;  /* 0x000060000a0f7a24 */ /* 0x000fe200078e02ff */
[----:B------:R-:W-:Y:S01]  /*0d00*/  SHF.R.S32.HI R12, RZ, 0x1f, R8 ;  /* 0x0000001fff0c7819 */ /* 0x000fe20000011408 */
[----:B------:R-:W-:Y:S01]  /*0d10*/  IMAD R8, R13, c[0x0][0x17c], RZ ;  /* 0x00005f000d087a24 */ /* 0x000fe200078e02ff */
[----:B------:R-:W-:Y:S01]  /*0d20*/  ISETP.LT.OR P2, PT, R16, RZ, P0 ;  /* 0x000000ff1000720c */ /* 0x000fe20000741670 */
[----:B------:R-:W-:Y:S01]  /*0d30*/  IMAD.MOV.U32 R10, RZ, RZ, 0x2 ;  /* 0x00000002ff0a7424 */ /* 0x000fe200078e00ff */
[----:B------:R-:W-:Y:S02]  /*0d40*/  ISETP.GE.OR P1, PT, R18, c[0x0][0x174], P1 ;  /* 0x00005d0012007a0c */ /* 0x000fe40000f26670 */
[----:B------:R-:W-:-:S02]  /*0d50*/  IADD3.X R12, R12, R17, R14, P3, P4 ;  /* 0x000000110c0c7210 */ /* 0x000fc40001fe840e */
[--C-:B------:R-:W-:Y:S02]  /*0d60*/  IADD3 R28, P4, P5, R15, R28, R8.reuse ;  /* 0x0000001c0f1c7210 */ /* 0x100fe40007d9e008 */
[----:B------:R-:W-:Y:S02]  /*0d70*/  SHF.R.S32.HI R21, RZ, 0x1f, R8 ;  /* 0x0000001fff157819 */ /* 0x000fe40000011408 */
[----:B------:R-:W-:Y:S02]  /*0d80*/  ISETP.GE.OR P3, PT, R18, c[0x0][0x174], P2 ;  /* 0x00005d0012007a0c */ /* 0x000fe40001766670 */
[----:B------:R-:W-:Y:S01]  /*0d90*/  SHF.R.S32.HI R8, RZ, 0x1f, R15 ;  /* 0x0000001fff087819 */ /* 0x000fe2000001140f */
[----:B------:R-:W-:Y:S01]  /*0da0*/  IMAD R15, R5, c[0x0][0x1dc], RZ ;  /* 0x00007700050f7a24 */ /* 0x000fe200078e02ff */
[----:B------:R-:W-:Y:S02]  /*0db0*/  ISETP.GE.OR P2, PT, R20, c[0x0][0x178], P1 ;  /* 0x00005e0014007a0c */ /* 0x000fe40000f46670 */
[----:B------:R-:W-:Y:S01]  /*0dc0*/  IADD3.X R21, R8, R12, R21, P4, P5 ;  /* 0x0000000c08157210 */ /* 0x000fe200027ea415 */
[----:B------:R-:W-:Y:S01]  /*0dd0*/  IMAD.WIDE R14, R15, R10, c[0x0][0x1c0] ;  /* 0x000070000f0e7625 */ /* 0x000fe200078e020a */
[----:B------:R-:W-:-:S02]  /*0de0*/  LEA R16, P1, R28, c[0x0][0x160], 0x1 ;  /* 0x000058001c107a11 */ /* 0x000fc400078208ff */
[----:B------:R-:W-:Y:S02]  /*0df0*/  ISETP.GE.OR P3, PT, R11, c[0x0][0x178], P3 ;  /* 0x00005e000b007a0c */ /* 0x000fe40001f66670 */
[----:B------:R-:W-:Y:S01]  /*0e00*/  LEA.HI.X R17, R28, c[0x0][0x164], R21, 0x1, P1 ;  /* 0x000059001c117a11 */ /* 0x000fe200008f0c15 */
[----:B------:R-:W2:Y:S04]  /*0e10*/  LDG.E.U16 R26, [R14.64] ;  /* 0x0000000c0e1a7981 */ /* 0x000ea8000c1e1500 */
[----:B------:R-:W3:Y:S04]  /*0e20*/  @!P2 LDG.E.U16 R25, [R16.64] ;  /* 0x0000000c1019a981 */ /* 0x000ee8000c1e1500 */
[----:B------:R-:W4:Y:S01]  /*0e30*/  LDG.E.U16 R24, [R14.64+0x2] ;  /* 0x0000020c0e187981 */ /* 0x000f22000c1e1500 */
[----:B------:R-:W-:-:S03]  /*0e40*/  IADD3 R12, R20, 0x2, RZ ;  /* 0x00000002140c7810 */ /* 0x000fc60007ffe0ff */
[----:B------:R-:W5:Y:S01]  /*0e50*/  @!P3 LDG.E.U16 R23, [R16.64+0x2] ;  /* 0x0000020c1017b981 */ /* 0x000f62000c1e1500 */
[----:B------:R-:W-:-:S03]  /*0e60*/  LOP3.LUT R7, R7, R12, RZ, 0xfc, !PT ;  /* 0x0000000c07077212 */ /* 0x000fc600078efcff */
[----:B------:R-:W5:Y:S01]  /*0e70*/  LDG.E.U16 R19, [R14.64+0x4] ;  /* 0x0000040c0e137981 */ /* 0x000f62000c1e1500 */
[----:B------:R-:W-:Y:S01]  /*0e80*/  ISETP.LT.OR P1, PT, R7, RZ, P0 ;  /* 0x000000ff0700720c */ /* 0x000fe20000721670 */
[----:B------:R-:W-:Y:S02]  /*0e90*/  IMAD.MOV.U32 R8, RZ, RZ, RZ ;  /* 0x000000ffff087224 */ /* 0x000fe400078e00ff */
[----:B------:R-:W5:Y:S01]  /*0ea0*/  LDG.E.U16 R29, [R14.64+0xa] ;  /* 0x00000a0c0e1d7981 */ /* 0x000f62000c1e1500 */
[----:B------:R-:W-:-:S04]  /*0eb0*/  ISETP.GE.OR P1, PT, R18, c[0x0][0x174], P1 ;  /* 0x00005d0012007a0c */ /* 0x000fc80000f26670 */
[----:B------:R-:W-:-:S13]  /*0ec0*/  ISETP.GE.OR P1, PT, R12, c[0x0][0x178], P1 ;  /* 0x00005e000c007a0c */ /* 0x000fda0000f26670 */
[----:B------:R0:W5:Y:S01]  /*0ed0*/  @!P1 LDG.E.U16 R7, [R16.64+0x4] ;  /* 0x0000040c10079981 */ /* 0x000162000c1e1500 */
[----:B--2---:R-:W-:Y:S02]  /*0ee0*/  PRMT R26, RZ, 0x5410, R26 ;  /* 0x00005410ff1a7816 */ /* 0x004fe4000000001a */
[----:B---3--:R-:W-:Y:S02]  /*0ef0*/  @!P2 PRMT R25, RZ, 0x5410, R25 ;  /* 0x00005410ff19a816 */ /* 0x008fe40000000019 */
[----:B----4-:R-:W-:-:S03]  /*0f00*/  PRMT R24, RZ, 0x5410, R24 ;  /* 0x00005410ff187816 */ /* 0x010fc60000000018 */
[----:B------:R-:W-:Y:S01]  /*0f10*/  @!P2 FFMA.FTZ R8, R26, R25, RZ ;  /* 0x000000191a08a223 */ /* 0x000fe200000100ff */
[----:B-----5:R-:W-:Y:S02]  /*0f20*/  @!P3 PRMT R23, RZ, 0x5410, R23 ;  /* 0x00005410ff17b816 */ /* 0x020fe40000000017 */
[----:B------:R-:W-:-:S03]  /*0f30*/  IADD3 R25, P2, R28, UR16, RZ ;  /* 0x000000101c197c10 */ /* 0x000fc6000ff5e0ff */
[----:B------:R-:W-:Y:S01]  /*0f40*/  @!P3 FFMA.FTZ R8, R24, R23, R8 ;  /* 0x000000171808b223 */ /* 0x000fe20000010008 */
[----:B------:R-:W-:Y:S02]  /*0f50*/  IADD3 R24, R18, 0x1, RZ ;  /* 0x0000000112187810 */ /* 0x000fe40007ffe0ff */
[----:B0-----:R-:W-:Y:S02]  /*0f60*/  IADD3.X R16, R21, UR17, RZ, P2, !PT ;  /* 0x0000001115107c10 */ /* 0x001fe400097fe4ff */
[C---:B------:R-:W-:Y:S02]  /*0f70*/  LEA R26, P2, R25.reuse, c[0x0][0x160], 0x1 ;  /* 0x00005800191a7a11 */ /* 0x040fe400078408ff */
[----:B------:R-:W-:Y:S02]  /*0f80*/  LOP3.LUT R17, R24, R22, RZ, 0xfc, !PT ;  /* 0x0000001618117212 */ /* 0x000fe400078efcff */
[----:B------:R-:W-:Y:S02]  /*0f90*/  LEA.HI.X R27, R25, c[0x0][0x164], R16, 0x1, P2 ;  /* 0x00005900191b7a11 */ /* 0x000fe400010f0c10 */
[----:B------:R-:W-:Y:S01]  /*0fa0*/  LOP3.LUT R16, R17, R20, RZ, 0xfc, !PT ;  /* 0x0000001411107212 */ /* 0x000fe200078efcff */
[----:B------:R-:W2:Y:S03]  /*0fb0*/  LDG.E.U16 R25, [R14.64+0xc] ;  /* 0x00000c0c0e197981 */ /* 0x000ea6000c1e1500 */
[----:B------:R-:W-:-:S02]  /*0fc0*/  ISETP.LT.OR P2, PT, R16, RZ, P0 ;  /* 0x000000ff1000720c */ /* 0x000fc40000741670 */
[----:B------:R-:W-:Y:S02]  /*0fd0*/  LOP3.LUT R16, R17, R11, RZ, 0xfc, !PT ;  /* 0x0000000b11107212 */ /* 0x000fe400078efcff */
[----:B------:R-:W-:-:S04]  /*0fe0*/  ISETP.GE.OR P2, PT, R24, c[0x0][0x174], P2 ;  /* 0x00005d0018007a0c */ /* 0x000fc80001746670 */
[----:B------:R-:W-:Y:S02]  /*0ff0*/  ISETP.GE.OR P3, PT, R20, c[0x0][0x178], P2 ;  /* 0x00005e0014007a0c */ /* 0x000fe40001766670 */
[----:B------:R-:W-:Y:S02]  /*1000*/  ISETP.LT.OR P2, PT, R16, RZ, P0 ;  /* 0x000000ff1000720c */ /* 0x000fe40000741670 */
[----:B------:R-:W-:Y:S01]  /*1010*/  PRMT R19, RZ, 0x5410, R19 ;  /* 0x00005410ff137816 */ /* 0x000fe20000000013 */
[----:B------:R-:W3:Y:S01]  /*1020*/  LDG.E.U16 R16, [R14.64+0x8] ;  /* 0x0000080c0e107981 */ /* 0x000ee2000c1e1500 */
[----:B------:R-:W-:-:S04]  /*1030*/  ISETP.GE.OR P2, PT, R24, c[0x0][0x174], P2 ;  /* 0x00005d0018007a0c */ /* 0x000fc80001746670 */
[----:B------:R-:W-:Y:S02]  /*1040*/  ISETP.GE.OR P2, PT, R11, c[0x0][0x178], P2 ;  /* 0x00005e000b007a0c */ /* 0x000fe40001746670 */
[----:B------:R-:W-:Y:S01]  /*1050*/  @!P1 PRMT R7, RZ, 0x5410, R7 ;  /* 0x00005410ff079816 */ /* 0x000fe20000000007 */
[----:B------:R0:W4:Y:S04]  /*1060*/  @!P3 LDG.E.U16 R23, [R26.64+0x4] ;  /* 0x0000040c1a17b981 */ /* 0x000128000c1e1500 */
[----:B------:R-:W-:Y:S02]  /*1070*/  @!P1 FFMA.FTZ R8, R19, R7, R8 ;  /* 0x0000000713089223 */ /* 0x000fe40000010008 */
[----:B------:R-:W5:Y:S04]  /*1080*/  LDG.E.U16 R19, [R14.64+0x6] ;  /* 0x0000060c0e137981 */ /* 0x000f68000c1e1500 */
[----:B------:R0:W2:Y:S01]  /*1090*/  @!P2 LDG.E.U16 R7, [R26.64+0x6] ;  /* 0x0000060c1a07a981 */ /* 0x0000a2000c1e1500 */
[----:B------:R-:W-:-:S04]  /*10a0*/  LOP3.LUT R17, R17, R12, RZ, 0xfc, !PT ;  /* 0x0000000c11117212 */ /* 0x000fc800078efcff */
[----:B------:R-:W-:Y:S01]  /*10b0*/  ISETP.LT.OR P1, PT, R17, RZ, P0 ;  /* 0x000000ff1100720c */ /* 0x000fe20000721670 */
[----:B------:R-:W-:-:S03]  /*10c0*/  IMAD.U32 R17, RZ, RZ, UR16 ;  /* 0x00000010ff117e24 */ /* 0x000fc6000f8e00ff */
[----:B------:R-:W-:-:S04]  /*10d0*/  ISETP.GE.OR P1, PT, R24, c[0x0][0x174], P1 ;  /* 0x00005d0018007a0c */ /* 0x000fc80000f26670 */
[----:B------:R-:W-:-:S13]  /*10e0*/  ISETP.GE.OR P1, PT, R12, c[0x0][0x178], P1 ;  /* 0x00005e000c007a0c */ /* 0x000fda0000f26670 */
[----:B0-----:R-:W2:Y:S01]  /*10f0*/  @!P1 LDG.E.U16 R26, [R26.64+0x8] ;  /* 0x0000080c1a1a9981 */ /* 0x001ea2000c1e1500 */
[----:B---3--:R-:W-:Y:S02]  /*1100*/  PRMT R16, RZ, 0x5410, R16 ;  /* 0x00005410ff107816 */ /* 0x008fe40000000010 */
[----:B----4-:R-:W-:Y:S02]  /*1110*/  @!P3 PRMT R23, RZ, 0x5410, R23 ;  /* 0x00005410ff17b816 */ /* 0x010fe40000000017 */
[----:B-----5:R-:W-:Y:S02]  /*1120*/  PRMT R19, RZ, 0x5410, R19 ;  /* 0x00005410ff137816 */ /* 0x020fe40000000013 */
[----:B--2---:R-:W-:-:S03]  /*1130*/  @!P2 PRMT R7, RZ, 0x5410, R7 ;  /* 0x00005410ff07a816 */ /* 0x004fc60000000007 */
[----:B------:R-:W-:Y:S01]  /*1140*/  @!P3 FFMA.FTZ R8, R19, R23, R8 ;  /* 0x000000171308b223 */ /* 0x000fe20000010008 */
[----:B------:R-:W-:-:S03]  /*1150*/  IADD3 R17, P3, P4, R28, 0x2, R17 ;  /* 0x000000021c117810 */ /* 0x000fc60007c7e011 */
[----:B------:R-:W-:Y:S01]  /*1160*/  @!P2 FFMA.FTZ R8, R16, R7, R8 ;  /* 0x000000071008a223 */ /* 0x000fe20000010008 */
[----:B------:R-:W-:Y:S02]  /*1170*/  IADD3 R17, P2, R17, UR16, RZ ;  /* 0x0000001011117c10 */ /* 0x000fe4000ff5e0ff */
[----:B------:R-:W-:Y:S02]  /*1180*/  IADD3.X R23, R21, UR17, RZ, P3, P4 ;  /* 0x0000001115177c10 */ /* 0x000fe40009fe84ff */
[----:B------:R-:W-:Y:S02]  /*1190*/  IADD3 R7, R18, 0x2, RZ ;  /* 0x0000000212077810 */ /* 0x000fe40007ffe0ff */
[----:B------:R-:W-:Y:S02]  /*11a0*/  IADD3.X R23, R23, UR17, RZ, P2, !PT ;  /* 0x0000001117177c10 */ /* 0x000fe400097fe4ff */
[----:B------:R-:W-:Y:S02]  /*11b0*/  LEA R16, P2, R17, c[0x0][0x160], 0x1 ;  /* 0x0000580011107a11 */ /* 0x000fe400078408ff */
[----:B------:R-:W-:-:S02]  /*11c0*/  LOP3.LUT R19, R7, R22, RZ, 0xfc, !PT ;  /* 0x0000001607137212 */ /* 0x000fc400078efcff */
[----:B------:R-:W-:Y:S02]  /*11d0*/  LEA.HI.X R17, R17, c[0x0][0x164], R23, 0x1, P2 ;  /* 0x0000590011117a11 */ /* 0x000fe400010f0c17 */
[----:B------:R-:W-:-:S04]  /*11e0*/  LOP3.LUT R23, R19, R20, RZ, 0xfc, !PT ;  /* 0x0000001413177212 */ /* 0x000fc800078efcff */
[----:B------:R-:W-:-:S04]  /*11f0*/  ISETP.LT.OR P2, PT, R23, RZ, P0 ;  /* 0x000000ff1700720c */ /* 0x000fc80000741670 */
[----:B------:R-:W-:-:S04]  /*1200*/  ISETP.GE.OR P2, PT, R7, c[0x0][0x174], P2 ;  /* 0x00005d0007007a0c */ /* 0x000fc80001746670 */
[----:B------:R-:W-:-:S13]  /*1210*/  ISETP.GE.OR P2, PT, R20, c[0x0][0x178], P2 ;  /* 0x00005e0014007a0c */ /* 0x000fda0001746670 */
[----:B------:R-:W2:Y:S01]  /*1220*/  @!P2 LDG.E.U16 R23, [R16.64+0x4] ;  /* 0x0000040c1017a981 */ /* 0x000ea2000c1e1500 */
[----:B------:R-:W-:Y:S02]  /*1230*/  PRMT R29, RZ, 0x5410, R29 ;  /* 0x00005410ff1d7816 */ /* 0x000fe4000000001d */
[----:B------:R-:W-:Y:S02]  /*1240*/  @!P1 PRMT R27, RZ, 0x5410, R26 ;  /* 0x00005410ff1b9816 */ /* 0x000fe4000000001a */
[----:B------:R-:W-:Y:S01]  /*1250*/  PRMT R25, RZ, 0x5410, R25 ;  /* 0x00005410ff197816 */ /* 0x000fe20000000019 */
[----:B------:R-:W3:Y:S02]  /*1260*/  LDG.E.U16 R26, [R14.64+0x10] ;  /* 0x0000100c0e1a7981 */ /* 0x000ee4000c1e1500 */
[----:B------:R-:W-:Y:S02]  /*1270*/  @!P1 FFMA.FTZ R8, R29, R27, R8 ;  /* 0x0000001b1d089223 */ /* 0x000fe40000010008 */
[----:B------:R-:W4:Y:S01]  /*1280*/  LDG.E.U16 R29, [R14.64+0x18] ;  /* 0x0000180c0e1d7981 */ /* 0x000f22000c1e1500 */
[----:B--2---:R-:W-:-:S05]  /*1290*/  @!P2 PRMT R23, RZ, 0x5410, R23 ;  /* 0x00005410ff17a816 */ /* 0x004fca0000000017 */
[----:B------:R-:W-:Y:S01]  /*12a0*/  @!P2 FFMA.FTZ R8, R25, R23, R8 ;  /* 0x000000171908a223 */ /* 0x000fe20000010008 */
[----:B------:R-:W-:Y:S01]  /*12b0*/  LOP3.LUT R23, R19, R11, RZ, 0xfc, !PT ;  /* 0x0000000b13177212 */ /* 0x000fe200078efcff */
[----:B------:R-:W2:Y:S03]  /*12c0*/  LDG.E.U16 R25, [R14.64+0xe] ;  /* 0x00000e0c0e197981 */ /* 0x000ea6000c1e1500 */
[----:B------:R-:W-:-:S04]  /*12d0*/  ISETP.LT.OR P1, PT, R23, RZ, P0 ;  /* 0x000000ff1700720c */ /* 0x000fc80000721670 */
[----:B------:R-:W-:-:S04]  /*12e0*/  ISETP.GE.OR P1, PT, R7, c[0x0][0x174], P1 ;  /* 0x00005d0007007a0c */ /* 0x000fc80000f26670 */
[----:B------:R-:W-:Y:S02]  /*12f0*/  ISETP.GE.OR P1, PT, R11, c[0x0][0x178], P1 ;  /* 0x00005e000b007a0c */ /* 0x000fe40000f26670 */
[----:B------:R-:W-:-:S11]  /*1300*/  LOP3.LUT R19, R19, R12, RZ, 0xfc, !PT ;  /* 0x0000000c13137212 */ /* 0x000fd600078efcff */
[----:B------:R-:W5:Y:S01]  /*1310*/  @!P1 LDG.E.U16 R23, [R16.64+0x6] ;  /* 0x0000060c10179981 */ /* 0x000f62000c1e1500 */
[----:B------:R-:W-:-:S04]  /*1320*/  ISETP.LT.OR P0, PT, R19, RZ, P0 ;  /* 0x000000ff1300720c */ /* 0x000fc80000701670 */
[----:B------:R-:W-:-:S04]  /*1330*/  ISETP.GE.OR P0, PT, R7, c[0x0][0x174], P0 ;  /* 0x00005d0007007a0c */ /* 0x000fc80000706670 */
[----:B------:R-:W-:-:S13]  /*1340*/  ISETP.GE.OR P2, PT, R12, c[0x0][0x178], P0 ;  /* 0x00005e000c007a0c */ /* 0x000fda0000746670 */
[----:B------:R-:W4:Y:S01]  /*1350*/  @!P2 LDG.E.U16 R27, [R16.64+0x8] ;  /* 0x0000080c101ba981 */ /* 0x000f22000c1e1500 */
[----:B------:R-:W-:-:S04]  /*1360*/  IADD3 R19, R22, 0x1, RZ ;  /* 0x0000000116137810 */ /* 0x000fc80007ffe0ff */
[----:B------:R-:W-:Y:S02]  /*1370*/  ISETP.GE.AND P0, PT, R19, c[0x0][0x170], PT ;  /* 0x00005c0013007a0c */ /* 0x000fe40003f06270 */
[----:B---3--:R-:W-:Y:S02]  /*1380*/  PRMT R26, RZ, 0x5410, R26 ;  /* 0x00005410ff1a7816 */ /* 0x008fe4000000001a */
[----:B--2---:R-:W-:Y:S02]  /*1390*/  PRMT R25, RZ, 0x5410, R25 ;  /* 0x00005410ff197816 */ /* 0x004fe40000000019 */
[----:B-----5:R-:W-:-:S05]  /*13a0*/  @!P1 PRMT R23, RZ, 0x5410, R23 ;  /* 0x00005410ff179816 */ /* 0x020fca0000000017 */
[----:B------:R-:W-:Y:S01]  /*13b0*/  @!P1 FFMA.FTZ R8, R25, R23, R8 ;  /* 0x0000001719089223 */ /* 0x000fe20000010008 */
[----:B------:R-:W-:-:S04]  /*13c0*/  LOP3.LUT R25, R18, R19, RZ, 0xfc, !PT ;  /* 0x0000001312197212 */ /* 0x000fc800078efcff */
[----:B------:R-:W-:-:S04]  /*13d0*/  LOP3.LUT R23, R25, R20, RZ, 0xfc, !PT ;  /* 0x0000001419177212 */ /* 0x000fc800078efcff */
[----:B------:R-:W-:-:S04]  /*13e0*/  ISETP.LT.OR P1, PT, R23, RZ, P0 ;  /* 0x000000ff1700720c */ /* 0x000fc80000721670 */
[----:B------:R-:W-:-:S04]  /*13f0*/  ISETP.GE.OR P1, PT, R18, c[0x0][0x174], P1 ;  /* 0x00005d0012007a0c */ /* 0x000fc80000f26670 */
[----:B------:R-:W-:Y:S02]  /*1400*/  ISETP.GE.OR P1, PT, R20, c[0x0][0x178], P1 ;  /* 0x00005e0014007a0c */ /* 0x000fe40000f26670 */
[----:B----4-:R-:W-:Y:S02]  /*1410*/  @!P2 PRMT R27, RZ, 0x5410, R27 ;  /* 0x00005410ff1ba816 */ /* 0x010fe4000000001b */
[----:B------:R-:W-:-:S03]  /*1420*/  IADD3 R23, P3, R28, UR6, RZ ;  /* 0x000000061c177c10 */ /* 0x000fc6000ff7e0ff */
[----:B------:R-:W-:Y:S01]  /*1430*/  @!P2 FFMA.FTZ R8, R26, R27, R8 ;  /* 0x0000001b1a08a223 */ /* 0x000fe20000010008 */
[----:B------:R-:W-:-:S05]  /*1440*/  IADD3.X R21, R21, UR7, RZ, P3, !PT ;  /* 0x0000000715157c10 */ /* 0x000fca0009ffe4ff */
[----:B------:R-:W-:-:S04]  /*1450*/  @!P1 IADD3 R17, P2, R23, UR15, RZ ;  /* 0x0000000f17119c10 */ /* 0x000fc8000ff5e0ff */
[----:B------:R-:W-:Y:S02]  /*1460*/  @!P1 IADD3.X R26, R21, UR10, RZ, P2, !PT ;  /* 0x0000000a151a9c10 */ /* 0x000fe400097fe4ff */
[----:B------:R-:W-:-:S04]  /*1470*/  @!P1 LEA R16, P2, R17, c[0x0][0x160], 0x1 ;  /* 0x0000580011109a11 */ /* 0x000fc800078408ff */
[----:B------:R-:W-:Y:S02]  /*1480*/  @!P1 LEA.HI.X R17, R17, c[0x0][0x164], R26, 0x1, P2 ;  /* 0x0000590011119a11 */ /* 0x000fe400010f0c1a */
[----:B------:R-:W2:Y:S04]  /*1490*/  LDG.E.U16 R26, [R14.64+0x12] ;  /* 0x0000120c0e1a7981 */ /* 0x000ea8000c1e1500 */
[----:B------:R-:W3:Y:S01]  /*14a0*/  @!P1 LDG.E.U16 R16, [R16.64] ;  /* 0x0000000c10109981 */ /* 0x000ee2000c1e1500 */
[----:B------:R-:W-:-:S04]  /*14b0*/  LOP3.LUT R27, R25, R11, RZ, 0xfc, !PT ;  /* 0x0000000b191b7212 */ /* 0x000fc800078efcff */
[----:B------:R-:W-:-:S04]  /*14c0*/  ISETP.LT.OR P2, PT, R27, RZ, P0 ;  /* 0x000000ff1b00720c */ /* 0x000fc80000741670 */
[----:B------:R-:W-:-:S04]  /*14d0*/  ISETP.GE.OR P2, PT, R18, c[0x0][0x174], P2 ;  /* 0x00005d0012007a0c */ /* 0x000fc80001746670 */
[----:B------:R-:W-:Y:S02]  /*14e0*/  ISETP.GE.OR P2, PT, R11, c[0x0][0x178], P2 ;  /* 0x00005e000b007a0c */ /* 0x000fe40001746670 */
[----:B--2---:R-:W-:Y:S02]  /*14f0*/  PRMT R26, RZ, 0x5410, R26 ;  /* 0x00005410ff1a7816 */ /* 0x004fe4000000001a */
[----:B---3--:R-:W-:-:S05]  /*1500*/  @!P1 PRMT R17, RZ, 0x5410, R16 ;  /* 0x00005410ff119816 */ /* 0x008fca0000000010 */
[----:B------:R-:W-:-:S04]  /*1510*/  @!P1 FFMA.FTZ R8, R26, R17, R8 ;  /* 0x000000111a089223 */ /* 0x000fc80000010008 */
[----:B------:R-:W-:-:S04]  /*1520*/  @!P2 IADD3 R26, P1, R23, UR15, RZ ;  /* 0x0000000f171aac10 */ /* 0x000fc8000ff3e0ff */
[----:B------:R-:W-:Y:S02]  /*1530*/  @!P2 IADD3.X R27, R21, UR10, RZ, P1, !PT ;  /* 0x0000000a151bac10 */ /* 0x000fe40008ffe4ff */
[----:B------:R-:W-:-:S04]  /*1540*/  @!P2 LEA R16, P1, R26, c[0x0][0x160], 0x1 ;  /* 0x000058001a10aa11 */ /* 0x000fc800078208ff */
[----:B------:R-:W-:Y:S02]  /*1550*/  @!P2 LEA.HI.X R17, R26, c[0x0][0x164], R27, 0x1, P1 ;  /* 0x000059001a11aa11 */ /* 0x000fe400008f0c1b */
[----:B------:R-:W2:Y:S04]  /*1560*/  LDG.E.U16 R26, [R14.64+0x14] ;  /* 0x0000140c0e1a7981 */ /* 0x000ea8000c1e1500 */
[----:B------:R-:W3:Y:S01]  /*1570*/  @!P2 LDG.E.U16 R16, [R16.64+0x2] ;  /* 0x0000020c1010a981 */ /* 0x000ee2000c1e1500 */
[----:B------:R-:W-:-:S04]  /*1580*/  LOP3.LUT R25, R25, R12, RZ, 0xfc, !PT ;  /* 0x0000000c19197212 */ /* 0x000fc800078efcff */
[----:B------:R-:W-:-:S04]  /*1590*/  ISETP.LT.OR P1, PT, R25, RZ, P0 ;  /* 0x000000ff1900720c */ /* 0x000fc80000721670 */
[----:B------:R-:W-:-:S04]  /*15a0*/  ISETP.GE.OR P1, PT, R18, c[0x0][0x174], P1 ;  /* 0x00005d0012007a0c */ /* 0x000fc80000f26670 */
[----:B------:R-:W-:-:S13]  /*15b0*/  ISETP.GE.OR P1, PT, R12, c[0x0][0x178], P1 ;  /* 0x00005e000c007a0c */ /* 0x000fda0000f26670 */
[----:B------:R-:W-:Y:S02]  /*15c0*/  @!P1 IADD3 R25, P3, R23, UR15, RZ ;  /* 0x0000000f17199c10 */ /* 0x000fe4000ff7e0ff */
[----:B--2---:R-:W-:Y:S02]  /*15d0*/  PRMT R26, RZ, 0x5410, R26 ;  /* 0x00005410ff1a7816 */ /* 0x004fe4000000001a */
[----:B---3--:R-:W-:-:S05]  /*15e0*/  @!P2 PRMT R17, RZ, 0x5410, R16 ;  /* 0x00005410ff11a816 */ /* 0x008fca0000000010 */
[----:B------:R-:W-:Y:S01]  /*15f0*/  @!P2 FFMA.FTZ R8, R26, R17, R8 ;  /* 0x000000111a08a223 */ /* 0x000fe20000010008 */
[----:B------:R-:W-:Y:S02]  /*1600*/  @!P1 IADD3.X R26, R21, UR10, RZ, P3, !PT ;  /* 0x0000000a151a9c10 */ /* 0x000fe40009ffe4ff */
[----:B------:R-:W-:-:S04]  /*1610*/  @!P1 LEA R16, P2, R25, c[0x0][0x160], 0x1 ;  /* 0x0000580019109a11 */ /* 0x000fc800078408ff */
[----:B------:R-:W-:Y:S02]  /*1620*/  @!P1 LEA.HI.X R17, R25, c[0x0][0x164], R26, 0x1, P2 ;  /* 0x0000590019119a11 */ /* 0x000fe400010f0c1a */
[----:B------:R-:W2:Y:S04]  /*1630*/  LDG.E.U16 R25, [R14.64+0x16] ;  /* 0x0000160c0e197981 */ /* 0x000ea8000c1e1500 */
[----:B------:R-:W3:Y:S01]  /*1640*/  @!P1 LDG.E.U16 R16, [R16.64+0x4] ;  /* 0x0000040c10109981 */ /* 0x000ee2000c1e1500 */
[----:B------:R-:W-:Y:S01]  /*1650*/  LOP3.LUT R27, R24, R19, RZ, 0xfc, !PT ;  /* 0x00000013181b7212 */ /* 0x000fe200078efcff */
[----:B------:R-:W-:-:S05]  /*1660*/  IMAD.U32 R26, RZ, RZ, UR16 ;  /* 0x00000010ff1a7e24 */ /* 0x000fca000f8e00ff */
[----:B------:R-:W-:Y:S02]  /*1670*/  IADD3 R26, P2, P3, R26, UR15, R23 ;  /* 0x0000000f1a1a7c10 */ /* 0x000fe4000fb5e017 */
[----:B--2---:R-:W-:Y:S02]  /*1680*/  PRMT R25, RZ, 0x5410, R25 ;  /* 0x00005410ff197816 */ /* 0x004fe40000000019 */
[----:B---3--:R-:W-:-:S05]  /*1690*/  @!P1 PRMT R17, RZ, 0x5410, R16 ;  /* 0x00005410ff119816 */ /* 0x008fca0000000010 */
[----:B------:R-:W-:Y:S01]  /*16a0*/  @!P1 FFMA.FTZ R8, R25, R17, R8 ;  /* 0x0000001119089223 */ /* 0x000fe20000010008 */
[----:B------:R-:W-:-:S04]  /*16b0*/  LOP3.LUT R25, R27, R20, RZ, 0xfc, !PT ;  /* 0x000000141b197212 */ /* 0x000fc800078efcff */
[----:B------:R-:W-:Y:S01]  /*16c0*/  ISETP.LT.OR P1, PT, R25, RZ, P0 ;  /* 0x000000ff1900720c */ /* 0x000fe20000721670 */
[----:B------:R-:W-:-:S03]  /*16d0*/  IMAD.U32 R16, RZ, RZ, UR17 ;  /* 0x00000011ff107e24 */ /* 0x000fc6000f8e00ff */
[----:B------:R-:W-:-:S04]  /*16e0*/  ISETP.GE.OR P1, PT, R24, c[0x0][0x174], P1 ;  /* 0x00005d0018007a0c */ /* 0x000fc80000f26670 */
[----:B------:R-:W-:Y:S02]  /*16f0*/  ISETP.GE.OR P1, PT, R20, c[0x0][0x178], P1 ;  /* 0x00005e0014007a0c */ /* 0x000fe40000f26670 */
[----:B------:R-:W-:Y:S02]  /*1700*/  IADD3.X R25, R16, UR10, R21, P2, P3 ;  /* 0x0000000a10197c10 */ /* 0x000fe400097e6415 */
[----:B------:R-:W-:-:S04]  /*1710*/  LEA R16, P2, R26, c[0x0][0x160], 0x1 ;  /* 0x000058001a107a11 */ /* 0x000fc800078408ff */
[----:B------:R-:W-:-:S05]  /*1720*/  LEA.HI.X R17, R26, c[0x0][0x164], R25, 0x1, P2 ;  /* 0x000059001a117a11 */ /* 0x000fca00010f0c19 */
[----:B------:R-:W2:Y:S01]  /*1730*/  @!P1 LDG.E.U16 R28, [R16.64+0x4] ;  /* 0x0000040c101c9981 */ /* 0x000ea2000c1e1500 */
[----:B------:R-:W-:Y:S02]  /*1740*/  PRMT R29, RZ, 0x5410, R29 ;  /* 0x00005410ff1d7816 */ /* 0x000fe4000000001d */
[----:B--2---:R-:W-:-:S05]  /*1750*/  @!P1 PRMT R28, RZ, 0x5410, R28 ;  /* 0x00005410ff1c9816 */ /* 0x004fca000000001c */
[----:B------:R-:W-:Y:S01]  /*1760*/  @!P1 FFMA.FTZ R8, R29, R28, R8 ;  /* 0x0000001c1d089223 */ /* 0x000fe20000010008 */
[C---:B------:R-:W-:Y:S01]  /*1770*/  LOP3.LUT R28, R27.reuse, R11, RZ, 0xfc, !PT ;  /* 0x0000000b1b1c7212 */ /* 0x040fe200078efcff */
[----:B------:R-:W2:Y:S01]  /*1780*/  LDG.E.U16 R29, [R14.64+0x1a] ;  /* 0x00001a0c0e1d7981 */ /* 0x000ea2000c1e1500 */
[----:B------:R-:W-:Y:S02]  /*1790*/  LOP3.LUT R27, R27, R12, RZ, 0xfc, !PT ;  /* 0x0000000c1b1b7212 */ /* 0x000fe400078efcff */
[----:B------:R-:W-:Y:S02]  /*17a0*/  ISETP.LT.OR P1, PT, R28, RZ, P0 ;  /* 0x000000ff1c00720c */ /* 0x000fe40000721670 */
[----:B------:R-:W-:Y:S02]  /*17b0*/  ISETP.LT.OR P2, PT, R27, RZ, P0 ;  /* 0x000000ff1b00720c */ /* 0x000fe40000741670 */
[C---:B------:R-:W-:Y:S02]  /*17c0*/  ISETP.GE.OR P1, PT, R24.reuse, c[0x0][0x174], P1 ;  /* 0x00005d0018007a0c */ /* 0x040fe40000f26670 */
[----:B------:R-:W-:-:S02]  /*17d0*/  ISETP.GE.OR P3, PT, R24, c[0x0][0x174], P2 ;  /* 0x00005d0018007a0c */ /* 0x000fc40001766670 */
[----:B------:R-:W-:-:S13]  /*17e0*/  ISETP.GE.OR P2, PT, R11, c[0x0][0x178], P1 ;  /* 0x00005e000b007a0c */ /* 0x000fda0000f46670 */
[----:B------:R0:W3:Y:S01]  /*17f0*/  @!P2 LDG.E.U16 R27, [R16.64+0x6] ;  /* 0x0000060c101ba981 */ /* 0x0000e2000c1e1500 */
[----:B------:R-:W-:Y:S02]  /*1800*/  ISETP.GE.OR P1, PT, R12, c[0x0][0x178], P3 ;  /* 0x00005e000c007a0c */ /* 0x000fe40001f26670 */
[----:B------:R-:W-:-:S11]  /*1810*/  LOP3.LUT R19, R7, R19, RZ, 0xfc, !PT ;  /* 0x0000001307137212 */ /* 0x000fd600078efcff */
[----:B------:R0:W4:Y:S02]  /*1820*/  @!P1 LDG.E.U16 R28, [R16.64+0x8] ;  /* 0x0000080c101c9981 */ /* 0x000124000c1e1500 */
[----:B0-----:R-:W-:Y:S02]  /*1830*/  LOP3.LUT R16, R19, R20, RZ, 0xfc, !PT ;  /* 0x0000001413107212 */ /* 0x001fe400078efcff */
[----:B------:R-:W5:Y:S01]  /*1840*/  LDG.E.U16 R17, [R14.64+0x1e] ;  /* 0x00001e0c0e117981 */ /* 0x000f62000c1e1500 */
[----:B--2---:R-:W-:Y:S02]  /*1850*/  PRMT R29, RZ, 0x5410, R29 ;  /* 0x00005410ff1d7816 */ /* 0x004fe4000000001d */
[----:B---3--:R-:W-:-:S05]  /*1860*/  @!P2 PRMT R27, RZ, 0x5410, R27 ;  /* 0x00005410ff1ba816 */ /* 0x008fca000000001b */
[----:B------:R-:W-:Y:S02]  /*1870*/  @!P2 FFMA.FTZ R8, R29, R27, R8 ;  /* 0x0000001b1d08a223 */ /* 0x000fe40000010008 */
[----:B------:R-:W-:-:S05]  /*1880*/  IMAD.U32 R27, RZ, RZ, UR16 ;  /* 0x00000010ff1b7e24 */ /* 0x000fca000f8e00ff */
[----:B------:R-:W-:-:S04]  /*1890*/  IADD3 R27, P2, P3, R27, 0x2, R26 ;  /* 0x000000021b1b7810 */ /* 0x000fc80007b5e01a */
[----:B------:R-:W-:Y:S02]  /*18a0*/  IADD3.X R25, RZ, UR17, R25, P2, P3 ;  /* 0x00000011ff197c10 */ /* 0x000fe400097e6419 */
[----:B------:R-:W-:-:S04]  /*18b0*/  LEA R26, P2, R27, c[0x0][0x160], 0x1 ;  /* 0x000058001b1a7a11 */ /* 0x000fc800078408ff */
[----:B------:R-:W-:Y:S02]  /*18c0*/  LEA.HI.X R27, R27, c[0x0][0x164], R25, 0x1, P2 ;  /* 0x000059001b1b7a11 */ /* 0x000fe400010f0c19 */
[----:B------:R-:W-:Y:S01]  /*18d0*/  ISETP.LT.OR P2, PT, R16, RZ, P0 ;  /* 0x000000ff1000720c */ /* 0x000fe20000741670 */
[----:B------:R-:W2:Y:S03]  /*18e0*/  LDG.E.U16 R25, [R14.64+0x1c] ;  /* 0x00001c0c0e197981 */ /* 0x000ea6000c1e1500 */
[----:B------:R-:W-:-:S04]  /*18f0*/  ISETP.GE.OR P2, PT, R7, c[0x0][0x174], P2 ;  /* 0x00005d0007007a0c */ /* 0x000fc80001746670 */
[----:B------:R-:W-:-:S13]  /*1900*/  ISETP.GE.OR P2, PT, R20, c[0x0][0x178], P2 ;  /* 0x00005e0014007a0c */ /* 0x000fda0001746670 */
[----:B------:R-:W3:Y:S01]  /*1910*/  @!P2 LDG.E.U16 R16, [R26.64+0x4] ;  /* 0x0000040c1a10a981 */ /* 0x000ee2000c1e1500 */
[----:B--2---:R-:W-:Y:S02]  /*1920*/  PRMT R29, RZ, 0x5410, R25 ;  /* 0x00005410ff1d7816 */ /* 0x004fe40000000019 */
[----:B----4-:R-:W-:-:S05]  /*1930*/  @!P1 PRMT R25, RZ, 0x5410, R28 ;  /* 0x00005410ff199816 */ /* 0x010fca000000001c */
[----:B------:R-:W-:Y:S01]  /*1940*/  @!P1 FFMA.FTZ R8, R29, R25, R8 ;  /* 0x000000191d089223 */ /* 0x000fe20000010008 */
[----:B-----5:R-:W-:Y:S02]  /*1950*/  PRMT R25, RZ, 0x5410, R17 ;  /* 0x00005410ff197816 */ /* 0x020fe40000000011 */
[----:B---3--:R-:W-:Y:S02]  /*1960*/  @!P2 PRMT R17, RZ, 0x5410, R16 ;  /* 0x00005410ff11a816 */ /* 0x008fe40000000010 */
[----:B------:R-:W-:-:S04]  /*1970*/  LOP3.LUT R16, R19, R11, RZ, 0xfc, !PT ;  /* 0x0000000b13107212 */ /* 0x000fc800078efcff */
[----:B------:R-:W-:Y:S01]  /*1980*/  ISETP.LT.OR P1, PT, R16, RZ, P0 ;  /* 0x000000ff1000720c */ /* 0x000fe20000721670 */
[----:B------:R-:W-:Y:S01]  /*1990*/  @!P2 FFMA.FTZ R8, R25, R17, R8 ;  /* 0x000000111908a223 */ /* 0x000fe20000010008 */
[----:B------:R-:W-:Y:S01]  /*19a0*/  LOP3.LUT R19, R19, R12, RZ, 0xfc, !PT ;  /* 0x0000000c13137212 */ /* 0x000fe200078efcff */
[----:B------:R-:W2:Y:S01]  /*19b0*/  LDG.E.U16 R25, [R14.64+0x20] ;  /* 0x0000200c0e197981 */ /* 0x000ea2000c1e1500 */
[----:B------:R-:W-:-:S03]  /*19c0*/  ISETP.GE.OR P1, PT, R7, c[0x0][0x174], P1 ;  /* 0x00005d0007007a0c */ /* 0x000fc60000f26670 */
[----:B------:R-:W3:Y:S01]  /*19d0*/  LDG.E.U16 R16, [R14.64+0x22] ;  /* 0x0000220c0e107981 */ /* 0x000ee2000c1e1500 */
[----:B------:R-:W-:Y:S02]  /*19e0*/  ISETP.GE.OR P2, PT, R11, c[0x0][0x178], P1 ;  /* 0x00005e000b007a0c */ /* 0x000fe40000f46670 */
[----:B------:R-:W-:-:S04]  /*19f0*/  ISETP.LT.OR P0, PT, R19, RZ, P0 ;  /* 0x000000ff1300720c */ /* 0x000fc80000701670 */
[----:B------:R-:W-:-:S07]  /*1a00*/  ISETP.GE.OR P0, PT, R7, c[0x0][0x174], P0 ;  /* 0x00005d0007007a0c */ /* 0x000fce0000706670 */
[----:B------:R-:W4:Y:S01]  /*1a10*/  @!P2 LDG.E.U16 R28, [R26.64+0x6] ;  /* 0x0000060c1a1ca981 */ /* 0x000f22000c1e1500 */
[----:B------:R-:W-:-:S13]  /*1a20*/  ISETP.GE.OR P1, PT, R12, c[0x0][0x178], P0 ;  /* 0x00005e000c007a0c */ /* 0x000fda0000726670 */
[----:B------:R-:W5:Y:S01]  /*1a30*/  @!P1 LDG.E.U16 R17, [R26.64+0x8] ;  /* 0x0000080c1a119981 */ /* 0x000f62000c1e1500 */
[----:B------:R-:W-:-:S04]  /*1a40*/  IADD3 R19, R22, 0x2, RZ ;  /* 0x0000000216137810 */ /* 0x000fc80007ffe0ff */
[----:B------:R-:W-:Y:S02]  /*1a50*/  ISETP.GE.AND P0, PT, R19, c[0x0][0x170], PT ;  /* 0x00005c0013007a0c */ /* 0x000fe40003f06270 */
[----:B--2---:R-:W-:Y:S02]  /*1a60*/  PRMT R22, RZ, 0x5410, R25 ;  /* 0x00005410ff167816 */ /* 0x004fe40000000019 */
[----:B----4-:R-:W-:-:S05]  /*1a70*/  @!P2 PRMT R25, RZ, 0x5410, R28 ;  /* 0x00005410ff19a816 */ /* 0x010fca000000001c */
[----:B------:R-:W-:Y:S01]  /*1a80*/  @!P2 FFMA.FTZ R8, R22, R25, R8 ;  /* 0x000000191608a223 */ /* 0x000fe20000010008 */
[----:B------:R-:W-:Y:S01]  /*1a90*/  LOP3.LUT R25, R18, R19, RZ, 0xfc, !PT ;  /* 0x0000001312197212 */ /* 0x000fe200078efcff */
[----:B------:R-:W-:-:S03]  /*1aa0*/  IMAD.U32 R28, RZ, RZ, UR6 ;  /* 0x00000006ff1c7e24 */ /* 0x000fc6000f8e00ff */
[----:B------:R-:W-:Y:S02]  /*1ab0*/  LOP3.LUT R22, R25, R20, RZ, 0xfc, !PT ;  /* 0x0000001419167212 */ /* 0x000fe400078efcff */
[----:B------:R-:W-:Y:S02]  /*1ac0*/  IADD3 R23, P3, P4, R28, UR15, R23 ;  /* 0x0000000f1c177c10 */ /* 0x000fe4000fc7e017 */
[----:B------:R-:W-:Y:S01]  /*1ad0*/  ISETP.LT.OR P2, PT, R22, RZ, P0 ;  /* 0x000000ff1600720c */ /* 0x000fe20000741670 */
[----:B------:R-:W-:Y:S01]  /*1ae0*/  IMAD.U32 R22, RZ, RZ, UR7 ;  /* 0x00000007ff167e24 */ /* 0x000fe2000f8e00ff */
[----:B---3--:R-:W-:Y:S01]  /*1af0*/  PRMT R16, RZ, 0x5410, R16 ;  /* 0x00005410ff107816 */ /* 0x008fe20000000010 */
[----:B------:R-:W2:Y:S01]  /*1b00*/  LDG.E.U16 R28, [R14.64+0x24] ;  /* 0x0000240c0e1c7981 */ /* 0x000ea2000c1e1500 */
[----:B-----5:R-:W-:Y:S02]  /*1b10*/  @!P1 PRMT R17, RZ, 0x5410, R17 ;  /* 0x00005410ff119816 */ /* 0x020fe40000000011 */
[----:B------:R-:W-:-:S02]  /*1b20*/  IADD3.X R21, R22, UR10, R21, P3, P4 ;  /* 0x0000000a16157c10 */ /* 0x000fc40009fe8415 */
[----:B------:R-:W-:Y:S01]  /*1b30*/  IADD3 R22, P3, R23, UR15, RZ ;  /* 0x0000000f17167c10 */ /* 0x000fe2000ff7e0ff */
[----:B------:R-:W-:Y:S01]  /*1b40*/  @!P1 FFMA.FTZ R8, R16, R17, R8 ;  /* 0x0000001110089223 */ /* 0x000fe20000010008 */
[----:B------:R-:W-:Y:S02]  /*1b50*/  LOP3.LUT R26, R25, R11, RZ, 0xfc, !PT ;  /* 0x0000000b191a7212 */ /* 0x000fe400078efcff */
[----:B------:R-:W-:Y:S02]  /*1b60*/  IADD3.X R17, R21, UR10, RZ, P3, !PT ;  /* 0x0000000a15117c10 */ /* 0x000fe40009ffe4ff */
[----:B------:R-:W-:Y:S02]  /*1b70*/  LEA R16, P1, R22, c[0x0][0x160], 0x1 ;  /* 0x0000580016107a11 */ /* 0x000fe400078208ff */
[----:B------:R-:W-:Y:S02]  /*1b80*/  ISETP.GE.OR P2, PT, R18, c[0x0][0x174], P2 ;  /* 0x00005d0012007a0c */ /* 0x000fe40001746670 */
[----:B------:R-:W-:-:S02]  /*1b90*/  LEA.HI.X R17, R22, c[0x0][0x164], R17, 0x1, P1 ;  /* 0x0000590016117a11 */ /* 0x000fc400008f0c11 */
[----:B------:R-:W-:Y:S02]  /*1ba0*/  ISETP.LT.OR P1, PT, R26, RZ, P0 ;  /* 0x000000ff1a00720c */ /* 0x000fe40000721670 */
[----:B------:R-:W-:Y:S01]  /*1bb0*/  ISETP.GE.OR P2, PT, R20, c[0x0][0x178], P2 ;  /* 0x00005e0014007a0c */ /* 0x000fe20001746670 */
[----:B------:R-:W3:Y:S01]  /*1bc0*/  LDG.E.U16 R26, [R14.64+0x26] ;  /* 0x0000260c0e1a7981 */ /* 0x000ee2000c1e1500 */
[----:B------:R-:W-:-:S04]  /*1bd0*/  ISETP.GE.OR P1, PT, R18, c[0x0][0x174], P1 ;  /* 0x00005d0012007a0c */ /* 0x000fc80000f26670 */
[----:B------:R-:W-:-:S07]  /*1be0*/  ISETP.GE.OR P3, PT, R11, c[0x0][0x178], P1 ;  /* 0x00005e000b007a0c */ /* 0x000fce0000f66670 */
[----:B------:R-:W4:Y:S06]  /*1bf0*/  @!P2 LDG.E.U16 R22, [R16.64] ;  /* 0x0000000c1016a981 */ /* 0x000f2c000c1e1500 */
[----:B------:R-:W5:Y:S01]  /*1c00*/  @!P3 LDG.E.U16 R27, [R16.64+0x2] ;  /* 0x0000020c101bb981 */ /* 0x000f62000c1e1500 */
[----:B------:R-:W-:-:S04]  /*1c10*/  LOP3.LUT R25, R25, R12, RZ, 0xfc, !PT ;  /* 0x0000000c19197212 */ /* 0x000fc800078efcff */
[----:B------:R-:W-:-:S04]  /*1c20*/  ISETP.LT.OR P1, PT, R25, RZ, P0 ;  /* 0x000000ff1900720c */ /* 0x000fc80000721670 */
[----:B------:R-:W-:Y:S02]  /*1c30*/  ISETP.GE.OR P1, PT, R18, c[0x0][0x174], P1 ;  /* 0x00005d0012007a0c */ /* 0x000fe40000f26670 */
[----:B------:R-:W-:Y:S01]  /*1c40*/  LOP3.LUT R25, R24, R19, RZ, 0xfc, !PT ;  /* 0x0000001318197212 */ /* 0x000fe200078efcff */
[----:B------:R-:W5:Y:S01]  /*1c50*/  LDG.E.U16 R18, [R14.64+0x28] ;  /* 0x0000280c0e127981 */ /* 0x000f62000c1e1500 */
[----:B------:R-:W-:Y:S02]  /*1c60*/  ISETP.GE.OR P1, PT, R12, c[0x0][0x178], P1 ;  /* 0x00005e000c007a0c */ /* 0x000fe40000f26670 */
[----:B--2---:R-:W-:Y:S02]  /*1c70*/  PRMT R28, RZ, 0x5410, R28 ;  /* 0x00005410ff1c7816 */ /* 0x004fe4000000001c */
[----:B---3--:R-:W-:Y:S02]  /*1c80*/  PRMT R26, RZ, 0x5410, R26 ;  /* 0x00005410ff1a7816 */ /* 0x008fe4000000001a */
[----:B----4-:R-:W-:-:S07]  /*1c90*/  @!P2 PRMT R29, RZ, 0x5410, R22 ;  /* 0x00005410ff1da816 */ /* 0x010fce0000000016 */
[----:B------:R0:W2:Y:S01]  /*1ca0*/  @!P1 LDG.E.U16 R22, [R16.64+0x4] ;  /* 0x0000040c10169981 */ /* 0x0000a2000c1e1500 */
[----:B------:R-:W-:Y:S01]  /*1cb0*/  @!P2 FFMA.FTZ R8, R28, R29, R8 ;  /* 0x0000001d1c08a223 */ /* 0x000fe20000010008 */
[----:B-----5:R-:W-:-:S05]  /*1cc0*/  @!P3 PRMT R27, RZ, 0x5410, R27 ;  /* 0x00005410ff1bb816 */ /* 0x020fca000000001b */
[----:B------:R-:W-:Y:S01]  /*1cd0*/  @!P3 FFMA.FTZ R8, R26, R27, R8 ;  /* 0x0000001b1a08b223 */ /* 0x000fe20000010008 */
[----:B------:R-:W-:Y:S01]  /*1ce0*/  LOP3.LUT R26, R25, R20, RZ, 0xfc, !PT ;  /* 0x00000014191a7212 */ /* 0x000fe200078efcff */
[----:B------:R-:W-:-:S03]  /*1cf0*/  IMAD.U32 R28, RZ, RZ, UR16 ;  /* 0x00000010ff1c7e24 */ /* 0x000fc6000f8e00ff */
[----:B------:R-:W-:Y:S01]  /*1d00*/  ISETP.LT.OR P2, PT, R26, RZ, P0 ;  /* 0x000000ff1a00720c */ /* 0x000fe20000741670 */
[----:B------:R-:W-:-:S03]  /*1d10*/  IMAD.U32 R26, RZ, RZ, UR17 ;  /* 0x00000011ff1a7e24 */ /* 0x000fc6000f8e00ff */
[----:B------:R-:W-:Y:S02]  /*1d20*/  ISETP.GE.OR P2, PT, R24, c[0x0][0x174], P2 ;  /* 0x00005d0018007a0c */ /* 0x000fe40001746670 */
[----:B------:R-:W-:Y:S02]  /*1d30*/  IADD3 R23, P3, P4, R28, UR15, R23 ;  /* 0x0000000f1c177c10 */ /* 0x000fe4000fc7e017 */
[----:B------:R-:W-:Y:S02]  /*1d40*/  ISETP.GE.OR P2, PT, R20, c[0x0][0x178], P2 ;  /* 0x00005e0014007a0c */ /* 0x000fe40001746670 */
[----:B------:R-:W-:Y:S02]  /*1d50*/  IADD3.X R26, R26, UR10, R21, P3, P4 ;  /* 0x0000000a1a1a7c10 */ /* 0x000fe40009fe8415 */
[C---:B0-----:R-:W-:Y:S01]  /*1d60*/  LEA R16, P3, R23.reuse, c[0x0][0x160], 0x1 ;  /* 0x0000580017107a11 */ /* 0x041fe200078608ff */
[----:B------:R-:W3:Y:S03]  /*1d70*/  LDG.E.U16 R21, [R14.64+0x2a] ;  /* 0x00002a0c0e157981 */ /* 0x000ee6000c1e1500 */
[----:B------:R-:W-:-:S05]  /*1d80*/  LEA.HI.X R17, R23, c[0x0][0x164], R26, 0x1, P3 ;  /* 0x0000590017117a11 */ /* 0x000fca00018f0c1a */
[----:B------:R-:W4:Y:S01]  /*1d90*/  @!P2 LDG.E.U16 R27, [R16.64+0x4] ;  /* 0x0000040c101ba981 */ /* 0x000f22000c1e1500 */
[----:B------:R-:W-:Y:S02]  /*1da0*/  PRMT R18, RZ, 0x5410, R18 ;  /* 0x00005410ff127816 */ /* 0x000fe40000000012 */
[----:B------:R-:W-:Y:S02]  /*1db0*/  LOP3.LUT R19, R7, R19, RZ, 0xfc, !PT ;  /* 0x0000001307137212 */ /* 0x000fe400078efcff */
[----:B--2---:R-:W-:-:S05]  /*1dc0*/  @!P1 PRMT R29, RZ, 0x5410, R22 ;  /* 0x00005410ff1d9816 */ /* 0x004fca0000000016 */
[----:B------:R-:W-:Y:S01]  /*1dd0*/  @!P1 FFMA.FTZ R8, R18, R29, R8 ;  /* 0x0000001d12089223 */ /* 0x000fe20000010008 */
[C---:B------:R-:W-:Y:S02]  /*1de0*/  LOP3.LUT R18, R25.reuse, R11, RZ, 0xfc, !PT ;  /* 0x0000000b19127212 */ /* 0x040fe400078efcff */
[----:B------:R-:W-:Y:S02]  /*1df0*/  LOP3.LUT R25, R25, R12, RZ, 0xfc, !PT ;  /* 0x0000000c19197212 */ /* 0x000fe400078efcff */
[----:B------:R-:W-:Y:S02]  /*1e00*/  ISETP.LT.OR P5, PT, R18, RZ, P0 ;  /* 0x000000ff1200720c */ /* 0x000fe400007a1670 */
[----:B------:R-:W-:Y:S02]  /*1e10*/  LOP3.LUT R18, R19, R20, RZ, 0xfc, !PT ;  /* 0x0000001413127212 */ /* 0x000fe400078efcff */
[----:B------:R-:W-:Y:S02]  /*1e20*/  ISETP.LT.OR P1, PT, R25, RZ, P0 ;  /* 0x000000ff1900720c */ /* 0x000fe40000721670 */
[----:B------:R-:W-:-:S02]  /*1e30*/  ISETP.LT.OR P3, PT, R18, RZ, P0 ;  /* 0x000000ff1200720c */ /* 0x000fc40000761670 */
[C---:B------:R-:W-:Y:S02]  /*1e40*/  LOP3.LUT R22, R19.reuse, R11, RZ, 0xfc, !PT ;  /* 0x0000000b13167212 */ /* 0x040fe400078efcff */
[C---:B------:R-:W-:Y:S02]  /*1e50*/  ISETP.GE.OR P5, PT, R24.reuse, c[0x0][0x174], P5 ;  /* 0x00005d0018007a0c */ /* 0x040fe40002fa6670 */
[----:B------:R-:W-:Y:S02]  /*1e60*/  LOP3.LUT R18, R19, R12, RZ, 0xfc, !PT ;  /* 0x0000000c13127212 */ /* 0x000fe400078efcff */
[----:B------:R-:W-:Y:S02]  /*1e70*/  ISETP.GE.OR P6, PT, R24, c[0x0][0x174], P1 ;  /* 0x00005d0018007a0c */ /* 0x000fe40000fc6670 */
[----:B---3--:R-:W-:Y:S02]  /*1e80*/  PRMT R21, RZ, 0x5410, R21 ;  /* 0x00005410ff157816 */ /* 0x008fe40000000015 */
[----:B------:R-:W-:-:S02]  /*1e90*/  ISETP.LT.OR P4, PT, R22, RZ, P0 ;  /* 0x000000ff1600720c */ /* 0x000fc40000781670 */
[----:B------:R-:W-:Y:S02]  /*1ea0*/  ISETP.GE.OR P1, PT, R11, c[0x0][0x178], P5 ;  /* 0x00005e000b007a0c */ /* 0x000fe40002f26670 */
[----:B----4-:R-:W-:Y:S02]  /*1eb0*/  @!P2 PRMT R27, RZ, 0x5410, R27 ;  /* 0x00005410ff1ba816 */ /* 0x010fe4000000001b */
[----:B------:R-:W-:Y:S01]  /*1ec0*/  ISETP.LT.OR P0, PT, R18, RZ, P0 ;  /* 0x000000ff1200720c */ /* 0x000fe20000701670 */
[----:B------:R-:W-:Y:S01]  /*1ed0*/  IMAD.U32 R18, RZ, RZ, UR16 ;  /* 0x00000010ff127e24 */ /* 0x000fe2000f8e00ff */
[----:B------:R-:W-:Y:S01]  /*1ee0*/  ISETP.GE.OR P3, PT, R7, c[0x0][0x174], P3 ;  /* 0x00005d0007007a0c */ /* 0x000fe20001f66670 */
[----:B------:R-:W-:Y:S01]  /*1ef0*/  @!P2 FFMA.FTZ R8, R21, R27, R8 ;  /* 0x0000001b1508a223 */ /* 0x000fe20000010008 */
[----:B------:R-:W-:Y:S01]  /*1f00*/  ISETP.GE.OR P2, PT, R12, c[0x0][0x178], P6 ;  /* 0x00005e000c007a0c */ /* 0x000fe20003746670 */
[----:B------:R-:W2:Y:S01]  /*1f10*/  LDG.E.U16 R21, [R14.64+0x2e] ;  /* 0x00002e0c0e157981 */ /* 0x000ea2000c1e1500 */
[----:B------:R-:W-:-:S02]  /*1f20*/  IADD3 R23, P5, P6, R18, 0x2, R23 ;  /* 0x0000000212177810 */ /* 0x000fc40007ebe017 */
[C---:B------:R-:W-:Y:S02]  /*1f30*/  ISETP.GE.OR P4, PT, R7.reuse, c[0x0][0x174], P4 ;  /* 0x00005d0007007a0c */ /* 0x040fe40002786670 */
[----:B------:R-:W-:Y:S02]  /*1f40*/  ISETP.GE.OR P3, PT, R20, c[0x0][0x178], P3 ;  /* 0x00005e0014007a0c */ /* 0x000fe40001f66670 */
[----:B------:R-:W-:Y:S01]  /*1f50*/  IADD3.X R26, RZ, UR17, R26, P5, P6 ;  /* 0x00000011ff1a7c10 */ /* 0x000fe2000afec41a */
[----:B------:R-:W3:Y:S01]  /*1f60*/  LDG.E.U16 R20, [R14.64+0x2c] ;  /* 0x00002c0c0e147981 */ /* 0x000ee2000c1e1500 */
[----:B------:R-:W-:Y:S02]  /*1f70*/  ISETP.GE.OR P0, PT, R7, c[0x0][0x174], P0 ;  /* 0x00005d0007007a0c */ /* 0x000fe40000706670 */
[----:B------:R-:W-:Y:S01]  /*1f80*/  LEA R18, P5, R23, c[0x0][0x160], 0x1 ;  /* 0x0000580017127a11 */ /* 0x000fe200078a08ff */
[----:B------:R-:W4:Y:S01]  /*1f90*/  @!P1 LDG.E.U16 R7, [R16.64+0x6] ;  /* 0x0000060c10079981 */ /* 0x000f22000c1e1500 */
[----:B------:R-:W-:-:S02]  /*1fa0*/  ISETP.GE.OR P4, PT, R11, c[0x0][0x178], P4 ;  /* 0x00005e000b007a0c */ /* 0x000fc40002786670 */
[----:B------:R-:W-:Y:S01]  /*1fb0*/  LEA.HI.X R19, R23, c[0x0][0x164], R26, 0x1, P5 ;  /* 0x0000590017137a11 */ /* 0x000fe200028f0c1a */
[----:B------:R-:W5:Y:S01]  /*1fc0*/  @!P2 LDG.E.U16 R27, [R16.64+0x8] ;  /* 0x0000080c101ba981 */ /* 0x000f62000c1e1500 */
[----:B------:R-:W-:-:S03]  /*1fd0*/  ISETP.GE.OR P0, PT, R12, c[0x0][0x178], P0 ;  /* 0x00005e000c007a0c */ /* 0x000fc60000706670 */
[----:B------:R-:W5:Y:S04]  /*1fe0*/  LDG.E.U16 R26, [R14.64+0x30] ;  /* 0x0000300c0e1a7981 */ /* 0x000f68000c1e1500 */
[----:B------:R-:W5:Y:S04]  /*1ff0*/  @!P3 LDG.E.U16 R25, [R18.64+0x4] ;  /* 0x0000040c1219b981 */ /* 0x000f68000c1e1500 */
[----:B------:R0:W5:Y:S04]  /*2000*/  LDG.E.U16 R12, [R14.64+0x32] ;  /* 0x0000320c0e0c7981 */ /* 0x000168000c1e1500 */
[----:B------:R-:W5:Y:S01]  /*2010*/  @!P4 LDG.E.U16 R22, [R18.64+0x6] ;  /* 0x0000060c1216c981 */ /* 0x000f62000c1e1500 */
[----:B------:R-:W-:-:S03]  /*2020*/  IMAD.WIDE R10, R10, R5, c[0x0][0x1f0] ;  /* 0x00007c000a0a7625 */ /* 0x000fc600078e0205 */
[----:B------:R0:W5:Y:S04]  /*2030*/  LDG.E.U16 R23, [R14.64+0x34] ;  /* 0x0000340c0e177981 */ /* 0x000168000c1e1500 */
[----:B------:R-:W5:Y:S04]  /*2040*/  @!P0 LDG.E.U16 R24, [R18.64+0x8] ;  /* 0x0000080c12188981 */ /* 0x000f68000c1e1500 */
[----:B------:R1:W5:Y:S01]  /*2050*/  LDG.E.U16 R10, [R10.64] ;  /* 0x0000000c0a0a7981 */ /* 0x000362000c1e1500 */
[----:B------:R-:W-:Y:S02]  /*2060*/  IMAD R4, R4, c[0x0][0x1bc], RZ ;  /* 0x00006f0004047a24 */ /* 0x000fe400078e02ff */
[----:B------:R-:W-:-:S02]  /*2070*/  IMAD R6, R6, c[0x0][0x1b8], RZ ;  /* 0x00006e0006067a24 */ /* 0x000fc400078e02ff */
[----:B------:R-:W-:Y:S01]  /*2080*/  IMAD R9, R9, c[0x0][0x1b4], RZ ;  /* 0x00006d0009097a24 */ /* 0x000fe200078e02ff */
[----:B-1----:R-:W-:Y:S01]  /*2090*/  SHF.R.S32.HI R11, RZ, 0x1f, R4 ;  /* 0x0000001fff0b7819 */ /* 0x002fe20000011404 */
[----:B------:R-:W-:Y:S01]  /*20a0*/  IMAD R13, R13, c[0x0][0x1ac], RZ ;  /* 0x00006b000d0d7a24 */ /* 0x000fe200078e02ff */
[----:B--2---:R-:W-:Y:S02]  /*20b0*/  PRMT R21, RZ, 0x5410, R21 ;  /* 0x00005410ff157816 */ /* 0x004fe40000000015 */
[----:B---3--:R-:W-:Y:S02]  /*20c0*/  PRMT R20, RZ, 0x5410, R20 ;  /* 0x00005410ff147816 */ /* 0x008fe40000000014 */
[----:B----4-:R-:W-:Y:S02]  /*20d0*/  @!P1 PRMT R7, RZ, 0x5410, R7 ;  /* 0x00005410ff079816 */ /* 0x010fe40000000007 */
[----:B-----5:R-:W-:-:S03]  /*20e0*/  @!P2 PRMT R27, RZ, 0x5410, R27 ;  /* 0x00005410ff1ba816 */ /* 0x020fc6000000001b */
[----:B------:R-:W-:Y:S01]  /*20f0*/  @!P1 FFMA.FTZ R8, R20, R7, R8 ;  /* 0x0000000714089223 */ /* 0x000fe20000010008 */
[----:B------:R-:W-:-:S03]  /*2100*/  PRMT R26, RZ, 0x5410, R26 ;  /* 0x00005410ff1a7816 */ /* 0x000fc6000000001a */
[----:B------:R-:W-:Y:S01]  /*2110*/  @!P2 FFMA.FTZ R8, R21, R27, R8 ;  /* 0x0000001b1508a223 */ /* 0x000fe20000010008 */
[----:B------:R-:W-:Y:S02]  /*2120*/  @!P3 PRMT R25, RZ, 0x5410, R25 ;  /* 0x00005410ff19b816 */ /* 0x000fe40000000019 */
[----:B0-----:R-:W-:Y:S02]  /*2130*/  IADD3 R14, P1, P2, R9, R6, R4 ;  /* 0x00000006090e7210 */ /* 0x001fe40007a3e004 */
[----:B------:R-:W-:Y:S01]  /*2140*/  PRMT R12, RZ, 0x5410, R12 ;  /* 0x00005410ff0c7816 */ /* 0x000fe2000000000c */
[----:B------:R-:W-:Y:S01]  /*2150*/  @!P3 FFMA.FTZ R8, R26, R25, R8 ;  /* 0x000000191a08b223 */ /* 0x000fe20000010008 */
[----:B------:R-:W-:Y:S01]  /*2160*/  @!P4 PRMT R7, RZ, 0x5410, R22 ;  /* 0x00005410ff07c816 */ /* 0x000fe20000000016 */
[----:B------:R-:W-:Y:S01]  /*2170*/  IMAD R4, R5, c[0x0][0x1b0], RZ ;  /* 0x00006c0005047a24 */ /* 0x000fe200078e02ff */
[----:B------:R-:W-:Y:S02]  /*2180*/  SHF.R.S32.HI R6, RZ, 0x1f, R6 ;  /* 0x0000001fff067819 */ /* 0x000fe40000011406 */
[----:B------:R-:W-:Y:S01]  /*2190*/  PRMT R23, RZ, 0x5410, R23 ;  /* 0x00005410ff177816 */ /* 0x000fe20000000017 */
[----:B------:R-:W-:Y:S01]  /*21a0*/  @!P4 FFMA.FTZ R8, R12, R7, R8 ;  /* 0x000000070c08c223 */ /* 0x000fe20000010008 */
[----:B------:R-:W-:-:S02]  /*21b0*/  SHF.R.S32.HI R9, RZ, 0x1f, R9 ;  /* 0x0000001fff097819 */ /* 0x000fc40000011409 */
[----:B------:R-:W-:Y:S02]  /*21c0*/  @!P0 PRMT R5, RZ, 0x5410, R24 ;  /* 0x00005410ff058816 */ /* 0x000fe40000000018 */
[----:B------:R-:W-:-:S03]  /*21d0*/  IADD3.X R6, R9, R6, R11, P1, P2 ;  /* 0x0000000609067210 */ /* 0x000fc60000fe440b */
[----:B------:R-:W-:Y:S01]  /*21e0*/  @!P0 FFMA.FTZ R8, R23, R5, R8 ;  /* 0x0000000517088223 */ /* 0x000fe20000010008 */
[----:B------:R-:W-:Y:S02]  /*21f0*/  PRMT R5, RZ, 0x5410, R10 ;  /* 0x00005410ff057816 */ /* 0x000fe4000000000a */
[--C-:B------:R-:W-:Y:S02]  /*2200*/  IADD3 R7, P0, P1, R13, R14, R4.reuse ;  /* 0x0000000e0d077210 */ /* 0x100fe4000791e004 */
[----:B------:R-:W-:Y:S02]  /*2210*/  SHF.R.S32.HI R13, RZ, 0x1f, R13 ;  /* 0x0000001fff0d7819 */ /* 0x000fe4000001140d */
[----:B------:R-:W-:Y:S01]  /*2220*/  SHF.R.S32.HI R4, RZ, 0x1f, R4 ;  /* 0x0000001fff047819 */ /* 0x000fe20000011404 */
[----:B------:R-:W-:-:S03]  /*2230*/  FADD.FTZ R5, R5, R8 ;  /* 0x0000000805057221 */ /* 0x000fc60000010000 */
[----:B------:R-:W-:Y:S02]  /*2240*/  IADD3.X R8, R13, R6, R4, P0, P1 ;  /* 0x000000060d087210 */ /* 0x000fe400007e2404 */
[C---:B------:R-:W-:Y:S02]  /*2250*/  LEA R4, P0, R7.reuse, c[0x0][0x190], 0x1 ;  /* 0x0000640007047a11 */ /* 0x040fe400078008ff */
[----:B------:R-:W-:Y:S02]  /*2260*/  F2FP.BF16.PACK_AB R6, RZ, R5 ;  /* 0x00000005ff06723e */ /* 0x000fe400000010ff */
[----:B------:R-:W-:Y:S02]  /*2270*/  LEA.HI.X R5, R7, c[0x0][0x194], R8, 0x1, P0 ;  /* 0x0000650007057a11 */ /* 0x000fe400000f0c08 */
[----:B------:R-:W-:-:S03]  /*2280*/  IADD3 R2, P0, R2, UR9, RZ ;  /* 0x0000000902027c10 */ /* 0x000fc6000ff1e0ff */
[----:B------:R0:W-:Y:S02]  /*2290*/  STG.E.U16 [R4.64], R6 ;  /* 0x0000000604007986 */ /* 0x0001e4000c10150c */
[----:B------:R-:W-:Y:S01]  /*22a0*/  IMAD.X R3, RZ, RZ, R3, P0 ;  /* 0x000000ffff037224 */ /* 0x000fe200000e0603 */
[----:B------:R-:W-:-:S04]  /*22b0*/  ISETP.GE.U32.AND P0, PT, R2, UR8, PT ;  /* 0x0000000802007c0c */ /* 0x000fc8000bf06070 */
[----:B------:R-:W-:-:S13]  /*22c0*/  ISETP.GE.AND.EX P0, PT, R3, UR14, PT, P0 ;  /* 0x0000000e03007c0c */ /* 0x000fda000bf06300 */
[----:B0-----:R-:W-:Y:S01]  /*22d0*/  @P0 CALL.REL.NOINC `(.L_x_382) ;  /* 0x0000001000000944 */ /* 0x001fe20003c00000 */
[----:B------:R-:W-:Y:S05]  /*22e0*/  BRA `(.L_x_383) ;  /* 0xffffe15000007947 */ /* 0x000fea000383ffff */
.L_x_382:
[----:B------:R-:W-:Y:S05]  /*22f0*/  BSYNC B0 ;  /* 0x0000000000007941 */ /* 0x000fea0003800000 */
.L_x_381:
[----:B------:R-:W-:Y:S05]  /*2300*/  EXIT ;  /* 0x000000000000794d */ /* 0x000fea0003800000 */
.L_x_380:
        /* <DEDUP_REMOVED lines=12> */
.L_x_386:
[----:B------:R-:W-:Y:S01]  /*23d0*/  IABS R6, c[0x0][0x1a4] ;  /* 0x0000690000067a13 */ /* 0x000fe20000000000 */
[----:B------:R-:W-:Y:S01]  /*23e0*/  IMAD.MOV.U32 R23, RZ, RZ, c[0x0][0x1fc] ;  /* 0x00007f00ff177624 */ /* 0x000fe200078e00ff */
[----:B------:R-:W-:Y:S02]  /*23f0*/  IABS R5, R2 ;  /* 0x0000000200057213 */ /* 0x000fe40000000000 */
[----:B------:R-:W0:Y:S01]  /*2400*/  I2F.RP R7, R6 ;  /* 0x0000000600077306 */ /* 0x000e220000209400 */
[----:B------:R-:W-:Y:S02]  /*2410*/  IABS R10, c[0x0][0x1a8] ;  /* 0x00006a00000a7a13 */ /* 0x000fe40000000000 */
[----:B------:R-:W-:Y:S01]  /*2420*/  IMAD.HI.U32 R4, R5, UR5, RZ ;  /* 0x0000000505047c27 */ /* 0x000fe2000f8e00ff */
[----:B------:R-:W-:-:S03]  /*2430*/  ISETP.NE.AND P3, PT, R0, RZ, PT ;  /* 0x000000ff0000720c */ /* 0x000fc60003f65270 */
        /* <DEDUP_REMOVED lines=44> */
[----:B------:R-:W-:-:S03]  /*2700*/  IMAD.HI.U32 R7, R9, R7, R8 ;  /* 0x0000000709077227 */ /* 0x000fc600078e0008 */
        /* <DEDUP_REMOVED lines=23> */
[----:B------:R-:W-:-:S04]  /*2880*/  IMAD R5, R5, R6, RZ ;  /* 0x0000000605057224 */ /* 0x000fc800078e02ff */
[----:B------:R-:W-:Y:S01]  /*2890*/  IMAD.HI.U32 R8, R9, R5, R8 ;  /* 0x0000000509087227 */ /* 0x000fe200078e0008 */
[----:B------:R-:W-:-:S03]  /*28a0*/  IABS R9, R0 ;  /* 0x0000000000097213 */ /* 0x000fc60000000000 */
[----:B------:R-:W-:-:S04]  /*28b0*/  IMAD.MOV.U32 R5, RZ, RZ, R11 ;  /* 0x000000ffff057224 */ /* 0x000fc800078e000b */
[----:B------:R-:W-:-:S04]  /*28c0*/  IMAD.HI.U32 R12, R8, R5, RZ ;  /* 0x00000005080c7227 */ /* 0x000fc800078e00ff */
[----:B------:R-:W-:Y:S02]  /*28d0*/  IMAD.MOV.U32 R8, RZ, RZ, R9 ;  /* 0x000000ffff087224 */ /* 0x000fe400078e0009 */
[----:B------:R-:W-:Y:S02]  /*28e0*/  IMAD.MOV R9, RZ, RZ, -R12 ;  /* 0x000000ffff097224 */ /* 0x000fe400078e0a0c */
[----:B------:R-:W0:Y:S02]  /*28f0*/  I2F.RP R11, R8 ;  /* 0x00000008000b7306 */ /* 0x000e240000209400 */
[----:B------:R-:W-:-:S05]  /*2900*/  IMAD R5, R6, R9, R5 ;  /* 0x0000000906057224 */ /* 0x000fca00078e0205 */
[----:B------:R-:W-:Y:S01]  /*2910*/  ISETP.GT.U32.AND P1, PT, R6, R5, PT ;  /* 0x000000050600720c */ /* 0x000fe20003f24070 */
[----:B0-----:R-:W0:-:S12]  /*2920*/  MUFU.RCP R11, R11 ;  /* 0x0000000b000b7308 */ /* 0x001e180000001000 */
[----:B------:R-:W-:Y:S01]  /*2930*/  @!P1 IMAD.IADD R5, R5, 0x1, -R6 ;  /* 0x0000000105059824 */ /* 0x000fe200078e0a06 */
[----:B------:R-:W-:Y:S02]  /*2940*/  @!P1 IADD3 R12, R12, 0x1, RZ ;  /* 0x000000010c0c9810 */ /* 0x000fe40007ffe0ff */
[----:B------:R-:W-:Y:S02]  /*2950*/  ISETP.NE.AND P1, PT, RZ, c[0x0][0x19c], PT ;  /* 0x00006700ff007a0c */ /* 0x000fe40003f25270 */
[----:B------:R-:W-:Y:S02]  /*2960*/  ISETP.GE.U32.AND P0, PT, R5, R6, PT ;  /* 0x000000060500720c */ /* 0x000fe40003f06070 */
[----:B------:R-:W-:-:S04]  /*2970*/  LOP3.LUT R5, R7, c[0x0][0x19c], RZ, 0x3c, !PT ;  /* 0x0000670007057a12 */ /* 0x000fc800078e3cff */
[----:B------:R-:W-:Y:S02]  /*2980*/  ISETP.GE.AND P2, PT, R5, RZ, PT ;  /* 0x000000ff0500720c */ /* 0x000fe40003f46270 */
[----:B0-----:R-:W-:Y:S02]  /*2990*/  IADD3 R14, R11, 0xffffffe, RZ ;  /* 0x0ffffffe0b0e7810 */ /* 0x001fe40007ffe0ff */
[----:B------:R-:W-:Y:S02]  /*29a0*/  IABS R11, R0 ;  /* 0x00000000000b7213 */ /* 0x000fe40000000000 */
[----:B------:R0:W1:Y:S01]  /*29b0*/  F2I.FTZ.U32.TRUNC.NTZ R15, R14 ;  /* 0x0000000e000f7305 */ /* 0x000062000021f000 */
[----:B------:R-:W-:Y:S02]  /*29c0*/  @P0 IADD3 R12, R12, 0x1, RZ ;  /* 0x000000010c0c0810 */ /* 0x000fe40007ffe0ff */
[----:B------:R-:W-:-:S04]  /*29d0*/  IMAD.MOV R11, RZ, RZ, -R11 ;  /* 0x000000ffff0b7224 */ /* 0x000fc800078e0a0b */
[----:B------:R-:W-:Y:S01]  /*29e0*/  @!P2 IMAD.MOV R12, RZ, RZ, -R12 ;  /* 0x000000ffff0ca224 */ /* 0x000fe200078e0a0c */
[----:B------:R-:W-:Y:S01]  /*29f0*/  @!P1 LOP3.LUT R12, RZ, c[0x0][0x19c], RZ, 0x33, !PT ;  /* 0x00006700ff0c9a12 */ /* 0x000fe200078e33ff */
[----:B0-----:R-:W-:-:S04]  /*2a00*/  IMAD.MOV.U32 R14, RZ, RZ, RZ ;  /* 0x000000ffff0e7224 */ /* 0x001fc800078e00ff */
[----:B------:R-:W-:Y:S02]  /*2a10*/  IMAD.MOV R6, RZ, RZ, -R12 ;  /* 0x000000ffff067224 */ /* 0x000fe400078e0a0c */
[----:B-1----:R-:W-:Y:S02]  /*2a20*/  IMAD.MOV R9, RZ, RZ, -R15 ;  /* 0x000000ffff097224 */ /* 0x002fe400078e0a0f */
[--C-:B------:R-:W-:Y:S02]  /*2a30*/  IMAD R5, R6, c[0x0][0x19c], R7.reuse ;  /* 0x0000670006057a24 */ /* 0x100fe400078e0207 */
[----:B------:R-:W-:Y:S02]  /*2a40*/  IMAD R9, R9, R8, RZ ;  /* 0x0000000809097224 */ /* 0x000fe400078e02ff */
[----:B------:R-:W-:Y:S01]  /*2a50*/  IMAD.MOV R7, RZ, RZ, -R7 ;  /* 0x000000ffff077224 */ /* 0x000fe200078e0a07 */
[----:B------:R-:W-:Y:S01]  /*2a60*/  IABS R6, R5 ;  /* 0x0000000500067213 */ /* 0x000fe20000000000 */
[----:B------:R-:W-:-:S04]  /*2a70*/  IMAD.HI.U32 R9, R15, R9, R14 ;  /* 0x000000090f097227 */ /* 0x000fc800078e000e */
[----:B------:R-:W-:Y:S02]  /*2a80*/  IMAD R10, R7, c[0x0][0x1a0], R10 ;  /* 0x00006800070a7a24 */ /* 0x000fe400078e020a */
[----:B------:R-:W-:-:S04]  /*2a90*/  IMAD.HI.U32 R9, R9, R6, RZ ;  /* 0x0000000609097227 */ /* 0x000fc800078e00ff */
[----:B------:R-:W-:Y:S02]  /*2aa0*/  IMAD R11, R9, R11, R6 ;  /* 0x0000000b090b7224 */ /* 0x000fe400078e0206 */
[--C-:B------:R-:W-:Y:S02]  /*2ab0*/  IMAD R6, R13, c[0x0][0x1a4], R4.reuse ;  /* 0x000069000d067a24 */ /* 0x100fe400078e0204 */
[----:B------:R-:W-:Y:S01]  /*2ac0*/  IMAD.MOV R7, RZ, RZ, -R4 ;  /* 0x000000ffff077224 */ /* 0x000fe200078e0a04 */
[----:B------:R-:W-:Y:S01]  /*2ad0*/  ISETP.GT.U32.AND P1, PT, R8, R11, PT ;  /* 0x0000000b0800720c */ /* 0x000fe20003f24070 */
[----:B------:R-:W-:Y:S02]  /*2ae0*/  IMAD.MOV.U32 R13, RZ, RZ, c[0x0][0x1f8] ;  /* 0x00007e00ff0d7624 */ /* 0x000fe400078e00ff */
[----:B------:R-:W-:Y:S02]  /*2af0*/  IMAD R20, R7, c[0x0][0x1a8], R2 ;  /* 0x00006a0007147a24 */ /* 0x000fe400078e0202 */
[----:B------:R-:W-:-:S02]  /*2b00*/  IMAD R23, R6, R23, -c[0x0][0x208] ;  /* 0x8000820006177624 */ /* 0x000fc400078e0217 */
[----:B------:R-:W-:Y:S02]  /*2b10*/  IMAD R24, R10, R13, -c[0x0][0x204] ;  /* 0x800081000a187624 */ /* 0x000fe400078e020d */
[----:B------:R-:W-:-:S03]  /*2b20*/  IMAD R14, R23, c[0x0][0x188], RZ ;  /* 0x00006200170e7a24 */ /* 0x000fc600078e02ff */
[----:B------:R-:W-:Y:S01]  /*2b30*/  LOP3.LUT R4, R23, R24, RZ, 0xfc, !PT ;  /* 0x0000001817047212 */ /* 0x000fe200078efcff */
[----:B------:R-:W-:Y:S01]  /*2b40*/  @!P1 IMAD.IADD R11, R11, 0x1, -R8 ;  /* 0x000000010b0b9824 */ /* 0x000fe200078e0a08 */
[----:B------:R-:W-:Y:S02]  /*2b50*/  @!P1 IADD3 R9, R9, 0x1, RZ ;  /* 0x0000000109099810 */ /* 0x000fe40007ffe0ff */
[----:B------:R-:W-:Y:S02]  /*2b60*/  SHF.R.S32.HI R16, RZ, 0x1f, R14 ;  /* 0x0000001fff107819 */ /* 0x000fe4000001140e */
[----:B------:R-:W-:Y:S01]  /*2b70*/  ISETP.GE.U32.AND P0, PT, R11, R8, PT ;  /* 0x000000080b00720c */ /* 0x000fe20003f06070 */
[----:B------:R-:W-:Y:S01]  /*2b80*/  IMAD.MOV.U32 R11, RZ, RZ, c[0x0][0x200] ;  /* 0x00008000ff0b7624 */ /* 0x000fe200078e00ff */
[----:B------:R-:W-:-:S03]  /*2b90*/  LOP3.LUT R8, R5, R0, RZ, 0x3c, !PT ;  /* 0x0000000005087212 */ /* 0x000fc600078e3cff */
        /* <DEDUP_REMOVED lines=8> */
[----:B------:R-:W-:Y:S01]  /*2c20*/  @!P2 IMAD.MOV R9, RZ, RZ, -R9 ;  /* 0x000000ffff09a224 */ /* 0x000fe200078e0a09 */
[----:B------:R-:W-:Y:S02]  /*2c30*/  @!P3 LOP3.LUT R9, RZ, R0, RZ, 0x33, !PT ;  /* 0x00000000ff09b212 */ /* 0x000fe400078e33ff */
[----:B------:R-:W-:Y:S02]  /*2c40*/  IADD3 R22, P2, P3, R11, R14, R13 ;  /* 0x0000000e0b167210 */ /* 0x000fe40007b5e00d */
[----:B------:R-:W-:Y:S01]  /*2c50*/  ISETP.LT.OR P1, PT, R8, RZ, P0 ;  /* 0x000000ff0800720c */ /* 0x000fe20000721670 */
[----:B------:R-:W-:Y:S01]  /*2c60*/  IMAD R14, R9, c[0x0][0x180], RZ ;  /* 0x00006000090e7a24 */ /* 0x000fe200078e02ff */
[----:B------:R-:W-:Y:S01]  /*2c70*/  SHF.R.S32.HI R13, RZ, 0x1f, R11 ;  /* 0x0000001fff0d7819 */ /* 0x000fe2000001140b */
[----:B------:R-:W-:Y:S01]  /*2c80*/  IMAD R11, R12, c[0x0][0x17c], RZ ;  /* 0x00005f000c0b7a24 */ /* 0x000fe200078e02ff */
[----:B------:R-:W-:-:S02]  /*2c90*/  ISETP.GE.OR P1, PT, R23, c[0x0][0x174], P1 ;  /* 0x00005d0017007a0c */ /* 0x000fc40000f26670 */
[----:B------:R-:W-:Y:S01]  /*2ca0*/  IADD3.X R13, R13, R16, R15, P2, P3 ;  /* 0x000000100d0d7210 */ /* 0x000fe200017e640f */
[----:B------:R-:W-:Y:S01]  /*2cb0*/  IMAD.MOV.U32 R15, RZ, RZ, 0x2 ;  /* 0x00000002ff0f7424 */ /* 0x000fe200078e00ff */
[--C-:B------:R-:W-:Y:S02]  /*2cc0*/  IADD3 R22, P3, P4, R14, R22, R11.reuse ;  /* 0x000000160e167210 */ /* 0x100fe40007c7e00b */
[----:B------:R-:W-:Y:S02]  /*2cd0*/  SHF.R.S32.HI R21, RZ, 0x1f, R11 ;  /* 0x0000001fff157819 */ /* 0x000fe4000001140b */
[----:B------:R-:W-:Y:S02]  /*2ce0*/  SHF.R.S32.HI R14, RZ, 0x1f, R14 ;  /* 0x0000001fff0e7819 */ /* 0x000fe4000001140e */
[C---:B------:R-:W-:Y:S02]  /*2cf0*/  ISETP.GE.OR P1, PT, R7.reuse, c[0x0][0x178], P1 ;  /* 0x00005e0007007a0c */ /* 0x040fe40000f26670 */
[----:B------:R-:W-:-:S02]  /*2d00*/  IADD3 R8, R7, 0x1, RZ ;  /* 0x0000000107087810 */ /* 0x000fc40007ffe0ff */
[----:B------:R-:W-:Y:S01]  /*2d10*/  IADD3.X R21, R14, R13, R21, P3, P4 ;  /* 0x0000000d0e157210 */ /* 0x000fe20001fe8415 */
[----:B------:R-:W-:Y:S01]  /*2d20*/  IMAD R14, R5, c[0x0][0x1dc], RZ ;  /* 0x00007700050e7a24 */ /* 0x000fe200078e02ff */
[----:B------:R-:W-:Y:S02]  /*2d30*/  LEA R16, P3, R22, c[0x0][0x160], 0x1 ;  /* 0x0000580016107a11 */ /* 0x000fe400078608ff */
[----:B------:R-:W-:Y:S01]  /*2d40*/  LOP3.LUT R9, R4, R8, RZ, 0xfc, !PT ;  /* 0x0000000804097212 */ /* 0x000fe200078efcff */
[----:B------:R-:W-:Y:S01]  /*2d50*/  IMAD.WIDE R14, R14, R15, c[0x0][0x1c0] ;  /* 0x000070000e0e7625 */ /* 0x000fe200078e020f */
[----:B------:R-:W-:Y:S02]  /*2d60*/  LEA.HI.X R17, R22, c[0x0][0x164], R21, 0x1, P3 ;  /* 0x0000590016117a11 */ /* 0x000fe400018f0c15 */
[----:B------:R-:W-:Y:S02]  /*2d70*/  ISETP.LT.OR P2, PT, R9, RZ, P0 ;  /* 0x000000ff0900720c */ /* 0x000fe40000741670 */
[----:B------:R-:W2:Y:S01]  /*2d80*/  LDG.E.U16 R27, [R14.64] ;  /* 0x0000000c0e1b7981 */ /* 0x000ea2000c1e1500 */
[----:B------:R-:W-:-:S02]  /*2d90*/  IADD3 R9, R7, 0x2, RZ ;  /* 0x0000000207097810 */ /* 0x000fc40007ffe0ff */
[----:B------:R-:W-:Y:S01]  /*2da0*/  ISETP.GE.OR P2, PT, R23, c[0x0][0x174], P2 ;  /* 0x00005d0017007a0c */ /* 0x000fe20001746670 */
[----:B------:R0:W3:Y:S03]  /*2db0*/  @!P1 LDG.E.U16 R18, [R16.64] ;  /* 0x0000000c10129981 */ /* 0x0000e6000c1e1500 */
[----:B------:R-:W-:Y:S01]  /*2dc0*/  ISETP.GE.OR P3, PT, R8, c[0x0][0x178], P2 ;  /* 0x00005e0008007a0c */ /* 0x000fe20001766670 */
[----:B------:R-:W4:Y:S01]  /*2dd0*/  LDG.E.U16 R26, [R14.64+0x2] ;  /* 0x0000020c0e1a7981 */ /* 0x000f22000c1e1500 */
[----:B------:R-:W-:-:S03]  /*2de0*/  LOP3.LUT R4, R4, R9, RZ, 0xfc, !PT ;  /* 0x0000000904047212 */ /* 0x000fc600078efcff */
[----:B------:R-:W5:Y:S01]  /*2df0*/  LDG.E.U16 R11, [R14.64+0x4] ;  /* 0x0000040c0e0b7981 */ /* 0x000f62000c1e1500 */
[----:B------:R-:W-:Y:S02]  /*2e00*/  ISETP.LT.OR P2, PT, R4, RZ, P0 ;  /* 0x000000ff0400720c */ /* 0x000fe40000741670 */
[C---:B------:R-:W-:Y:S01]  /*2e10*/  IADD3 R13, R23.reuse, 0x1, RZ ;  /* 0x00000001170d7810 */ /* 0x040fe20007ffe0ff */
[----:B------:R-:W4:Y:S04]  /*2e20*/  LDG.E.U16 R29, [R14.64+0x1a] ;  /* 0x00001a0c0e1d7981 */ /* 0x000f28000c1e1500 */
[----:B------:R0:W4:Y:S01]  /*2e30*/  @!P3 LDG.E.U16 R25, [R16.64+0x2] ;  /* 0x0000020c1019b981 */ /* 0x000122000c1e1500 */
[----:B------:R-:W-:-:S04]  /*2e40*/  ISETP.GE.OR P2, PT, R23, c[0x0][0x174], P2 ;  /* 0x00005d0017007a0c */ /* 0x000fc80001746670 */
[----:B------:R-:W-:-:S13]  /*2e50*/  ISETP.GE.OR P2, PT, R9, c[0x0][0x178], P2 ;  /* 0x00005e0009007a0c */ /* 0x000fda0001746670 */
[----:B------:R0:W5:Y:S01]  /*2e60*/  @!P2 LDG.E.U16 R19, [R16.64+0x4] ;  /* 0x0000040c1013a981 */ /* 0x000162000c1e1500 */
[----:B------:R-:W-:Y:S01]  /*2e70*/  IMAD.MOV.U32 R4, RZ, RZ, RZ ;  /* 0x000000ffff047224 */ /* 0x000fe200078e00ff */
[----:B0-----:R-:W-:Y:S02]  /*2e80*/  IADD3 R17, P4, R22, UR16, RZ ;  /* 0x0000001016117c10 */ /* 0x001fe4000ff9e0ff */
[----:B--2---:R-:W-:Y:S02]  /*2e90*/  PRMT R27, RZ, 0x5410, R27 ;  /* 0x00005410ff1b7816 */ /* 0x004fe4000000001b */
[----:B---3--:R-:W-:-:S05]  /*2ea0*/  @!P1 PRMT R18, RZ, 0x5410, R18 ;  /* 0x00005410ff129816 */ /* 0x008fca0000000012 */
[----:B------:R-:W-:Y:S01]  /*2eb0*/  @!P1 FFMA.FTZ R4, R27, R18, RZ ;  /* 0x000000121b049223 */ /* 0x000fe200000100ff */
[----:B------:R-:W-:-:S04]  /*2ec0*/  LOP3.LUT R18, R13, R24, RZ, 0xfc, !PT ;  /* 0x000000180d127212 */ /* 0x000fc800078efcff */
[----:B------:R-:W-:-:S04]  /*2ed0*/  LOP3.LUT R27, R18, R7, RZ, 0xfc, !PT ;  /* 0x00000007121b7212 */ /* 0x000fc800078efcff */
[----:B------:R-:W-:Y:S02]  /*2ee0*/  ISETP.LT.OR P1, PT, R27, RZ, P0 ;  /* 0x000000ff1b00720c */ /* 0x000fe40000721670 */
[----:B----4-:R-:W-:Y:S01]  /*2ef0*/  PRMT R26, RZ, 0x5410, R26 ;  /* 0x00005410ff1a7816 */ /* 0x010fe2000000001a */
[----:B------:R-:W2:Y:S01]  /*2f00*/  LDG.E.U16 R27, [R14.64+0x6] ;  /* 0x0000060c0e1b7981 */ /* 0x000ea2000c1e1500 */
[----:B------:R-:W-:Y:S02]  /*2f10*/  @!P3 PRMT R25, RZ, 0x5410, R25 ;  /* 0x00005410ff19b816 */ /* 0x000fe40000000019 */
[----:B------:R-:W-:Y:S02]  /*2f20*/  ISETP.GE.OR P1, PT, R13, c[0x0][0x174], P1 ;  /* 0x00005d000d007a0c */ /* 0x000fe40000f26670 */
[----:B------:R-:W-:Y:S01]  /*2f30*/  LOP3.LUT R16, R18, R8, RZ, 0xfc, !PT ;  /* 0x0000000812107212 */ /* 0x000fe200078efcff */
[----:B------:R-:W-:Y:S01]  /*2f40*/  @!P3 FFMA.FTZ R4, R26, R25, R4 ;  /* 0x000000191a04b223 */ /* 0x000fe20000010004 */
[----:B------:R-:W-:-:S02]  /*2f50*/  ISETP.GE.OR P1, PT, R7, c[0x0][0x178], P1 ;  /* 0x00005e0007007a0c */ /* 0x000fc40000f26670 */
[----:B------:R-:W-:Y:S02]  /*2f60*/  ISETP.LT.OR P3, PT, R16, RZ, P0 ;  /* 0x000000ff1000720c */ /* 0x000fe40000761670 */
[----:B------:R-:W-:Y:S02]  /*2f70*/  IADD3.X R26, R21, UR17, RZ, P4, !PT ;  /* 0x00000011151a7c10 */ /* 0x000fe4000a7fe4ff */
[----:B------:R-:W-:Y:S02]  /*2f80*/  LEA R16, P4, R17, c[0x0][0x160], 0x1 ;  /* 0x0000580011107a11 */ /* 0x000fe400078808ff */
[----:B------:R-:W-:Y:S02]  /*2f90*/  ISETP.GE.OR P3, PT, R13, c[0x0][0x174], P3 ;  /* 0x00005d000d007a0c */ /* 0x000fe40001f66670 */
[----:B------:R-:W-:Y:S02]  /*2fa0*/  LEA.HI.X R17, R17, c[0x0][0x164], R26, 0x1, P4 ;  /* 0x0000590011117a11 */ /* 0x000fe400020f0c1a */
[----:B------:R-:W-:-:S03]  /*2fb0*/  ISETP.GE.OR P3, PT, R8, c[0x0][0x178], P3 ;  /* 0x00005e0008007a0c */ /* 0x000fc60001f66670 */
[----:B------:R-:W3:Y:S01]  /*2fc0*/  @!P1 LDG.E.U16 R26, [R16.64+0x4] ;  /* 0x0000040c101a9981 */ /* 0x000ee2000c1e1500 */
[----:B-----5:R-:W-:Y:S02]  /*2fd0*/  PRMT R11, RZ, 0x5410, R11 ;  /* 0x00005410ff0b7816 */ /* 0x020fe4000000000b */
[----:B------:R-:W-:-:S05]  /*2fe0*/  @!P2 PRMT R19, RZ, 0x5410, R19 ;  /* 0x00005410ff13a816 */ /* 0x000fca0000000013 */
[----:B------:R-:W-:Y:S02]  /*2ff0*/  @!P2 FFMA.FTZ R4, R11, R19, R4 ;  /* 0x000000130b04a223 */ /* 0x000fe40000010004 */
[----:B------:R-:W4:Y:S04]  /*3000*/  LDG.E.U16 R11, [R14.64+0x8] ;  /* 0x0000080c0e0b7981 */ /* 0x000f28000c1e1500 */
[----:B------:R3:W5:Y:S01]  /*3010*/  @!P3 LDG.E.U16 R25, [R16.64+0x6] ;  /* 0x0000060c1019b981 */ /* 0x000762000c1e1500 */
[----:B------:R-:W-:-:S03]  /*3020*/  LOP3.LUT R18, R18, R9, RZ, 0xfc, !PT ;  /* 0x0000000912127212 */ /* 0x000fc600078efcff */
[----:B------:R-:W5:Y:S01]  /*3030*/  LDG.E.U16 R19, [R14.64+0xa] ;  /* 0x00000a0c0e137981 */ /* 0x000f62000c1e1500 */
[----:B------:R-:W-:-:S04]  /*3040*/  ISETP.LT.OR P2, PT, R18, RZ, P0 ;  /* 0x000000ff1200720c */ /* 0x000fc80000741670 */
[----:B------:R-:W-:-:S04]  /*3050*/  ISETP.GE.OR P2, PT, R13, c[0x0][0x174], P2 ;  /* 0x00005d000d007a0c */ /* 0x000fc80001746670 */
[----:B------:R-:W-:-:S13]  /*3060*/  ISETP.GE.OR P2, PT, R9, c[0x0][0x178], P2 ;  /* 0x00005e0009007a0c */ /* 0x000fda0001746670 */
[----:B------:R3:W5:Y:S01]  /*3070*/  @!P2 LDG.E.U16 R18, [R16.64+0x8] ;  /* 0x0000080c1012a981 */ /* 0x000762000c1e1500 */
[----:B--2---:R-:W-:Y:S02]  /*3080*/  PRMT R27, RZ, 0x5410, R27 ;  /* 0x00005410ff1b7816 */ /* 0x004fe4000000001b */
[----:B---3--:R-:W-:-:S05]  /*3090*/  @!P1 PRMT R17, RZ, 0x5410, R26 ;  /* 0x00005410ff119816 */ /* 0x008fca000000001a */
[----:B------:R-:W-:Y:S02]  /*30a0*/  @!P1 FFMA.FTZ R4, R27, R17, R4 ;  /* 0x000000111b049223 */ /* 0x000fe40000010004 */
[----:B------:R-:W-:Y:S01]  /*30b0*/  IMAD.U32 R27, RZ, RZ, UR16 ;  /* 0x00000010ff1b7e24 */ /* 0x000fe2000f8e00ff */
[----:B----4-:R-:W-:-:S04]  /*30c0*/  PRMT R11, RZ, 0x5410, R11 ;  /* 0x00005410ff0b7816 */ /* 0x010fc8000000000b */
[----:B------:R-:W-:Y:S02]  /*30d0*/  IADD3 R26, P1, P4, R22, 0x2, R27 ;  /* 0x00000002161a7810 */ /* 0x000fe40007c3e01b */
[----:B-----5:R-:W-:Y:S02]  /*30e0*/  @!P3 PRMT R25, RZ, 0x5410, R25 ;  /* 0x00005410ff19b816 */ /* 0x020fe40000000019 */
[----:B------:R-:W-:-:S03]  /*30f0*/  IADD3.X R28, R21, UR17, RZ, P1, P4 ;  /* 0x00000011151c7c10 */ /* 0x000fc60008fe84ff */
[----:B------:R-:W-:Y:S01]  /*3100*/  @!P3 FFMA.FTZ R4, R11, R25, R4 ;  /* 0x000000190b04b223 */ /* 0x000fe20000010004 */
[----:B------:R-:W-:Y:S02]  /*3110*/  IADD3 R25, P3, R26, UR16, RZ ;  /* 0x000000101a197c10 */ /* 0x000fe4000ff7e0ff */
[----:B------:R-:W-:Y:S02]  /*3120*/  IADD3 R11, R23, 0x2, RZ ;  /* 0x00000002170b7810 */ /* 0x000fe40007ffe0ff */
[----:B------:R-:W-:Y:S02]  /*3130*/  IADD3.X R28, R28, UR17, RZ, P3, !PT ;  /* 0x000000111c1c7c10 */ /* 0x000fe40009ffe4ff */
[----:B------:R-:W-:Y:S02]  /*3140*/  LEA R16, P1, R25, c[0x0][0x160], 0x1 ;  /* 0x0000580019107a11 */ /* 0x000fe400078208ff */
[----:B------:R-:W-:Y:S02]  /*3150*/  LOP3.LUT R26, R11, R24, RZ, 0xfc, !PT ;  /* 0x000000180b1a7212 */ /* 0x000fe400078efcff */
[----:B------:R-:W-:-:S02]  /*3160*/  LEA.HI.X R17, R25, c[0x0][0x164], R28, 0x1, P1 ;  /* 0x0000590019117a11 */ /* 0x000fc400008f0c1c */
[----:B------:R-:W-:Y:S01]  /*3170*/  LOP3.LUT R25, R26, R7, RZ, 0xfc, !PT ;  /* 0x000000071a197212 */ /* 0x000fe200078efcff */
[----:B------:R-:W2:Y:S03]  /*3180*/  LDG.E.U16 R28, [R14.64+0xc] ;  /* 0x00000c0c0e1c7981 */ /* 0x000ea6000c1e1500 */
[----:B------:R-:W-:-:S04]  /*3190*/  ISETP.LT.OR P1, PT, R25, RZ, P0 ;  /* 0x000000ff1900720c */ /* 0x000fc80000721670 */
[----:B------:R-:W-:-:S04]  /*31a0*/  ISETP.GE.OR P1, PT, R11, c[0x0][0x174], P1 ;  /* 0x00005d000b007a0c */ /* 0x000fc80000f26670 */
[----:B------:R-:W-:Y:S02]  /*31b0*/  ISETP.GE.OR P1, PT, R7, c[0x0][0x178], P1 ;  /* 0x00005e0007007a0c */ /* 0x000fe40000f26670 */
[----:B------:R-:W-:-:S04]  /*31c0*/  LOP3.LUT R25, R26, R8, RZ, 0xfc, !PT ;  /* 0x000000081a197212 */ /* 0x000fc800078efcff */
[----:B------:R-:W-:Y:S02]  /*31d0*/  ISETP.LT.OR P3, PT, R25, RZ, P0 ;  /* 0x000000ff1900720c */ /* 0x000fe40000761670 */
[----:B------:R-:W-:Y:S02]  /*31e0*/  PRMT R25, RZ, 0x5410, R19 ;  /* 0x00005410ff197816 */ /* 0x000fe40000000013 */
[----:B------:R-:W-:Y:S02]  /*31f0*/  @!P2 PRMT R19, RZ, 0x5410, R18 ;  /* 0x00005410ff13a816 */ /* 0x000fe40000000012 */
[----:B------:R-:W-:Y:S02]  /*3200*/  LOP3.LUT R18, R26, R9, RZ, 0xfc, !PT ;  /* 0x000000091a127212 */ /* 0x000fe400078efcff */
[----:B------:R-:W3:Y:S01]  /*3210*/  @!P1 LDG.E.U16 R26, [R16.64+0x4] ;  /* 0x0000040c101a9981 */ /* 0x000ee2000c1e1500 */
[----:B------:R-:W-:Y:S02]  /*3220*/  ISETP.GE.OR P3, PT, R11, c[0x0][0x174], P3 ;  /* 0x00005d000b007a0c */ /* 0x000fe40001f66670 */
[----:B------:R-:W-:-:S02]  /*3230*/  ISETP.LT.OR P0, PT, R18, RZ, P0 ;  /* 0x000000ff1200720c */ /* 0x000fc40000701670 */
[----:B------:R-:W-:Y:S02]  /*3240*/  ISETP.GE.OR P3, PT, R8, c[0x0][0x178], P3 ;  /* 0x00005e0008007a0c */ /* 0x000fe40001f66670 */
[----:B------:R-:W-:Y:S01]  /*3250*/  ISETP.GE.OR P0, PT, R11, c[0x0][0x174], P0 ;  /* 0x00005d000b007a0c */ /* 0x000fe20000706670 */
[----:B------:R-:W-:Y:S02]  /*3260*/  @!P2 FFMA.FTZ R4, R25, R19, R4 ;  /* 0x000000131904a223 */ /* 0x000fe40000010004 */
[----:B------:R-:W4:Y:S01]  /*3270*/  LDG.E.U16 R25, [R14.64+0xe] ;  /* 0x00000e0c0e197981 */ /* 0x000f22000c1e1500 */
[----:B------:R-:W-:-:S03]  /*3280*/  ISETP.GE.OR P2, PT, R9, c[0x0][0x178], P0 ;  /* 0x00005e0009007a0c */ /* 0x000fc60000746670 */
[----:B------:R-:W5:Y:S04]  /*3290*/  LDG.E.U16 R19, [R14.64+0x10] ;  /* 0x0000100c0e137981 */ /* 0x000f68000c1e1500 */
[----:B------:R3:W4:Y:S06]  /*32a0*/  @!P3 LDG.E.U16 R27, [R16.64+0x6] ;  /* 0x0000060c101bb981 */ /* 0x00072c000c1e1500 */
[----:B------:R3:W5:Y:S01]  /*32b0*/  @!P2 LDG.E.U16 R18, [R16.64+0x8] ;  /* 0x0000080c1012a981 */ /* 0x000762000c1e1500 */
[----:B--2---:R-:W-:-:S02]  /*32c0*/  PRMT R28, RZ, 0x5410, R28 ;  /* 0x00005410ff1c7816 */ /* 0x004fc4000000001c */
[----:B---3--:R-:W-:Y:S02]  /*32d0*/  @!P1 PRMT R17, RZ, 0x5410, R26 ;  /* 0x00005410ff119816 */ /* 0x008fe4000000001a */
[----:B------:R-:W-:-:S03]  /*32e0*/  IADD3 R26, R24, 0x1, RZ ;  /* 0x00000001181a7810 */ /* 0x000fc60007ffe0ff */
[----:B------:R-:W-:Y:S01]  /*32f0*/  @!P1 FFMA.FTZ R4, R28, R17, R4 ;  /* 0x000000111c049223 */ /* 0x000fe20000010004 */
[----:B------:R-:W-:Y:S02]  /*3300*/  LOP3.LUT R28, R23, R26, RZ, 0xfc, !PT ;  /* 0x0000001a171c7212 */ /* 0x000fe400078efcff */
[----:B------:R-:W-:Y:S02]  /*3310*/  ISETP.GE.AND P0, PT, R26, c[0x0][0x170], PT ;  /* 0x00005c001a007a0c */ /* 0x000fe40003f06270 */
[----:B------:R-:W-:-:S04]  /*3320*/  LOP3.LUT R16, R28, R7, RZ, 0xfc, !PT ;  /* 0x000000071c107212 */ /* 0x000fc800078efcff */
[----:B------:R-:W-:-:S04]  /*3330*/  ISETP.LT.OR P1, PT, R16, RZ, P0 ;  /* 0x000000ff1000720c */ /* 0x000fc80000721670 */
[----:B------:R-:W-:Y:S02]  /*3340*/  ISETP.GE.OR P1, PT, R23, c[0x0][0x174], P1 ;  /* 0x00005d0017007a0c */ /* 0x000fe40000f26670 */
[----:B----4-:R-:W-:Y:S02]  /*3350*/  PRMT R25, RZ, 0x5410, R25 ;  /* 0x00005410ff197816 */ /* 0x010fe40000000019 */
[----:B------:R-:W-:Y:S02]  /*3360*/  ISETP.GE.OR P1, PT, R7, c[0x0][0x178], P1 ;  /* 0x00005e0007007a0c */ /* 0x000fe40000f26670 */
[----:B------:R-:W-:Y:S02]  /*3370*/  @!P3 PRMT R27, RZ, 0x5410, R27 ;  /* 0x00005410ff1bb816 */ /* 0x000fe4000000001b */
[----:B-----5:R-:W-:-:S03]  /*3380*/  PRMT R16, RZ, 0x5410, R19 ;  /* 0x00005410ff107816 */ /* 0x020fc60000000013 */
[----:B------:R-:W-:Y:S01]  /*3390*/  @!P3 FFMA.FTZ R4, R25, R27, R4 ;  /* 0x0000001b1904b223 */ /* 0x000fe20000010004 */
[----:B------:R-:W-:Y:S01]  /*33a0*/  IADD3 R22, P3, R22, UR6, RZ ;  /* 0x0000000616167c10 */ /* 0x000fe2000ff7e0ff */
[----:B------:R-:W2:Y:S01]  /*33b0*/  LDG.E.U16 R27, [R14.64+0x16] ;  /* 0x0000160c0e1b7981 */ /* 0x000ea2000c1e1500 */
[----:B------:R-:W-:Y:S02]  /*33c0*/  @!P2 PRMT R19, RZ, 0x5410, R18 ;  /* 0x00005410ff13a816 */ /* 0x000fe40000000012 */
[----:B------:R-:W-:Y:S02]  /*33d0*/  IADD3.X R21, R21, UR7, RZ, P3, !PT ;  /* 0x0000000715157c10 */ /* 0x000fe40009ffe4ff */
[----:B------:R-:W-:Y:S01]  /*33e0*/  @!P1 IADD3 R17, P3, R22, UR15, RZ ;  /* 0x0000000f16119c10 */ /* 0x000fe2000ff7e0ff */
[----:B------:R-:W-:Y:S02]  /*33f0*/  @!P2 FFMA.FTZ R4, R16, R19, R4 ;  /* 0x000000131004a223 */ /* 0x000fe40000010004 */
[----:B------:R-:W3:Y:S01]  /*3400*/  LDG.E.U16 R19, [R14.64+0x12] ;  /* 0x0000120c0e137981 */ /* 0x000ee2000c1e1500 */
[----:B------:R-:W-:-:S02]  /*3410*/  @!P1 IADD3.X R18, R21, UR10, RZ, P3, !PT ;  /* 0x0000000a15129c10 */ /* 0x000fc40009ffe4ff */
[----:B------:R-:W-:-:S04]  /*3420*/  @!P1 LEA R16, P2, R17, c[0x0][0x160], 0x1 ;  /* 0x0000580011109a11 */ /* 0x000fc800078408ff */
[----:B------:R-:W-:-:S05]  /*3430*/  @!P1 LEA.HI.X R17, R17, c[0x0][0x164], R18, 0x1, P2 ;  /* 0x0000590011119a11 */ /* 0x000fca00010f0c12 */
[----:B------:R0:W4:Y:S01]  /*3440*/  @!P1 LDG.E.U16 R18, [R16.64] ;  /* 0x0000000c10129981 */ /* 0x000122000c1e1500 */
[----:B------:R-:W-:-:S04]  /*3450*/  LOP3.LUT R25, R28, R8, RZ, 0xfc, !PT ;  /* 0x000000081c197212 */ /* 0x000fc800078efcff */
[----:B------:R-:W-:-:S04]  /*3460*/  ISETP.LT.OR P2, PT, R25, RZ, P0 ;  /* 0x000000ff1900720c */ /* 0x000fc80000741670 */
[----:B------:R-:W-:-:S04]  /*3470*/  ISETP.GE.OR P2, PT, R23, c[0x0][0x174], P2 ;  /* 0x00005d0017007a0c */ /* 0x000fc80001746670 */
[----:B------:R-:W-:Y:S02]  /*3480*/  ISETP.GE.OR P2, PT, R8, c[0x0][0x178], P2 ;  /* 0x00005e0008007a0c */ /* 0x000fe40001746670 */
[----:B------:R-:W-:-:S04]  /*3490*/  LOP3.LUT R28, R28, R9, RZ, 0xfc, !PT ;  /* 0x000000091c1c7212 */ /* 0x000fc800078efcff */
[----:B------:R-:W-:-:S04]  /*34a0*/  ISETP.LT.OR P3, PT, R28, RZ, P0 ;  /* 0x000000ff1c00720c */ /* 0x000fc80000761670 */
[----:B------:R-:W-:-:S03]  /*34b0*/  ISETP.GE.OR P3, PT, R23, c[0x0][0x174], P3 ;  /* 0x00005d0017007a0c */ /* 0x000fc60001f66670 */
[----:B------:R-:W-:Y:S02]  /*34c0*/  @!P2 IADD3 R25, P4, R22, UR15, RZ ;  /* 0x0000000f1619ac10 */ /* 0x000fe4000ff9e0ff */
[----:B------:R-:W-:Y:S02]  /*34d0*/  ISETP.GE.OR P3, PT, R9, c[0x0][0x178], P3 ;  /* 0x00005e0009007a0c */ /* 0x000fe40001f66670 */
[----:B------:R-:W-:Y:S02]  /*34e0*/  @!P2 IADD3.X R28, R21, UR10, RZ, P4, !PT ;  /* 0x0000000a151cac10 */ /* 0x000fe4000a7fe4ff */
[----:B0-----:R-:W-:-:S04]  /*34f0*/  @!P2 LEA R16, P4, R25, c[0x0][0x160], 0x1 ;  /* 0x000058001910aa11 */ /* 0x001fc800078808ff */
[----:B------:R-:W-:-:S05]  /*3500*/  @!P2 LEA.HI.X R17, R25, c[0x0][0x164], R28, 0x1, P4 ;  /* 0x000059001911aa11 */ /* 0x000fca00020f0c1c */
[----:B------:R-:W5:Y:S01]  /*3510*/  @!P2 LDG.E.U16 R16, [R16.64+0x2] ;  /* 0x0000020c1010a981 */ /* 0x000f62000c1e1500 */
[----:B---3--:R-:W-:Y:S02]  /*3520*/  PRMT R25, RZ, 0x5410, R19 ;  /* 0x00005410ff197816 */ /* 0x008fe40000000013 */
[----:B----4-:R-:W-:-:S05]  /*3530*/  @!P1 PRMT R19, RZ, 0x5410, R18 ;  /* 0x00005410ff139816 */ /* 0x010fca0000000012 */
[----:B------:R-:W-:Y:S01]  /*3540*/  @!P1 FFMA.FTZ R4, R25, R19, R4 ;  /* 0x0000001319049223 */ /* 0x000fe20000010004 */
[----:B------:R-:W-:Y:S01]  /*3550*/  @!P3 IADD3 R19, P1, R22, UR15, RZ ;  /* 0x0000000f1613bc10 */ /* 0x000fe2000ff3e0ff */
[----:B------:R-:W3:Y:S03]  /*3560*/  LDG.E.U16 R25, [R14.64+0x14] ;  /* 0x0000140c0e197981 */ /* 0x000ee6000c1e1500 */
[----:B------:R-:W-:Y:S02]  /*3570*/  @!P3 IADD3.X R28, R21, UR10, RZ, P1, !PT ;  /* 0x0000000a151cbc10 */ /* 0x000fe40008ffe4ff */
[----:B------:R-:W-:-:S04]  /*3580*/  @!P3 LEA R18, P1, R19, c[0x0][0x160], 0x1 ;  /* 0x000058001312ba11 */ /* 0x000fc800078208ff */
[----:B------:R-:W-:-:S05]  /*3590*/  @!P3 LEA.HI.X R19, R19, c[0x0][0x164], R28, 0x1, P1 ;  /* 0x000059001313ba11 */ /* 0x000fca00008f0c1c */
[----:B------:R0:W4:Y:S01]  /*35a0*/  @!P3 LDG.E.U16 R18, [R18.64+0x4] ;  /* 0x0000040c1212b981 */ /* 0x000122000c1e1500 */
[----:B------:R-:W-:Y:S02]  /*35b0*/  LOP3.LUT R28, R13, R26, RZ, 0xfc, !PT ;  /* 0x0000001a0d1c7212 */ /* 0x000fe400078efcff */
[----:B--2---:R-:W-:Y:S01]  /*35c0*/  PRMT R27, RZ, 0x5410, R27 ;  /* 0x00005410ff1b7816 */ /* 0x004fe2000000001b */
[----:B0-----:R-:W-:Y:S01]  /*35d0*/  IMAD.U32 R19, RZ, RZ, UR16 ;  /* 0x00000010ff137e24 */ /* 0x001fe2000f8e00ff */
[----:B-----5:R-:W-:Y:S02]  /*35e0*/  @!P2 PRMT R17, RZ, 0x5410, R16 ;  /* 0x00005410ff11a816 */ /* 0x020fe40000000010 */
[----:B------:R-:W-:-:S04]  /*35f0*/  LOP3.LUT R16, R28, R7, RZ, 0xfc, !PT ;  /* 0x000000071c107212 */ /* 0x000fc800078efcff */
[----:B------:R-:W-:-:S04]  /*3600*/  ISETP.LT.OR P1, PT, R16, RZ, P0 ;  /* 0x000000ff1000720c */ /* 0x000fc80000721670 */
[----:B------:R-:W-:-:S04]  /*3610*/  ISETP.GE.OR P1, PT, R13, c[0x0][0x174], P1 ;  /* 0x00005d000d007a0c */ /* 0x000fc80000f26670 */
[----:B------:R-:W-:Y:S02]  /*3620*/  ISETP.GE.OR P1, PT, R7, c[0x0][0x178], P1 ;  /* 0x00005e0007007a0c */ /* 0x000fe40000f26670 */
[----:B---3--:R-:W-:-:S05]  /*3630*/  PRMT R25, RZ, 0x5410, R25 ;  /* 0x00005410ff197816 */ /* 0x008fca0000000019 */
[----:B------:R-:W-:Y:S02]  /*3640*/  @!P2 FFMA.FTZ R4, R25, R17, R4 ;  /* 0x000000111904a223 */ /* 0x000fe40000010004 */
[----:B------:R-:W2:Y:S01]  /*3650*/  LDG.E.U16 R25, [R14.64+0x18] ;  /* 0x0000180c0e197981 */ /* 0x000ea2000c1e1500 */
[----:B----4-:R-:W-:Y:S01]  /*3660*/  @!P3 PRMT R17, RZ, 0x5410, R18 ;  /* 0x00005410ff11b816 */ /* 0x010fe20000000012 */
[----:B------:R-:W-:-:S04]  /*3670*/  IMAD.U32 R18, RZ, RZ, UR17 ;  /* 0x00000011ff127e24 */ /* 0x000fc8000f8e00ff */
[----:B------:R-:W-:Y:S01]  /*3680*/  @!P3 FFMA.FTZ R4, R27, R17, R4 ;  /* 0x000000111b04b223 */ /* 0x000fe20000010004 */
[----:B------:R-:W-:-:S04]  /*3690*/  IADD3 R19, P2, P3, R19, UR15, R22 ;  /* 0x0000000f13137c10 */ /* 0x000fc8000fb5e016 */
[----:B------:R-:W-:Y:S02]  /*36a0*/  IADD3.X R18, R18, UR10, R21, P2, P3 ;  /* 0x0000000a12127c10 */ /* 0x000fe400097e6415 */
[----:B------:R-:W-:-:S04]  /*36b0*/  LEA R16, P2, R19, c[0x0][0x160], 0x1 ;  /* 0x0000580013107a11 */ /* 0x000fc800078408ff */
[----:B------:R-:W-:-:S05]  /*36c0*/  LEA.HI.X R17, R19, c[0x0][0x164], R18, 0x1, P2 ;  /* 0x0000590013117a11 */ /* 0x000fca00010f0c12 */
[----:B------:R-:W3:Y:S01]  /*36d0*/  @!P1 LDG.E.U16 R27, [R16.64+0x4] ;  /* 0x0000040c101b9981 */ /* 0x000ee2000c1e1500 */
[----:B--2---:R-:W-:Y:S02]  /*36e0*/  PRMT R25, RZ, 0x5410, R25 ;  /* 0x00005410ff197816 */ /* 0x004fe40000000019 */
[----:B---3--:R-:W-:-:S05]  /*36f0*/  @!P1 PRMT R27, RZ, 0x5410, R27 ;  /* 0x00005410ff1b9816 */ /* 0x008fca000000001b */
[----:B------:R-:W-:Y:S01]  /*3700*/  @!P1 FFMA.FTZ R4, R25, R27, R4 ;  /* 0x0000001b19049223 */ /* 0x000fe20000010004 */
[C---:B------:R-:W-:Y:S02]  /*3710*/  LOP3.LUT R25, R28.reuse, R8, RZ, 0xfc, !PT ;  /* 0x000000081c197212 */ /* 0x040fe400078efcff */
[----:B------:R-:W-:Y:S02]  /*3720*/  LOP3.LUT R28, R28, R9, RZ, 0xfc, !PT ;  /* 0x000000091c1c7212 */ /* 0x000fe400078efcff */
[----:B------:R-:W-:Y:S02]  /*3730*/  ISETP.LT.OR P1, PT, R25, RZ, P0 ;  /* 0x000000ff1900720c */ /* 0x000fe40000721670 */
[----:B------:R-:W-:Y:S01]  /*3740*/  ISETP.LT.OR P2, PT, R28, RZ, P0 ;  /* 0x000000ff1c00720c */ /* 0x000fe20000741670 */
[----:B------:R-:W2:Y:S01]  /*3750*/  LDG.E.U16 R25, [R14.64+0x1c] ;  /* 0x00001c0c0e197981 */ /* 0x000ea2000c1e1500 */
[C---:B------:R-:W-:Y:S02]  /*3760*/  ISETP.GE.OR P1, PT, R13.reuse, c[0x0][0x174], P1 ;  /* 0x00005d000d007a0c */ /* 0x040fe40000f26670 */
[----:B------:R-:W-:-:S02]  /*3770*/  ISETP.GE.OR P2, PT, R13, c[0x0][0x174], P2 ;  /* 0x00005d000d007a0c */ /* 0x000fc40001746670 */
[----:B------:R-:W-:Y:S02]  /*3780*/  ISETP.GE.OR P1, PT, R8, c[0x0][0x178], P1 ;  /* 0x00005e0008007a0c */ /* 0x000fe40000f26670 */
[----:B------:R-:W-:-:S11]  /*3790*/  ISETP.GE.OR P2, PT, R9, c[0x0][0x178], P2 ;  /* 0x00005e0009007a0c */ /* 0x000fd60001746670 */
[----:B------:R0:W3:Y:S04]  /*37a0*/  @!P1 LDG.E.U16 R28, [R16.64+0x6] ;  /* 0x0000060c101c9981 */ /* 0x0000e8000c1e1500 */
[----:B------:R0:W4:Y:S01]  /*37b0*/  @!P2 LDG.E.U16 R27, [R16.64+0x8] ;  /* 0x0000080c101ba981 */ /* 0x000122000c1e1500 */
[----:B------:R-:W-:Y:S02]  /*37c0*/  PRMT R29, RZ, 0x5410, R29 ;  /* 0x00005410ff1d7816 */ /* 0x000fe4000000001d */
[----:B------:R-:W-:Y:S01]  /*37d0*/  LOP3.LUT R26, R11, R26, RZ, 0xfc, !PT ;  /* 0x0000001a0b1a7212 */ /* 0x000fe200078efcff */
[----:B0-----:R-:W-:Y:S01]  /*37e0*/  IMAD.U32 R16, RZ, RZ, UR16 ;  /* 0x00000010ff107e24 */ /* 0x001fe2000f8e00ff */
[----:B--2---:R-:W-:Y:S02]  /*37f0*/  PRMT R25, RZ, 0x5410, R25 ;  /* 0x00005410ff197816 */ /* 0x004fe40000000019 */
[----:B---3--:R-:W-:-:S02]  /*3800*/  @!P1 PRMT R17, RZ, 0x5410, R28 ;  /* 0x00005410ff119816 */ /* 0x008fc4000000001c */
[----:B----4-:R-:W-:-:S03]  /*3810*/  @!P2 PRMT R27, RZ, 0x5410, R27 ;  /* 0x00005410ff1ba816 */ /* 0x010fc6000000001b */
[----:B------:R-:W-:-:S04]  /*3820*/  @!P1 FFMA.FTZ R4, R29, R17, R4 ;  /* 0x000000111d049223 */ /* 0x000fc80000010004 */
[----:B------:R-:W-:Y:S01]  /*3830*/  @!P2 FFMA.FTZ R4, R25, R27, R4 ;  /* 0x0000001b1904a223 */ /* 0x000fe20000010004 */
[----:B------:R-:W-:-:S04]  /*3840*/  LOP3.LUT R25, R26, R7, RZ, 0xfc, !PT ;  /* 0x000000071a197212 */ /* 0x000fc800078efcff */
[----:B------:R-:W-:Y:S02]  /*3850*/  ISETP.LT.OR P1, PT, R25, RZ, P0 ;  /* 0x000000ff1900720c */ /* 0x000fe40000721670 */
[----:B------:R-:W-:Y:S02]  /*3860*/  IADD3 R19, P2, P3, R16, 0x2, R19 ;  /* 0x0000000210137810 */ /* 0x000fe40007b5e013 */
[----:B------:R-:W-:Y:S02]  /*3870*/  ISETP.GE.OR P1, PT, R11, c[0x0][0x174], P1 ;  /* 0x00005d000b007a0c */ /* 0x000fe40000f26670 */
[----:B------:R-:W-:Y:S02]  /*3880*/  IADD3.X R18, RZ, UR17, R18, P2, P3 ;  /* 0x00000011ff127c10 */ /* 0x000fe400097e6412 */
[----:B------:R-:W-:Y:S02]  /*3890*/  ISETP.GE.OR P1, PT, R7, c[0x0][0x178], P1 ;  /* 0x00005e0007007a0c */ /* 0x000fe40000f26670 */
[----:B------:R-:W-:-:S02]  /*38a0*/  LEA R16, P2, R19, c[0x0][0x160], 0x1 ;  /* 0x0000580013107a11 */ /* 0x000fc400078408ff */
[----:B------:R-:W-:Y:S02]  /*38b0*/  LOP3.LUT R25, R26, R8, RZ, 0xfc, !PT ;  /* 0x000000081a197212 */ /* 0x000fe400078efcff */
[----:B------:R-:W-:Y:S02]  /*38c0*/  LEA.HI.X R17, R19, c[0x0][0x164], R18, 0x1, P2 ;  /* 0x0000590013117a11 */ /* 0x000fe400010f0c12 */
[----:B------:R-:W-:Y:S01]  /*38d0*/  ISETP.LT.OR P2, PT, R25, RZ, P0 ;  /* 0x000000ff1900720c */ /* 0x000fe20000741670 */
[----:B------:R-:W2:Y:S03]  /*38e0*/  LDG.E.U16 R19, [R14.64+0x20] ;  /* 0x0000200c0e137981 */ /* 0x000ea6000c1e1500 */
[----:B------:R-:W-:Y:S01]  /*38f0*/  ISETP.GE.OR P2, PT, R11, c[0x0][0x174], P2 ;  /* 0x00005d000b007a0c */ /* 0x000fe20001746670 */
[----:B------:R-:W3:Y:S04]  /*3900*/  LDG.E.U16 R25, [R14.64+0x1e] ;  /* 0x00001e0c0e197981 */ /* 0x000ee8000c1e1500 */
[----:B------:R0:W4:Y:S01]  /*3910*/  @!P1 LDG.E.U16 R27, [R16.64+0x4] ;  /* 0x0000040c101b9981 */ /* 0x000122000c1e1500 */
[----:B------:R-:W-:-:S13]  /*3920*/  ISETP.GE.OR P2, PT, R8, c[0x0][0x178], P2 ;  /* 0x00005e0008007a0c */ /* 0x000fda0001746670 */
[----:B------:R0:W5:Y:S01]  /*3930*/  @!P2 LDG.E.U16 R18, [R16.64+0x6] ;  /* 0x0000060c1012a981 */ /* 0x000162000c1e1500 */
[----:B------:R-:W-:-:S04]  /*3940*/  LOP3.LUT R26, R26, R9, RZ, 0xfc, !PT ;  /* 0x000000091a1a7212 */ /* 0x000fc800078efcff */
[----:B------:R-:W-:Y:S01]  /*3950*/  ISETP.LT.OR P0, PT, R26, RZ, P0 ;  /* 0x000000ff1a00720c */ /* 0x000fe20000701670 */
[----:B------:R-:W-:-:S03]  /*3960*/  IMAD.U32 R26, RZ, RZ, UR7 ;  /* 0x00000007ff1a7e24 */ /* 0x000fc6000f8e00ff */
[----:B------:R-:W-:Y:S02]  /*3970*/  ISETP.GE.OR P0, PT, R11, c[0x0][0x174], P0 ;  /* 0x00005d000b007a0c */ /* 0x000fe40000706670 */
[----:B------:R-:W-:Y:S02]  /*3980*/  IADD3 R24, R24, 0x2, RZ ;  /* 0x0000000218187810 */ /* 0x000fe40007ffe0ff */
[----:B------:R-:W-:Y:S02]  /*3990*/  ISETP.GE.OR P0, PT, R9, c[0x0][0x178], P0 ;  /* 0x00005e0009007a0c */ /* 0x000fe40000706670 */
[----:B------:R-:W-:-:S11]  /*39a0*/  ISETP.GE.AND P4, PT, R24, c[0x0][0x170], PT ;  /* 0x00005c0018007a0c */ /* 0x000fd60003f86270 */
[----:B0-----:R-:W2:Y:S01]  /*39b0*/  @!P0 LDG.E.U16 R16, [R16.64+0x8] ;  /* 0x0000080c10108981 */ /* 0x001ea2000c1e1500 */
[----:B---3--:R-:W-:Y:S02]  /*39c0*/  PRMT R25, RZ, 0x5410, R25 ;  /* 0x00005410ff197816 */ /* 0x008fe40000000019 */
[----:B----4-:R-:W-:-:S05]  /*39d0*/  @!P1 PRMT R27, RZ, 0x5410, R27 ;  /* 0x00005410ff1b9816 */ /* 0x010fca000000001b */
[----:B------:R-:W-:Y:S02]  /*39e0*/  @!P1 FFMA.FTZ R4, R25, R27, R4 ;  /* 0x0000001b19049223 */ /* 0x000fe40000010004 */
[----:B------:R-:W-:Y:S01]  /*39f0*/  IMAD.U32 R25, RZ, RZ, UR6 ;  /* 0x00000006ff197e24 */ /* 0x000fe2000f8e00ff */
[----:B------:R-:W3:Y:S04]  /*3a00*/  LDG.E.U16 R27, [R14.64+0x24] ;  /* 0x0000240c0e1b7981 */ /* 0x000ee8000c1e1500 */
[----:B------:R-:W-:Y:S02]  /*3a10*/  IADD3 R22, P1, P3, R25, UR15, R22 ;  /* 0x0000000f19167c10 */ /* 0x000fe4000fb3e016 */
[----:B-----5:R-:W-:Y:S02]  /*3a20*/  @!P2 PRMT R25, RZ, 0x5410, R18 ;  /* 0x00005410ff19a816 */ /* 0x020fe40000000012 */
[----:B------:R-:W-:-:S02]  /*3a30*/  IADD3.X R21, R26, UR10, R21, P1, P3 ;  /* 0x0000000a1a157c10 */ /* 0x000fc40008fe6415 */
[----:B--2---:R-:W-:Y:S02]  /*3a40*/  PRMT R26, RZ, 0x5410, R19 ;  /* 0x00005410ff1a7816 */ /* 0x004fe40000000013 */
[----:B------:R-:W-:-:S03]  /*3a50*/  IADD3 R19, P1, R22, UR15, RZ ;  /* 0x0000000f16137c10 */ /* 0x000fc6000ff3e0ff */
[----:B------:R-:W-:Y:S01]  /*3a60*/  @!P2 FFMA.FTZ R4, R26, R25, R4 ;  /* 0x000000191a04a223 */ /* 0x000fe20000010004 */
[----:B------:R-:W-:Y:S02]  /*3a70*/  LOP3.LUT R26, R23, R24, RZ, 0xfc, !PT ;  /* 0x00000018171a7212 */ /* 0x000fe400078efcff */
[----:B------:R-:W-:Y:S02]  /*3a80*/  IADD3.X R28, R21, UR10, RZ, P1, !PT ;  /* 0x0000000a151c7c10 */ /* 0x000fe40008ffe4ff */
[C---:B------:R-:W-:Y:S02]  /*3a90*/  LEA R18, P1, R19.reuse, c[0x0][0x160], 0x1 ;  /* 0x0000580013127a11 */ /* 0x040fe400078208ff */
[----:B------:R-:W-:Y:S02]  /*3aa0*/  LOP3.LUT R25, R26, R7, RZ, 0xfc, !PT ;  /* 0x000000071a197212 */ /* 0x000fe400078efcff */
[----:B------:R-:W-:Y:S02]  /*3ab0*/  LEA.HI.X R19, R19, c[0x0][0x164], R28, 0x1, P1 ;  /* 0x0000590013137a11 */ /* 0x000fe400008f0c1c */
[----:B------:R-:W2:Y:S01]  /*3ac0*/  LDG.E.U16 R28, [R14.64+0x22] ;  /* 0x0000220c0e1c7981 */ /* 0x000ea2000c1e1500 */
[----:B------:R-:W-:-:S04]  /*3ad0*/  ISETP.LT.OR P1, PT, R25, RZ, P4 ;  /* 0x000000ff1900720c */ /* 0x000fc80002721670 */
[----:B------:R-:W-:-:S04]  /*3ae0*/  ISETP.GE.OR P1, PT, R23, c[0x0][0x174], P1 ;  /* 0x00005d0017007a0c */ /* 0x000fc80000f26670 */
[----:B------:R-:W-:-:S13]  /*3af0*/  ISETP.GE.OR P1, PT, R7, c[0x0][0x178], P1 ;  /* 0x00005e0007007a0c */ /* 0x000fda0000f26670 */
[----:B------:R-:W4:Y:S01]  /*3b00*/  @!P1 LDG.E.U16 R25, [R18.64] ;  /* 0x0000000c12199981 */ /* 0x000f22000c1e1500 */
[----:B------:R-:W-:Y:S02]  /*3b10*/  @!P0 PRMT R17, RZ, 0x5410, R16 ;  /* 0x00005410ff118816 */ /* 0x000fe40000000010 */
[C---:B------:R-:W-:Y:S02]  /*3b20*/  LOP3.LUT R16, R26.reuse, R8, RZ, 0xfc, !PT ;  /* 0x000000081a107212 */ /* 0x040fe400078efcff */
[----:B------:R-:W-:-:S04]  /*3b30*/  LOP3.LUT R26, R26, R9, RZ, 0xfc, !PT ;  /* 0x000000091a1a7212 */ /* 0x000fc800078efcff */
[----:B------:R-:W-:-:S04]  /*3b40*/  ISETP.LT.OR P2, PT, R26, RZ, P4 ;  /* 0x000000ff1a00720c */ /* 0x000fc80002741670 */
[----:B------:R-:W-:-:S04]  /*3b50*/  ISETP.GE.OR P2, PT, R23, c[0x0][0x174], P2 ;  /* 0x00005d0017007a0c */ /* 0x000fc80001746670 */
[----:B------:R-:W-:-:S13]  /*3b60*/  ISETP.GE.OR P2, PT, R9, c[0x0][0x178], P2 ;  /* 0x00005e0009007a0c */ /* 0x000fda0001746670 */
[----:B------:R0:W5:Y:S01]  /*3b70*/  @!P2 LDG.E.U16 R26, [R18.64+0x4] ;  /* 0x0000040c121aa981 */ /* 0x000162000c1e1500 */
[----:B---3--:R-:W-:Y:S02]  /*3b80*/  PRMT R27, RZ, 0x5410, R27 ;  /* 0x00005410ff1b7816 */ /* 0x008fe4000000001b */
[----:B--2---:R-:W-:-:S05]  /*3b90*/  PRMT R28, RZ, 0x5410, R28 ;  /* 0x00005410ff1c7816 */ /* 0x004fca000000001c */
[----:B------:R-:W-:Y:S01]  /*3ba0*/  @!P0 FFMA.FTZ R4, R28, R17, R4 ;  /* 0x000000111c048223 */ /* 0x000fe20000010004 */
[----:B------:R-:W-:Y:S02]  /*3bb0*/  ISETP.LT.OR P0, PT, R16, RZ, P4 ;  /* 0x000000ff1000720c */ /* 0x000fe40002701670 */
[----:B------:R-:W2:Y:S02]  /*3bc0*/  LDG.E.U16 R16, [R14.64+0x28] ;  /* 0x0000280c0e107981 */ /* 0x000ea4000c1e1500 */
[----:B------:R-:W-:-:S04]  /*3bd0*/  ISETP.GE.OR P0, PT, R23, c[0x0][0x174], P0 ;  /* 0x00005d0017007a0c */ /* 0x000fc80000706670 */
[----:B------:R-:W-:Y:S02]  /*3be0*/  ISETP.GE.OR P0, PT, R8, c[0x0][0x178], P0 ;  /* 0x00005e0008007a0c */ /* 0x000fe40000706670 */
[----:B----4-:R-:W-:-:S05]  /*3bf0*/  @!P1 PRMT R25, RZ, 0x5410, R25 ;  /* 0x00005410ff199816 */ /* 0x010fca0000000019 */
[----:B------:R-:W-:-:S06]  /*3c00*/  @!P1 FFMA.FTZ R4, R27, R25, R4 ;  /* 0x000000191b049223 */ /* 0x000fcc0000010004 */
[----:B------:R0:W3:Y:S04]  /*3c10*/  @!P0 LDG.E.U16 R23, [R18.64+0x2] ;  /* 0x0000020c12178981 */ /* 0x0000e8000c1e1500 */
[----:B------:R-:W4:Y:S01]  /*3c20*/  LDG.E.U16 R25, [R14.64+0x26] ;  /* 0x0000260c0e197981 */ /* 0x000f22000c1e1500 */
[----:B------:R-:W-:-:S04]  /*3c30*/  LOP3.LUT R28, R13, R24, RZ, 0xfc, !PT ;  /* 0x000000180d1c7212 */ /* 0x000fc800078efcff */
[----:B------:R-:W-:Y:S01]  /*3c40*/  LOP3.LUT R17, R28, R7, RZ, 0xfc, !PT ;  /* 0x000000071c117212 */ /* 0x000fe200078efcff */
[----:B------:R-:W-:-:S03]  /*3c50*/  IMAD.U32 R27, RZ, RZ, UR16 ;  /* 0x00000010ff1b7e24 */ /* 0x000fc6000f8e00ff */
[----:B------:R-:W-:Y:S02]  /*3c60*/  ISETP.LT.OR P6, PT, R17, RZ, P4 ;  /* 0x000000ff1100720c */ /* 0x000fe400027c1670 */
[----:B------:R-:W-:-:S04]  /*3c70*/  LOP3.LUT R17, R28, R8, RZ, 0xfc, !PT ;  /* 0x000000081c117212 */ /* 0x000fc800078efcff */
[----:B------:R-:W-:Y:S02]  /*3c80*/  ISETP.LT.OR P3, PT, R17, RZ, P4 ;  /* 0x000000ff1100720c */ /* 0x000fe40002761670 */
[----:B------:R-:W-:Y:S02]  /*3c90*/  IADD3 R17, P1, P5, R27, UR15, R22 ;  /* 0x0000000f1b117c10 */ /* 0x000fe4000fd3e016 */
[----:B------:R-:W-:Y:S01]  /*3ca0*/  LOP3.LUT R22, R11, R24, RZ, 0xfc, !PT ;  /* 0x000000180b167212 */ /* 0x000fe200078efcff */
[----:B------:R-:W-:-:S03]  /*3cb0*/  IMAD.U32 R27, RZ, RZ, UR17 ;  /* 0x00000011ff1b7e24 */ /* 0x000fc6000f8e00ff */
[----:B0-----:R-:W-:Y:S02]  /*3cc0*/  LOP3.LUT R18, R22, R7, RZ, 0xfc, !PT ;  /* 0x0000000716127212 */ /* 0x001fe400078efcff */
[----:B------:R-:W-:Y:S02]  /*3cd0*/  IADD3.X R24, R27, UR10, R21, P1, P5 ;  /* 0x0000000a1b187c10 */ /* 0x000fe40008fea415 */
[----:B------:R-:W-:Y:S01]  /*3ce0*/  ISETP.LT.OR P1, PT, R18, RZ, P4 ;  /* 0x000000ff1200720c */ /* 0x000fe20002721670 */
[----:B------:R-:W-:Y:S01]  /*3cf0*/  IMAD.U32 R18, RZ, RZ, UR16 ;  /* 0x00000010ff127e24 */ /* 0x000fe2000f8e00ff */
[----:B-----5:R-:W-:Y:S02]  /*3d00*/  @!P2 PRMT R19, RZ, 0x5410, R26 ;  /* 0x00005410ff13a816 */ /* 0x020fe4000000001a */
[----:B------:R-:W-:Y:S01]  /*3d10*/  LOP3.LUT R28, R28, R9, RZ, 0xfc, !PT ;  /* 0x000000091c1c7212 */ /* 0x000fe200078efcff */
[----:B------:R-:W5:Y:S01]  /*3d20*/  LDG.E.U16 R26, [R14.64+0x30] ;  /* 0x0000300c0e1a7981 */ /* 0x000f62000c1e1500 */
[----:B------:R-:W-:-:S02]  /*3d30*/  ISETP.GE.OR P3, PT, R13, c[0x0][0x174], P3 ;  /* 0x00005d000d007a0c */ /* 0x000fc40001f66670 */
[----:B------:R-:W-:Y:S02]  /*3d40*/  ISETP.LT.OR P5, PT, R28, RZ, P4 ;  /* 0x000000ff1c00720c */ /* 0x000fe400027a1670 */
[----:B------:R-:W-:Y:S02]  /*3d50*/  LOP3.LUT R21, R22, R8, RZ, 0xfc, !PT ;  /* 0x0000000816157212 */ /* 0x000fe400078efcff */
[----:B------:R-:W-:Y:S02]  /*3d60*/  ISETP.GE.OR P3, PT, R8, c[0x0][0x178], P3 ;  /* 0x00005e0008007a0c */ /* 0x000fe40001f66670 */
[----:B------:R-:W-:Y:S02]  /*3d70*/  ISETP.GE.OR P5, PT, R13, c[0x0][0x174], P5 ;  /* 0x00005d000d007a0c */ /* 0x000fe40002fa6670 */
[----:B------:R-:W-:Y:S02]  /*3d80*/  ISETP.GE.OR P1, PT, R11, c[0x0][0x174], P1 ;  /* 0x00005d000b007a0c */ /* 0x000fe40000f26670 */
[----:B------:R-:W-:-:S02]  /*3d90*/  ISETP.GE.OR P5, PT, R9, c[0x0][0x178], P5 ;  /* 0x00005e0009007a0c */ /* 0x000fc40002fa6670 */
[----:B------:R-:W-:Y:S02]  /*3da0*/  ISETP.GE.OR P1, PT, R7, c[0x0][0x178], P1 ;  /* 0x00005e0007007a0c */ /* 0x000fe40000f26670 */
[----:B--2---:R-:W-:Y:S02]  /*3db0*/  PRMT R16, RZ, 0x5410, R16 ;  /* 0x00005410ff107816 */ /* 0x004fe40000000010 */
[----:B---3--:R-:W-:Y:S02]  /*3dc0*/  @!P0 PRMT R23, RZ, 0x5410, R23 ;  /* 0x00005410ff178816 */ /* 0x008fe40000000017 */
[----:B----4-:R-:W-:-:S05]  /*3dd0*/  PRMT R25, RZ, 0x5410, R25 ;  /* 0x00005410ff197816 */ /* 0x010fca0000000019 */
[----:B------:R-:W-:Y:S01]  /*3de0*/  @!P0 FFMA.FTZ R4, R25, R23, R4 ;  /* 0x0000001719048223 */ /* 0x000fe20000010004 */
[----:B------:R-:W-:Y:S01]  /*3df0*/  ISETP.GE.OR P0, PT, R13, c[0x0][0x174], P6 ;  /* 0x00005d000d007a0c */ /* 0x000fe20003706670 */
[----:B------:R-:W2:Y:S02]  /*3e00*/  LDG.E.U16 R23, [R14.64+0x2c] ;  /* 0x00002c0c0e177981 */ /* 0x000ea4000c1e1500 */
[----:B------:R-:W-:Y:S01]  /*3e10*/  @!P2 FFMA.FTZ R4, R16, R19, R4 ;  /* 0x000000131004a223 */ /* 0x000fe20000010004 */
[----:B------:R-:W-:Y:S01]  /*3e20*/  IADD3 R19, P2, P6, R18, 0x2, R17 ;  /* 0x0000000212137810 */ /* 0x000fe20007e5e011 */
[----:B------:R-:W3:Y:S01]  /*3e30*/  LDG.E.U16 R13, [R14.64+0x2a] ;  /* 0x00002a0c0e0d7981 */ /* 0x000ee2000c1e1500 */
[----:B------:R-:W-:Y:S02]  /*3e40*/  ISETP.GE.OR P0, PT, R7, c[0x0][0x178], P0 ;  /* 0x00005e0007007a0c */ /* 0x000fe40000706670 */
[----:B------:R-:W-:Y:S02]  /*3e50*/  LOP3.LUT R18, R22, R9, RZ, 0xfc, !PT ;  /* 0x0000000916127212 */ /* 0x000fe400078efcff */
[----:B------:R-:W-:-:S02]  /*3e60*/  IADD3.X R22, RZ, UR17, R24, P2, P6 ;  /* 0x00000011ff167c10 */ /* 0x000fc400097ec418 */
[----:B------:R-:W-:Y:S02]  /*3e70*/  LEA R16, P6, R17, c[0x0][0x160], 0x1 ;  /* 0x0000580011107a11 */ /* 0x000fe400078c08ff */
[----:B------:R-:W-:Y:S02]  /*3e80*/  ISETP.LT.OR P2, PT, R21, RZ, P4 ;  /* 0x000000ff1500720c */ /* 0x000fe40002741670 */
[----:B------:R-:W-:Y:S02]  /*3e90*/  LEA.HI.X R17, R17, c[0x0][0x164], R24, 0x1, P6 ;  /* 0x0000590011117a11 */ /* 0x000fe400030f0c18 */
[----:B------:R-:W-:Y:S01]  /*3ea0*/  ISETP.GE.OR P2, PT, R11, c[0x0][0x174], P2 ;  /* 0x00005d000b007a0c */ /* 0x000fe20001746670 */
[----:B------:R-:W4:Y:S01]  /*3eb0*/  LDG.E.U16 R24, [R14.64+0x34] ;  /* 0x0000340c0e187981 */ /* 0x000f22000c1e1500 */
[----:B------:R-:W-:-:S03]  /*3ec0*/  ISETP.LT.OR P4, PT, R18, RZ, P4 ;  /* 0x000000ff1200720c */ /* 0x000fc60002781670 */
[----:B------:R-:W4:Y:S01]  /*3ed0*/  @!P0 LDG.E.U16 R21, [R16.64+0x4] ;  /* 0x0000040c10158981 */ /* 0x000f22000c1e1500 */
[----:B------:R-:W-:Y:S02]  /*3ee0*/  LEA R18, P6, R19, c[0x0][0x160], 0x1 ;  /* 0x0000580013127a11 */ /* 0x000fe400078c08ff */
[----:B------:R-:W-:Y:S01]  /*3ef0*/  ISETP.GE.OR P2, PT, R8, c[0x0][0x178], P2 ;  /* 0x00005e0008007a0c */ /* 0x000fe20001746670 */
[----:B------:R-:W4:Y:S01]  /*3f00*/  @!P3 LDG.E.U16 R7, [R16.64+0x6] ;  /* 0x0000060c1007b981 */ /* 0x000f22000c1e1500 */
[----:B------:R-:W-:Y:S02]  /*3f10*/  ISETP.GE.OR P4, PT, R11, c[0x0][0x174], P4 ;  /* 0x00005d000b007a0c */ /* 0x000fe40002786670 */
[----:B------:R-:W-:Y:S01]  /*3f20*/  LEA.HI.X R19, R19, c[0x0][0x164], R22, 0x1, P6 ;  /* 0x0000590013137a11 */ /* 0x000fe200030f0c16 */
[----:B------:R-:W4:Y:S01]  /*3f30*/  LDG.E.U16 R8, [R14.64+0x2e] ;  /* 0x00002e0c0e087981 */ /* 0x000f22000c1e1500 */
[----:B------:R-:W-:-:S03]  /*3f40*/  ISETP.GE.OR P4, PT, R9, c[0x0][0x178], P4 ;  /* 0x00005e0009007a0c */ /* 0x000fc60002786670 */
[----:B------:R-:W4:Y:S04]  /*3f50*/  @!P5 LDG.E.U16 R11, [R16.64+0x8] ;  /* 0x0000080c100bd981 */ /* 0x000f28000c1e1500 */
[----:B------:R-:W4:Y:S04]  /*3f60*/  @!P1 LDG.E.U16 R27, [R18.64+0x4] ;  /* 0x0000040c121b9981 */ /* 0x000f28000c1e1500 */
[----:B------:R-:W4:Y:S04]  /*3f70*/  LDG.E.U16 R9, [R14.64+0x32] ;  /* 0x0000320c0e097981 */ /* 0x000f28000c1e1500 */
[----:B------:R-:W4:Y:S04]  /*3f80*/  @!P2 LDG.E.U16 R22, [R18.64+0x6] ;  /* 0x0000060c1216a981 */ /* 0x000f28000c1e1500 */
[----:B------:R-:W4:Y:S01]  /*3f90*/  @!P4 LDG.E.U16 R25, [R18.64+0x8] ;  /* 0x0000080c1219c981 */ /* 0x000f22000c1e1500 */
[----:B------:R-:W-:-:S02]  /*3fa0*/  IMAD R20, R20, c[0x0][0x1bc], RZ ;  /* 0x00006f0014147a24 */ /* 0x000fc400078e02ff */
[----:B------:R-:W-:Y:S01]  /*3fb0*/  IMAD R10, R10, c[0x0][0x1b4], RZ ;  /* 0x00006d000a0a7a24 */ /* 0x000fe200078e02ff */
[----:B-----5:R-:W-:Y:S01]  /*3fc0*/  PRMT R26, RZ, 0x5410, R26 ;  /* 0x00005410ff1a7816 */ /* 0x020fe2000000001a */
[----:B------:R-:W-:Y:S01]  /*3fd0*/  IMAD R12, R12, c[0x0][0x1ac], RZ ;  /* 0x00006b000c0c7a24 */ /* 0x000fe200078e02ff */
[----:B--2---:R-:W-:Y:S02]  /*3fe0*/  PRMT R23, RZ, 0x5410, R23 ;  /* 0x00005410ff177816 */ /* 0x004fe40000000017 */
[----:B---3--:R-:W-:Y:S02]  /*3ff0*/  PRMT R13, RZ, 0x5410, R13 ;  /* 0x00005410ff0d7816 */ /* 0x008fe4000000000d */
[----:B----4-:R-:W-:Y:S02]  /*4000*/  @!P0 PRMT R21, RZ, 0x5410, R21 ;  /* 0x00005410ff158816 */ /* 0x010fe40000000015 */
[----:B------:R-:W-:-:S03]  /*4010*/  @!P3 PRMT R7, RZ, 0x5410, R7 ;  /* 0x00005410ff07b816 */ /* 0x000fc60000000007 */
[----:B------:R-:W-:Y:S01]  /*4020*/  @!P0 FFMA.FTZ R4, R13, R21, R4 ;  /* 0x000000150d048223 */ /* 0x000fe20000010004 */
[----:B------:R-:W-:-:S03]  /*4030*/  PRMT R8, RZ, 0x5410, R8 ;  /* 0x00005410ff087816 */ /* 0x000fc60000000008 */
[----:B------:R-:W-:Y:S02]  /*4040*/  @!P3 FFMA.FTZ R4, R23, R7, R4 ;  /* 0x000000071704b223 */ /* 0x000fe40000010004 */
[----:B------:R-:W-:Y:S01]  /*4050*/  IMAD R7, R6, c[0x0][0x1b8], RZ ;  /* 0x00006e0006077a24 */ /* 0x000fe200078e02ff */
[----:B------:R-:W-:Y:S02]  /*4060*/  @!P5 PRMT R11, RZ, 0x5410, R11 ;  /* 0x00005410ff0bd816 */ /* 0x000fe4000000000b */
[----:B------:R-:W-:Y:S02]  /*4070*/  SHF.R.S32.HI R6, RZ, 0x1f, R20 ;  /* 0x0000001fff067819 */ /* 0x000fe40000011414 */
[----:B------:R-:W-:Y:S01]  /*4080*/  @!P1 PRMT R27, RZ, 0x5410, R27 ;  /* 0x00005410ff1b9816 */ /* 0x000fe2000000001b */
[----:B------:R-:W-:Y:S01]  /*4090*/  @!P5 FFMA.FTZ R4, R8, R11, R4 ;  /* 0x0000000b0804d223 */ /* 0x000fe20000010004 */
[----:B------:R-:W-:Y:S02]  /*40a0*/  IADD3 R20, P0, P3, R10, R7, R20 ;  /* 0x000000070a147210 */ /* 0x000fe40007b1e014 */
[----:B------:R-:W-:Y:S01]  /*40b0*/  SHF.R.S32.HI R11, RZ, 0x1f, R7 ;  /* 0x0000001fff0b7819 */ /* 0x000fe20000011407 */
[----:B------:R-:W-:Y:S01]  /*40c0*/  IMAD R7, R5, c[0x0][0x1b0], RZ ;  /* 0x00006c0005077a24 */ /* 0x000fe200078e02ff */
[----:B------:R-:W-:Y:S01]  /*40d0*/  PRMT R9, RZ, 0x5410, R9 ;  /* 0x00005410ff097816 */ /* 0x000fe20000000009 */
[----:B------:R-:W-:Y:S01]  /*40e0*/  @!P1 FFMA.FTZ R4, R26, R27, R4 ;  /* 0x0000001b1a049223 */ /* 0x000fe20000010004 */
[----:B------:R-:W-:-:S02]  /*40f0*/  @!P2 PRMT R5, RZ, 0x5410, R22 ;  /* 0x00005410ff05a816 */ /* 0x000fc40000000016 */
[----:B------:R-:W-:-:S03]  /*4100*/  SHF.R.S32.HI R10, RZ, 0x1f, R10 ;  /* 0x0000001fff0a7819 */ /* 0x000fc6000001140a */
[----:B------:R-:W-:Y:S01]  /*4110*/  @!P2 FFMA.FTZ R4, R9, R5, R4 ;  /* 0x000000050904a223 */ /* 0x000fe20000010004 */
[----:B------:R-:W-:Y:S02]  /*4120*/  IADD3.X R6, R10, R11, R6, P0, P3 ;  /* 0x0000000b0a067210 */ /* 0x000fe400007e6406 */
[--C-:B------:R-:W-:Y:S02]  /*4130*/  IADD3 R5, P0, P1, R12, R20, R7.reuse ;  /* 0x000000140c057210 */ /* 0x100fe4000791e007 */
[----:B------:R-:W-:Y:S02]  /*4140*/  SHF.R.S32.HI R12, RZ, 0x1f, R12 ;  /* 0x0000001fff0c7819 */ /* 0x000fe4000001140c */
[----:B------:R-:W-:Y:S02]  /*4150*/  SHF.R.S32.HI R7, RZ, 0x1f, R7 ;  /* 0x0000001fff077819 */ /* 0x000fe40000011407 */
[----:B------:R-:W-:Y:S02]  /*4160*/  PRMT R24, RZ, 0x5410, R24 ;  /* 0x00005410ff187816 */ /* 0x000fe40000000018 */
[----:B------:R-:W-:-:S02]  /*4170*/  @!P4 PRMT R25, RZ, 0x5410, R25 ;  /* 0x00005410ff19c816 */ /* 0x000fc40000000019 */
[----:B------:R-:W-:Y:S02]  /*4180*/  IADD3.X R12, R12, R6, R7, P0, P1 ;  /* 0x000000060c0c7210 */ /* 0x000fe400007e2407 */
[----:B------:R-:W-:Y:S01]  /*4190*/  LEA R6, P0, R5, c[0x0][0x190], 0x1 ;  /* 0x0000640005067a11 */ /* 0x000fe200078008ff */
[----:B------:R-:W-:-:S03]  /*41a0*/  @!P4 FFMA.FTZ R4, R24, R25, R4 ;  /* 0x000000191804c223 */ /* 0x000fc60000010004 */
[----:B------:R-:W-:Y:S02]  /*41b0*/  LEA.HI.X R7, R5, c[0x0][0x194], R12, 0x1, P0 ;  /* 0x0000650005077a11 */ /* 0x000fe400000f0c0c */
[----:B------:R-:W-:Y:S02]  /*41c0*/  F2FP.BF16.PACK_AB R4, RZ, R4 ;  /* 0x00000004ff04723e */ /* 0x000fe400000010ff */
[----:B------:R-:W-:-:S03]  /*41d0*/  IADD3 R2, P0, R2, UR9, RZ ;  /* 0x0000000902027c10 */ /* 0x000fc6000ff1e0ff */
[----:B------:R0:W-:Y:S02]  /*41e0*/  STG.E.U16 [R6.64], R4 ;  /* 0x0000000406007986 */ /* 0x0001e4000c10150c */
[----:B------:R-:W-:Y:S01]  /*41f0*/  IMAD.X R3, RZ, RZ, R3, P0 ;  /* 0x000000ffff037224 */ /* 0x000fe200000e0603 */
[----:B------:R-:W-:-:S04]  /*4200*/  ISETP.GE.U32.AND P0, PT, R2, UR8, PT ;  /* 0x0000000802007c0c */ /* 0x000fc8000bf06070 */
[----:B------:R-:W-:-:S13]  /*4210*/  ISETP.GE.AND.EX P0, PT, R3, UR14, PT, P0 ;  /* 0x0000000e03007c0c */ /* 0x000fda000bf06300 */
[----:B0-----:R-:W-:Y:S01]  /*4220*/  @P0 CALL.REL.NOINC `(.L_x_385) ;  /* 0x0000001000000944 */ /* 0x001fe20003c00000 */
[----:B------:R-:W-:Y:S05]  /*4230*/  BRA `(.L_x_386) ;  /* 0xffffe19000007947 */ /* 0x000fea000383ffff */
.L_x_385:
[----:B------:R-:W-:Y:S05]  /*4240*/  BSYNC B0 ;  /* 0x0000000000007941 */ /* 0x000fea0003800000 */
.L_x_384:
[----:B------:R-:W-:Y:S05]  /*4250*/  EXIT ;  /* 0x000000000000794d */ /* 0x000fea0003800000 */
.L_x_387:
        /* <DEDUP_REMOVED lines=10> */
.L_x_542:


//--------------------- .text._ZN2at6native51_GLOBAL__N__11011a27_18_DepthwiseConv3d_cu_35e0c7b528conv_depthwise3d_cuda_kernelIN3c104HalfEfLin1ELin1ELin1ELin1ELin1ELin1EEEvNS_27GenericPackedTensorAccessorIKT_Lm5ENS_16DefaultPtrTraitsEiEENS5_IS6_Lm5ES8_iEES9_PS7_iiiiiiiii --------------------------
	.section	.text._ZN2at6native51_GLOBAL__N__11011a27_18_DepthwiseConv3d_cu_35e0c7b528conv_depthwise3d_cuda_kernelIN3c104HalfEfLin1ELin1ELin1ELin1ELin1ELin1EEEvNS_27GenericPackedTensorAccessorIKT_Lm5ENS_16DefaultPtrTraitsEiEENS5_IS6_Lm5ES8_iEES9_PS7_iiiiiiiii,"ax",@progbits
	.sectioninfo	@"SHI_REGISTERS=34"
	.align	128
.text._ZN2at6native51_GLOBAL__N__11011a27_18_DepthwiseConv3d_cu_35e0c7b528conv_depthwise3d_cuda_kernelIN3c104HalfEfLin1ELin1ELin1ELin1ELin1ELin1EEEvNS_27GenericPackedTensorAccessorIKT_Lm5ENS_16DefaultPtrTraitsEiEENS5_IS6_Lm5ES8_iEES9_PS7_iiiiiiiii:
        .type           _ZN2at6native51_GLOBAL__N__11011a27_18_DepthwiseConv3d_cu_35e0c7b528conv_depthwise3d_cuda_kernelIN3c104HalfEfLin1ELin1ELin1ELin1ELin1ELin1EEEvNS_27GenericPackedTensorAccessorIKT_Lm5ENS_16DefaultPtrTraitsEiEENS5_IS6_Lm5ES8_iEES9_PS7_iiiiiiiii,@function
        .size           _ZN2at6native51_GLOBAL__N__11011a27_18_DepthwiseConv3d_cu_35e0c7b528conv_depthwise3d_cuda_kernelIN3c104HalfEfLin1ELin1ELin1ELin1ELin1ELin1EEEvNS_27GenericPackedTensorAccessorIKT_Lm5ENS_16DefaultPtrTraitsEiEENS5_IS6_Lm5ES8_iEES9_PS7_iiiiiiiii,(.L_x_543 - _ZN2at6native51_GLOBAL__N__11011a27_18_DepthwiseConv3d_cu_35e0c7b528conv_depthwise3d_cuda_kernelIN3c104HalfEfLin1ELin1ELin1ELin1ELin1ELin1EEEvNS_27GenericPackedTensorAccessorIKT_Lm5ENS_16DefaultPtrTraitsEiEENS5_IS6_Lm5ES8_iEES9_PS7_iiiiiiiii)
        .other          _ZN2at6native51_GLOBAL__N__11011a27_18_DepthwiseConv3d_cu_35e0c7b528conv_depthwise3d_cuda_kernelIN3c104HalfEfLin1ELin1ELin1ELin1ELin1ELin1EEEvNS_27GenericPackedTensorAccessorIKT_Lm5ENS_16DefaultPtrTraitsEiEENS5_IS6_Lm5ES8_iEES9_PS7_iiiiiiiii,@"STO_CUDA_ENTRY STV_DEFAULT"
_ZN2at6native51_GLOBAL__N__11011a27_18_DepthwiseConv3d_cu_35e0c7b528conv_depthwise3d_cuda_kernelIN3c104HalfEfLin1ELin1ELin1ELin1ELin1ELin1EEEvNS_27GenericPackedTensorAccessorIKT_Lm5ENS_16DefaultPtrTraitsEiEENS5_IS6_Lm5ES8_iEES9_PS7_iiiiiiiii:
        /* <DEDUP_REMOVED lines=78> */
.L_x_402:
        /* <DEDUP_REMOVED lines=148> */
[----:B------:R-:W-:Y:S01]  /*0e20*/  SHF.R.S32.HI R12, RZ, 0x1f, R12 ;  /* 0x0000001fff0c7819 */ /* 0x000fe2000001140c */
[----:B------:R-:W-:Y:S01]  /*0e30*/  IMAD.MOV.U32 R13, RZ, RZ, 0x2 ;  /* 0x00000002ff0d7424 */ /* 0x000fe200078e00ff */
[----:B------:R-:W-:-:S04]  /*0e40*/  SHF.R.S32.HI R10, RZ, 0x1f, R10 ;  /* 0x0000001fff0a7819 */ /* 0x000fc8000001140a */
[----:B------:R-:W-:Y:S01]  /*0e50*/  IADD3.X R19, R10, R12, R15, P0, P1 ;  /* 0x0000000c0a137210 */ /* 0x000fe200007e240f */
[----:B------:R-:W-:Y:S01]  /*0e60*/  IMAD R12, R9, c[0x0][0x1dc], RZ ;  /* 0x00007700090c7a24 */ /* 0x000fe200078e02ff */
[--C-:B------:R-:W-:Y:S02]  /*0e70*/  IADD3 R15, P0, P1, R14, R17, R16.reuse ;  /* 0x000000110e0f7210 */ /* 0x100fe4000791e010 */
[----:B------:R-:W-:Y:S01]  /*0e80*/  SHF.R.S32.HI R10, RZ, 0x1f, R16 ;  /* 0x0000001fff0a7819 */ /* 0x000fe20000011410 */
[----:B------:R-:W-:Y:S01]  /*0e90*/  IMAD.WIDE R12, R12, R13, c[0x0][0x1c0] ;  /* 0x000070000c0c7625 */ /* 0x000fe200078e020d */
[----:B------:R-:W-:-:S04]  /*0ea0*/  SHF.R.S32.HI R14, RZ, 0x1f, R14 ;  /* 0x0000001fff0e7819 */ /* 0x000fc8000001140e */
[----:B------:R-:W-:Y:S01]  /*0eb0*/  IADD3.X R10, R14, R19, R10, P0, P1 ;  /* 0x000000130e0a7210 */ /* 0x000fe200007e240a */
[----:B------:R-:W-:Y:S01]  /*0ec0*/  IMAD.MOV.U32 R19, RZ, RZ, R13 ;  /* 0x000000ffff137224 */ /* 0x000fe200078e000d */
[----:B------:R-:W-:Y:S01]  /*0ed0*/  LEA R14, P0, R15, c[0x0][0x160], 0x1 ;  /* 0x000058000f0e7a11 */ /* 0x000fe200078008ff */
[----:B------:R-:W-:-:S03]  /*0ee0*/  IMAD.MOV.U32 R13, RZ, RZ, RZ ;  /* 0x000000ffff0d7224 */ /* 0x000fc600078e00ff */
[----:B------:R-:W-:Y:S01]  /*0ef0*/  LEA.HI.X R15, R15, c[0x0][0x164], R10, 0x1, P0 ;  /* 0x000059000f0f7a11 */ /* 0x000fe200000f0c0a */
[----:B------:R-:W-:Y:S02]  /*0f00*/  IMAD.MOV.U32 R10, RZ, RZ, RZ ;  /* 0x000000ffff0a7224 */ /* 0x000fe400078e00ff */
.L_x_400:
        /* <DEDUP_REMOVED lines=18> */
.L_x_394:
        /* <DEDUP_REMOVED lines=10> */
.L_x_393:
        /* <DEDUP_REMOVED lines=9> */
.L_x_392:
[----:B------:R-:W-:Y:S02]  /*1160*/  IADD3 R18, R18, -0x4, RZ ;  /* 0xfffffffc12127810 */ /* 0x000fe40007ffe0ff */
[----:B------:R-:W-:Y:S02]  /*1170*/  IADD3 R14, P1, R14, -UR4, RZ ;  /* 0x800000040e0e7c10 */ /* 0x000fe4000ff3e0ff */
[----:B------:R-:W-:Y:S02]  /*1180*/  ISETP.NE.AND P0, PT, R18, RZ, PT ;  /* 0x000000ff1200720c */ /* 0x000fe40003f05270 */
[----:B------:R-:W-:-:S11]  /*1190*/  IADD3.X R15, R15, ~UR5, RZ, P1, !PT ;  /* 0x800000050f0f7c10 */ /* 0x000fd60008ffe4ff */
[----:B------:R-:W-:Y:S05]  /*11a0*/  @P0 BRA `(.L_x_392) ;  /* 0xffffffb000000947 */ /* 0x000fea000383ffff */
.L_x_391:
        /* <DEDUP_REMOVED lines=16> */
.L_x_390:
[----:B------:R-:W-:Y:S02]  /*12b0*/  IMAD.MOV.U32 R16, RZ, RZ, R14 ;  /* 0x000000ffff107224 */ /* 0x000fe400078e000e */
[----:B------:R-:W-:Y:S02]  /*12c0*/  IMAD.MOV.U32 R17, RZ, RZ, R15 ;  /* 0x000000ffff117224 */ /* 0x000fe400078e000f */
[----:B------:R-:W-:-:S03]  /*12d0*/  IMAD.MOV.U32 R20, RZ, RZ, RZ ;  /* 0x000000ffff147224 */ /* 0x000fc600078e00ff */
.L_x_399:
        /* <DEDUP_REMOVED lines=15> */
.L_x_397:
[----:B------:R-:W-:Y:S02]  /*13d0*/  IMAD R25, R23, c[0x0][0x218], R7 ;  /* 0x0000860017197a24 */ /* 0x000fe400078e0207 */
[----:B------:R-:W-:-:S03]  /*13e0*/  IMAD.MOV.U32 R15, RZ, RZ, R19 ;  /* 0x000000ffff0f7224 */ /* 0x000fc600078e0013 */
[----:B------:R-:W-:-:S04]  /*13f0*/  LOP3.LUT R14, R22, R25, RZ, 0xfc, !PT ;  /* 0x00000019160e7212 */ /* 0x000fc800078efcff */
[----:B------:R-:W-:Y:S01]  /*1400*/  ISETP.LT.OR P0, PT, R14, RZ, P5 ;  /* 0x000000ff0e00720c */ /* 0x000fe20002f01670 */
[----:B------:R-:W-:-:S03]  /*1410*/  IMAD.MOV.U32 R14, RZ, RZ, R12 ;  /* 0x000000ffff0e7224 */ /* 0x000fc600078e000c */
[----:B------:R-:W-:Y:S02]  /*1420*/  ISETP.GE.OR P0, PT, R21, c[0x0][0x174], P0 ;  /* 0x00005d0015007a0c */ /* 0x000fe40000706670 */
[----:B------:R-:W2:Y:S02]  /*1430*/  LDG.E.U16 R24, [R14.64] ;  /* 0x000000080e187981 */ /* 0x000ea4000c1e1500 */
[----:B------:R-:W-:-:S13]  /*1440*/  ISETP.GE.OR P1, PT, R25, c[0x0][0x178], P0 ;  /* 0x00005e0019007a0c */ /* 0x000fda0000726670 */
[----:B------:R-:W3:Y:S01]  /*1450*/  @!P1 LDG.E.U16 R12, [R16.64] ;  /* 0x00000008100c9981 */ /* 0x000ee2000c1e1500 */
[----:B------:R-:W-:-:S04]  /*1460*/  IADD3 R25, R25, c[0x0][0x218], RZ ;  /* 0x0000860019197a10 */ /* 0x000fc80007ffe0ff */
[----:B------:R-:W-:-:S04]  /*1470*/  LOP3.LUT R19, R22, R25, RZ, 0xfc, !PT ;  /* 0x0000001916137212 */ /* 0x000fc800078efcff */
[----:B------:R-:W-:Y:S02]  /*1480*/  ISETP.LT.OR P0, PT, R19, RZ, P5 ;  /* 0x000000ff1300720c */ /* 0x000fe40002f01670 */
[----:B------:R-:W-:Y:S02]  /*1490*/  IADD3 R19, R25, c[0x0][0x218], RZ ;  /* 0x0000860019137a10 */ /* 0x000fe40007ffe0ff */
[----:B------:R-:W-:-:S04]  /*14a0*/  ISETP.GE.OR P0, PT, R21, c[0x0][0x174], P0 ;  /* 0x00005d0015007a0c */ /* 0x000fc80000706670 */
[----:B------:R-:W-:Y:S01]  /*14b0*/  ISETP.GE.OR P0, PT, R25, c[0x0][0x178], P0 ;  /* 0x00005e0019007a0c */ /* 0x000fe20000706670 */
[----:B--2---:R-:W-:Y:S01]  /*14c0*/  HADD2.F32 R27, -RZ, R24.H0_H0 ;  /* 0x20000018ff1b7230 */ /* 0x004fe20000004100 */
[----:B------:R-:W-:-:S04]  /*14d0*/  LOP3.LUT R24, R22, R19, RZ, 0xfc, !PT ;  /* 0x0000001316187212 */ /* 0x000fc800078efcff */
[----:B------:R-:W-:Y:S01]  /*14e0*/  ISETP.LT.OR P6, PT, R24, RZ, P5 ;  /* 0x000000ff1800720c */ /* 0x000fe20002fc1670 */
[----:B---3--:R-:W-:-:S05]  /*14f0*/  @!P1 HADD2.F32 R25, -RZ, R12.H0_H0 ;  /* 0x2000000cff199230 */ /* 0x008fca0000004100 */
[----:B------:R-:W-:Y:S01]  /*1500*/  @!P1 FFMA.FTZ R10, R27, R25, R10 ;  /* 0x000000191b0a9223 */ /* 0x000fe2000001000a */
[----:B------:R-:W-:Y:S01]  /*1510*/  ISETP.GE.OR P1, PT, R21, c[0x0][0x174], P6 ;  /* 0x00005d0015007a0c */ /* 0x000fe20003726670 */
[----:B------:R-:W-:Y:S01]  /*1520*/  IMAD.MOV.U32 R25, RZ, RZ, c[0x0][0x218] ;  /* 0x00008600ff197624 */ /* 0x000fe200078e00ff */
[C---:B------:R-:W-:Y:S01]  /*1530*/  IADD3 R27, R19.reuse, c[0x0][0x218], RZ ;  /* 0x00008600131b7a10 */ /* 0x040fe20007ffe0ff */
[----:B------:R-:W-:Y:S01]  /*1540*/  IMAD.U32 R12, RZ, RZ, UR18 ;  /* 0x00000012ff0c7e24 */ /* 0x000fe2000f8e00ff */
[----:B------:R-:W-:Y:S02]  /*1550*/  ISETP.GE.OR P1, PT, R19, c[0x0][0x178], P1 ;  /* 0x00005e0013007a0c */ /* 0x000fe40000f26670 */
[C---:B------:R-:W-:Y:S01]  /*1560*/  @!P0 LEA R30, P6, R25.reuse, R16, 0x1 ;  /* 0x00000010191e8211 */ /* 0x040fe200078c08ff */
[----:B------:R-:W2:Y:S01]  /*1570*/  LDG.E.U16 R19, [R14.64+0x4] ;  /* 0x000004080e137981 */ /* 0x000ea2000c1e1500 */
[----:B------:R-:W-:Y:S02]  /*1580*/  LOP3.LUT R24, R22, R27, RZ, 0xfc, !PT ;  /* 0x0000001b16187212 */ /* 0x000fe400078efcff */
[----:B------:R-:W-:-:S02]  /*1590*/  @!P0 LEA.HI.X R31, R25, R17, R12, 0x1, P6 ;  /* 0x00000011191f8211 */ /* 0x000fc400030f0c0c */
[----:B------:R-:W-:Y:S01]  /*15a0*/  ISETP.LT.OR P6, PT, R24, RZ, P5 ;  /* 0x000000ff1800720c */ /* 0x000fe20002fc1670 */
[----:B------:R-:W3:Y:S03]  /*15b0*/  LDG.E.U16 R12, [R14.64+0x2] ;  /* 0x000002080e0c7981 */ /* 0x000ee6000c1e1500 */
[----:B------:R-:W-:Y:S01]  /*15c0*/  ISETP.GE.OR P6, PT, R21, c[0x0][0x174], P6 ;  /* 0x00005d0015007a0c */ /* 0x000fe200037c6670 */
[----:B------:R-:W-:-:S03]  /*15d0*/  @!P1 IMAD.WIDE R28, R25, 0x4, R16 ;  /* 0x00000004191c9825 */ /* 0x000fc600078e0210 */
[----:B------:R-:W-:Y:S02]  /*15e0*/  ISETP.GE.OR P6, PT, R27, c[0x0][0x178], P6 ;  /* 0x00005e001b007a0c */ /* 0x000fe400037c6670 */
[----:B------:R0:W4:Y:S04]  /*15f0*/  @!P0 LDG.E.U16 R27, [R30.64] ;  /* 0x000000081e1b8981 */ /* 0x000128000c1e1500 */
[----:B------:R1:W5:Y:S07]  /*1600*/  @!P1 LDG.E.U16 R24, [R28.64] ;  /* 0x000000081c189981 */ /* 0x00036e000c1e1500 */
[C-C-:B0-----:R-:W-:Y:S01]  /*1610*/  @!P6 IMAD.WIDE R30, R25.reuse, 0x6, R16.reuse ;  /* 0x00000006191ee825 */ /* 0x141fe200078e0210 */
[----:B-1----:R-:W5:Y:S05]  /*1620*/  LDG.E.U16 R28, [R14.64+0x6] ;  /* 0x000006080e1c7981 */ /* 0x002f6a000c1e1500 */
[----:B------:R-:W5:Y:S01]  /*1630*/  @!P6 LDG.E.U16 R30, [R30.64] ;  /* 0x000000081e1ee981 */ /* 0x000f62000c1e1500 */
[----:B------:R-:W-:Y:S01]  /*1640*/  IADD3 R26, R26, -0x4, RZ ;  /* 0xfffffffc1a1a7810 */ /* 0x000fe20007ffe0ff */
[----:B------:R-:W-:Y:S01]  /*1650*/  IMAD.WIDE R16, R25, 0x8, R16 ;  /* 0x0000000819107825 */ /* 0x000fe200078e0210 */
[----:B------:R-:W-:Y:S01]  /*1660*/  IADD3 R23, R23, 0x4, RZ ;  /* 0x0000000417177810 */ /* 0x000fe20007ffe0ff */
[----:B--2---:R-:W-:-:S02]  /*1670*/  HADD2.F32 R19, -RZ, R19.H0_H0 ;  /* 0x20000013ff137230 */ /* 0x004fc40000004100 */
[----:B---3--:R-:W-:Y:S02]  /*1680*/  HADD2.F32 R12, -RZ, R12.H0_H0 ;  /* 0x2000000cff0c7230 */ /* 0x008fe40000004100 */
[----:B----4-:R-:W-:Y:S02]  /*1690*/  @!P0 HADD2.F32 R27, -RZ, R27.H0_H0 ;  /* 0x2000001bff1b8230 */ /* 0x010fe40000004100 */
[----:B-----5:R-:W-:-:S03]  /*16a0*/  @!P1 HADD2.F32 R24, -RZ, R24.H0_H0 ;  /* 0x20000018ff189230 */ /* 0x020fc60000004100 */
[----:B------:R-:W-:-:S04]  /*16b0*/  @!P0 FFMA.FTZ R10, R12, R27, R10 ;  /* 0x0000001b0c0a8223 */ /* 0x000fc8000001000a */
[----:B------:R-:W-:Y:S01]  /*16c0*/  @!P1 FFMA.FTZ R10, R19, R24, R10 ;  /* 0x00000018130a9223 */ /* 0x000fe2000001000a */
[----:B------:R-:W-:Y:S02]  /*16d0*/  ISETP.NE.AND P1, PT, R26, RZ, PT ;  /* 0x000000ff1a00720c */ /* 0x000fe40003f25270 */
[----:B------:R-:W-:Y:S01]  /*16e0*/  IADD3 R12, P0, R14, 0x8, RZ ;  /* 0x000000080e0c7810 */ /* 0x000fe20007f1e0ff */
[----:B------:R-:W-:Y:S02]  /*16f0*/  HADD2.F32 R28, -RZ, R28.H0_H0 ;  /* 0x2000001cff1c7230 */ /* 0x000fe40000004100 */
[----:B------:R-:W-:Y:S02]  /*1700*/  @!P6 HADD2.F32 R25, -RZ, R30.H0_H0 ;  /* 0x2000001eff19e230 */ /* 0x000fe40000004100 */
[----:B------:R-:W-:-:S03]  /*1710*/  IMAD.X R19, RZ, RZ, R15, P0 ;  /* 0x000000ffff137224 */ /* 0x000fc600000e060f */
[----:B------:R-:W-:-:S03]  /*1720*/  @!P6 FFMA.FTZ R10, R28, R25, R10 ;  /* 0x000000191c0ae223 */ /* 0x000fc6000001000a */
[----:B------:R-:W-:Y:S05]  /*1730*/  @P1 BRA `(.L_x_397) ;  /* 0xfffffc9000001947 */ /* 0x000fea000383ffff */
.L_x_396:
[----:B------:R-:W-:Y:S02]  /*1740*/  IMAD.MOV.U32 R14, RZ, RZ, R16 ;  /* 0x000000ffff0e7224 */ /* 0x000fe400078e0010 */
[----:B------:R-:W-:Y:S02]  /*1750*/  IMAD.MOV.U32 R15, RZ, RZ, R17 ;  /* 0x000000ffff0f7224 */ /* 0x000fe400078e0011 */
[----:B------:R-:W-:Y:S02]  /*1760*/  IMAD.MOV.U32 R16, RZ, RZ, R14 ;  /* 0x000000ffff107224 */ /* 0x000fe400078e000e */
[----:B------:R-:W-:Y:S01]  /*1770*/  IMAD.MOV.U32 R17, RZ, RZ, R15 ;  /* 0x000000ffff117224 */ /* 0x000fe200078e000f */
[----:B------:R-:W-:Y:S05]  /*1780*/  @!P4 BRA `(.L_x_398) ;  /* 0x000003500000c947 */ /* 0x000fea0003800000 */
[----:B------:R-:W-:Y:S01]  /*1790*/  IMAD R26, R23, c[0x0][0x218], R7 ;  /* 0x00008600171a7a24 */ /* 0x000fe200078e0207 */
[----:B------:R-:W-:Y:S01]  /*17a0*/  ISETP.GE.AND P0, PT, R18, c[0x0][0x170], PT ;  /* 0x00005c0012007a0c */ /* 0x000fe20003f06270 */
[----:B------:R-:W-:Y:S02]  /*17b0*/  IMAD.MOV.U32 R28, RZ, RZ, R12 ;  /* 0x000000ffff1c7224 */ /* 0x000fe400078e000c */
[----:B------:R-:W-:Y:S01]  /*17c0*/  IMAD.MOV.U32 R29, RZ, RZ, R19 ;  /* 0x000000ffff1d7224 */ /* 0x000fe200078e0013 */
[----:B------:R-:W-:-:S04]  /*17d0*/  LOP3.LUT R16, R22, R26, RZ, 0xfc, !PT ;  /* 0x0000001a16107212 */ /* 0x000fc800078efcff */
[----:B------:R-:W-:Y:S01]  /*17e0*/  ISETP.LT.OR P1, PT, R16, RZ, P0 ;  /* 0x000000ff1000720c */ /* 0x000fe20000721670 */
[----:B------:R-:W2:Y:S03]  /*17f0*/  LDG.E.U16 R27, [R28.64] ;  /* 0x000000081c1b7981 */ /* 0x000ea6000c1e1500 */
[----:B------:R-:W-:-:S04]  /*1800*/  ISETP.GE.OR P1, PT, R21, c[0x0][0x174], P1 ;  /* 0x00005d0015007a0c */ /* 0x000fc80000f26670 */
[----:B------:R-:W-:-:S13]  /*1810*/  ISETP.GE.OR P1, PT, R26, c[0x0][0x178], P1 ;  /* 0x00005e001a007a0c */ /* 0x000fda0000f26670 */
[----:B------:R-:W3:Y:S01]  /*1820*/  @!P1 LDG.E.U16 R17, [R14.64] ;  /* 0x000000080e119981 */ /* 0x000ee2000c1e1500 */
[----:B------:R-:W-:Y:S01]  /*1830*/  UISETP.NE.AND UP1, UPT, UR12, 0x1, UPT ;  /* 0x000000010c00788c */ /* 0x000fe2000bf25270 */
[----:B------:R-:W-:-:S05]  /*1840*/  IMAD.MOV.U32 R23, RZ, RZ, c[0x0][0x218] ;  /* 0x00008600ff177624 */ /* 0x000fca00078e00ff */
[----:B------:R-:W-:Y:S01]  /*1850*/  PLOP3.LUT P6, PT, PT, PT, UP1, 0x80, 0x0 ;  /* 0x000000000000781c */ /* 0x000fe20003fcf018 */
[----:B------:R-:W-:Y:S01]  /*1860*/  IMAD.U32 R25, RZ, RZ, UR18 ;  /* 0x00000012ff197e24 */ /* 0x000fe2000f8e00ff */
[C---:B------:R-:W-:Y:S01]  /*1870*/  LEA R16, P5, R23.reuse, R14, 0x1 ;  /* 0x0000000e17107211 */ /* 0x040fe200078a08ff */
[----:B------:R-:W-:Y:S01]  /*1880*/  IMAD.MOV.U32 R24, RZ, RZ, R12 ;  /* 0x000000ffff187224 */ /* 0x000fe200078e000c */
[----:B------:R-:W-:Y:S01]  /*1890*/  IADD3 R12, P4, R12, 0x2, RZ ;  /* 0x000000020c0c7810 */ /* 0x000fe20007f9e0ff */
[----:B--2---:R-:W-:Y:S02]  /*18a0*/  HADD2.F32 R27, -RZ, R27.H0_H0 ;  /* 0x2000001bff1b7230 */ /* 0x004fe40000004100 */
[----:B---3--:R-:W-:Y:S01]  /*18b0*/  @!P1 HADD2.F32 R30, -RZ, R17.H0_H0 ;  /* 0x20000011ff1e9230 */ /* 0x008fe20000004100 */
[----:B------:R-:W-:Y:S01]  /*18c0*/  LEA.HI.X R17, R23, R15, R25, 0x1, P5 ;  /* 0x0000000f17117211 */ /* 0x000fe200028f0c19 */
[--C-:B------:R-:W-:Y:S02]  /*18d0*/  IMAD.MOV.U32 R25, RZ, RZ, R19.reuse ;  /* 0x000000ffff197224 */ /* 0x100fe400078e0013 */
[----:B------:R-:W-:-:S02]  /*18e0*/  IMAD.X R19, RZ, RZ, R19, P4 ;  /* 0x000000ffff137224 */ /* 0x000fc400020e0613 */
[----:B------:R-:W-:Y:S01]  /*18f0*/  @!P1 FFMA.FTZ R10, R27, R30, R10 ;  /* 0x0000001e1b0a9223 */ /* 0x000fe2000001000a */
[----:B------:R-:W-:Y:S05]  /*1900*/  @!P6 BRA `(.L_x_398) ;  /* 0x000001d00000e947 */ /* 0x000fea0003800000 */
[----:B------:R-:W-:Y:S01]  /*1910*/  IADD3 R26, R26, c[0x0][0x218], RZ ;  /* 0x000086001a1a7a10 */ /* 0x000fe20007ffe0ff */
[----:B------:R-:W2:Y:S03]  /*1920*/  LDG.E.U16 R19, [R24.64+0x2] ;  /* 0x0000020818137981 */ /* 0x000ea6000c1e1500 */
[----:B------:R-:W-:-:S04]  /*1930*/  LOP3.LUT R12, R22, R26, RZ, 0xfc, !PT ;  /* 0x0000001a160c7212 */ /* 0x000fc800078efcff */
[----:B------:R-:W-:-:S04]  /*1940*/  ISETP.LT.OR P1, PT, R12, RZ, P0 ;  /* 0x000000ff0c00720c */ /* 0x000fc80000721670 */
[----:B------:R-:W-:-:S04]  /*1950*/  ISETP.GE.OR P1, PT, R21, c[0x0][0x174], P1 ;  /* 0x00005d0015007a0c */ /* 0x000fc80000f26670 */
[----:B------:R-:W-:-:S13]  /*1960*/  ISETP.GE.OR P1, PT, R26, c[0x0][0x178], P1 ;  /* 0x00005e001a007a0c */ /* 0x000fda0000f26670 */
[----:B------:R-:W3:Y:S01]  /*1970*/  @!P1 LDG.E.U16 R16, [R16.64] ;  /* 0x0000000810109981 */ /* 0x000ee2000c1e1500 */
[----:B------:R-:W-:-:S06]  /*1980*/  UISETP.NE.AND UP1, UPT, UR12, 0x2, UPT ;  /* 0x000000020c00788c */ /* 0x000fcc000bf25270 */
[----:B------:R-:W-:Y:S02]  /*1990*/  PLOP3.LUT P5, PT, PT, PT, UP1, 0x80, 0x0 ;  /* 0x000000000000781c */ /* 0x000fe40003faf018 */
[----:B------:R-:W-:Y:S01]  /*19a0*/  IADD3 R12, P4, R24, 0x4, RZ ;  /* 0x00000004180c7810 */ /* 0x000fe20007f9e0ff */
[----:B--2---:R-:W-:Y:S02]  /*19b0*/  HADD2.F32 R27, -RZ, R19.H0_H0 ;  /* 0x20000013ff1b7230 */ /* 0x004fe40000004100 */
[----:B---3--:R-:W-:Y:S01]  /*19c0*/  @!P1 HADD2.F32 R19, -RZ, R16.H0_H0 ;  /* 0x20000010ff139230 */ /* 0x008fe20000004100 */
[----:B------:R-:W-:-:S04]  /*19d0*/  IMAD.WIDE R16, R23, 0x4, R14 ;  /* 0x0000000417107825 */ /* 0x000fc800078e020e */
[----:B------:R-:W-:Y:S02]  /*19e0*/  @!P1 FFMA.FTZ R10, R27, R19, R10 ;  /* 0x000000131b0a9223 */ /* 0x000fe4000001000a */
[----:B------:R-:W-:Y:S01]  /*19f0*/  IMAD.X R19, RZ, RZ, R25, P4 ;  /* 0x000000ffff137224 */ /* 0x000fe200020e0619 */
[----:B------:R-:W-:Y:S05]  /*1a00*/  @!P5 BRA `(.L_x_398) ;  /* 0x000000d00000d947 */ /* 0x000fea0003800000 */
[----:B------:R-:W-:-:S04]  /*1a10*/  IADD3 R19, R26, c[0x0][0x218], RZ ;  /* 0x000086001a137a10 */ /* 0x000fc80007ffe0ff */
[----:B------:R-:W-:-:S04]  /*1a20*/  LOP3.LUT R22, R22, R19, RZ, 0xfc, !PT ;  /* 0x0000001316167212 */ /* 0x000fc800078efcff */
[----:B------:R-:W-:-:S04]  /*1a30*/  ISETP.LT.OR P0, PT, R22, RZ, P0 ;  /* 0x000000ff1600720c */ /* 0x000fc80000701670 */
[----:B------:R-:W-:-:S04]  /*1a40*/  ISETP.GE.OR P0, PT, R21, c[0x0][0x174], P0 ;  /* 0x00005d0015007a0c */ /* 0x000fc80000706670 */
[----:B------:R-:W-:Y:S02]  /*1a50*/  ISETP.GE.OR P0, PT, R19, c[0x0][0x178], P0 ;  /* 0x00005e0013007a0c */ /* 0x000fe40000706670 */
[----:B------:R-:W2:Y:S11]  /*1a60*/  LDG.E.U16 R19, [R24.64+0x4] ;  /* 0x0000040818137981 */ /* 0x000eb6000c1e1500 */
[----:B------:R-:W3:Y:S01]  /*1a70*/  @!P0 LDG.E.U16 R16, [R16.64] ;  /* 0x0000000810108981 */ /* 0x000ee2000c1e1500 */
[----:B------:R-:W-:Y:S01]  /*1a80*/  IADD3 R12, P1, R24, 0x6, RZ ;  /* 0x00000006180c7810 */ /* 0x000fe20007f3e0ff */
[----:B--2---:R-:W-:-:S04]  /*1a90*/  HADD2.F32 R22, -RZ, R19.H0_H0 ;  /* 0x20000013ff167230 */ /* 0x004fc80000004100 */
[----:B------:R-:W-:Y:S01]  /*1aa0*/  IMAD.X R19, RZ, RZ, R25, P1 ;  /* 0x000000ffff137224 */ /* 0x000fe200008e0619 */
[----:B---3--:R-:W-:Y:S01]  /*1ab0*/  @!P0 HADD2.F32 R21, -RZ, R16.H0_H0 ;  /* 0x20000010ff158230 */ /* 0x008fe20000004100 */
[----:B------:R-:W-:-:S04]  /*1ac0*/  IMAD.WIDE R16, R23, 0x6, R14 ;  /* 0x0000000617107825 */ /* 0x000fc800078e020e */
[----:B------:R-:W-:Y:S02]  /*1ad0*/  @!P0 FFMA.FTZ R10, R22, R21, R10 ;  /* 0x00000015160a8223 */ /* 0x000fe4000001000a */
.L_x_398:
[----:B------:R-:W-:Y:S02]  /*1ae0*/  IMAD.U32 R15, RZ, RZ, UR16 ;  /* 0x00000010ff0f7e24 */ /* 0x000fe4000f8e00ff */
[----:B------:R-:W-:-:S03]  /*1af0*/  IMAD.U32 R14, RZ, RZ, UR20 ;  /* 0x00000014ff0e7e24 */ /* 0x000fc6000f8e00ff */
[----:B------:R-:W-:-:S04]  /*1b00*/  LEA R16, P0, R15, R16, 0x1 ;  /* 0x000000100f107211 */ /* 0x000fc800078008ff */
[----:B------:R-:W-:Y:S01]  /*1b10*/  LEA.HI.X R17, R15, R17, R14, 0x1, P0 ;  /* 0x000000110f117211 */ /* 0x000fe200000f0c0e */
[----:B------:R-:W-:Y:S05]  /*1b20*/  @!P3 BRA `(.L_x_399) ;  /* 0xfffff7b00000b947 */ /* 0x000fea000383ffff */
.L_x_395:
[----:B------:R-:W-:-:S05]  /*1b30*/  IMAD.U32 R15, RZ, RZ, UR11 ;  /* 0x0000000bff0f7e24 */ /* 0x000fca000f8e00ff */
[----:B------:R-:W-:-:S04]  /*1b40*/  LEA R14, P0, R15, R16, 0x1 ;  /* 0x000000100f0e7211 */ /* 0x000fc800078008ff */
[----:B------:R-:W-:Y:S01]  /*1b50*/  IADD3.X R15, R17, UR17, RZ, P0, !PT ;  /* 0x00000011110f7c10 */ /* 0x000fe200087fe4ff */
[----:B------:R-:W-:Y:S05]  /*1b60*/  @!P2 BRA `(.L_x_400) ;  /* 0xfffff3a00000a947 */ /* 0x000fea000383ffff */
.L_x_389:
        /* <DEDUP_REMOVED lines=20> */
[----:B------:R-:W-:Y:S01]  /*1cb0*/  IADD3.X R8, R6, R8, R9, P1, P2 ;  /* 0x0000000806087210 */ /* 0x000fe20000fe4409 */
[----:B--2---:R-:W-:-:S05]  /*1cc0*/  @P0 HADD2.F32 R12, -RZ, R12.H0_H0 ;  /* 0x2000000cff0c0230 */ /* 0x004fca0000004100 */
[----:B------:R-:W-:Y:S01]  /*1cd0*/  @P0 FADD.FTZ R10, R12, R10 ;  /* 0x0000000a0c0a0221 */ /* 0x000fe20000010000 */
[----:B------:R-:W-:-:S04]  /*1ce0*/  LEA R6, P0, R7, c[0x0][0x190], 0x1 ;  /* 0x0000640007067a11 */ /* 0x000fc800078008ff */
[----:B------:R-:W-:Y:S02]  /*1cf0*/  F2FP.PACK_AB R5, RZ, R10 ;  /* 0x0000000aff05723e */ /* 0x000fe400000000ff */
        /* <DEDUP_REMOVED lines=10> */
.L_x_401:
[----:B------:R-:W-:Y:S05]  /*1da0*/  BSYNC B0 ;  /* 0x0000000000007941 */ /* 0x000fea0003800000 */
.L_x_388:
[----:B------:R-:W-:Y:S05]  /*1db0*/  EXIT ;  /* 0x000000000000794d */ /* 0x000fea0003800000 */
.L_x_403:
        /* <DEDUP_REMOVED lines=12> */
.L_x_543:


//--------------------- .text._ZN2at6native51_GLOBAL__N__11011a27_18_DepthwiseConv3d_cu_35e0c7b528conv_depthwise3d_cuda_kernelIN3c104HalfEfLin1ELin1ELin1ELi1ELi1ELi1EEEvNS_27GenericPackedTensorAccessorIKT_Lm5ENS_16DefaultPtrTraitsEiEENS5_IS6_Lm5ES8_iEES9_PS7_iiiiiiiii --------------------------
	.section	.text._ZN2at6native51_GLOBAL__N__11011a27_18_DepthwiseConv3d_cu_35e0c7b528conv_depthwise3d_cuda_kernelIN3c104HalfEfLin1ELin1ELin1ELi1ELi1ELi1EEEvNS_27GenericPackedTensorAccessorIKT_Lm5ENS_16DefaultPtrTraitsEiEENS5_IS6_Lm5ES8_iEES9_PS7_iiiiiiiii,"ax",@progbits
	.sectioninfo	@"SHI_REGISTERS=31"
	.align	128
.text._ZN2at6native51_GLOBAL__N__11011a27_18_DepthwiseConv3d_cu_35e0c7b528conv_depthwise3d_cuda_kernelIN3c104HalfEfLin1ELin1ELin1ELi1ELi1ELi1EEEvNS_27GenericPackedTensorAccessorIKT_Lm5ENS_16DefaultPtrTraitsEiEENS5_IS6_Lm5ES8_iEES9_PS7_iiiiiiiii:
        .type           _ZN2at6native51_GLOBAL__N__11011a27_18_DepthwiseConv3d_cu_35e0c7b528conv_depthwise3d_cuda_kernelIN3c104HalfEfLin1ELin1ELin1ELi1ELi1ELi1EEEvNS_27GenericPackedTensorAccessorIKT_Lm5ENS_16DefaultPtrTraitsEiEENS5_IS6_Lm5ES8_iEES9_PS7_iiiiiiiii,@function
        .size           _ZN2at6native51_GLOBAL__N__11011a27_18_DepthwiseConv3d_cu_35e0c7b528conv_depthwise3d_cuda_kernelIN3c104HalfEfLin1ELin1ELin1ELi1ELi1ELi1EEEvNS_27GenericPackedTensorAccessorIKT_Lm5ENS_16DefaultPtrTraitsEiEENS5_IS6_Lm5ES8_iEES9_PS7_iiiiiiiii,(.L_x_544 - _ZN2at6native51_GLOBAL__N__11011a27_18_DepthwiseConv3d_cu_35e0c7b528conv_depthwise3d_cuda_kernelIN3c104HalfEfLin1ELin1ELin1ELi1ELi1ELi1EEEvNS_27GenericPackedTensorAccessorIKT_Lm5ENS_16DefaultPtrTraitsEiEENS5_IS6_Lm5ES8_iEES9_PS7_iiiiiiiii)
        .other          _ZN2at6native51_GLOBAL__N__11011a27_18_DepthwiseConv3d_cu_35e0c7b528conv_depthwise3d_cuda_kernelIN3c104HalfEfLin1ELin1ELin1ELi1ELi1ELi1EEEvNS_27GenericPackedTensorAccessorIKT_Lm5ENS_16DefaultPtrTraitsEiEENS5_IS6_Lm5ES8_iEES9_PS7_iiiiiiiii,@"STO_CUDA_ENTRY STV_DEFAULT"
_ZN2at6native51_GLOBAL__N__11011a27_18_DepthwiseConv3d_cu_35e0c7b528conv_depthwise3d_cuda_kernelIN3c104HalfEfLin1ELin1ELin1ELi1ELi1ELi1EEEvNS_27GenericPackedTensorAccessorIKT_Lm5ENS_16DefaultPtrTraitsEiEENS5_IS6_Lm5ES8_iEES9_PS7_iiiiiiiii:
        /* <DEDUP_REMOVED lines=18> */
[----:B------:R-:W-:Y:S01]  /*0120*/  IMAD.MOV.U32 R19, RZ, RZ, c[0x0][0x0] ;  /* 0x00000000ff137624 */ /* 0x000fe200078e00ff */
[----:B------:R-:W-:Y:S02]  /*0130*/  ULOP3.LUT UR8, UR8, UR5, URZ, 0x3c, !UPT ;  /* 0x0000000508087292 */ /* 0x000fe4000f8e3c3f */
        /* <DEDUP_REMOVED lines=49> */
.L_x_418:
        /* <DEDUP_REMOVED lines=114> */
[----:B------:R-:W-:Y:S01]  /*0b70*/  IABS R8, R18 ;  /* 0x0000001200087213 */ /* 0x000fe20000000000 */
[----:B------:R-:W-:Y:S02]  /*0b80*/  IMAD.MOV.U32 R10, RZ, RZ, RZ ;  /* 0x000000ffff0a7224 */ /* 0x000fe400078e00ff */
[----:B------:R-:W-:-:S04]  /*0b90*/  IMAD.WIDE R24, R24, R25, c[0x0][0x1c0] ;  /* 0x0000700018187625 */ /* 0x000fc800078e0219 */
        /* <DEDUP_REMOVED lines=43> */
.L_x_416:
        /* <DEDUP_REMOVED lines=15> */
.L_x_410:
        /* <DEDUP_REMOVED lines=10> */
.L_x_409:
        /* <DEDUP_REMOVED lines=9> */
.L_x_408:
[----:B------:R-:W-:Y:S02]  /*1070*/  IADD3 R4, R4, -0x4, RZ ;  /* 0xfffffffc04047810 */ /* 0x000fe40007ffe0ff */
[----:B------:R-:W-:Y:S02]  /*1080*/  IADD3 R0, P1, R0, -UR4, RZ ;  /* 0x8000000400007c10 */ /* 0x000fe4000ff3e0ff */
[----:B------:R-:W-:Y:S02]  /*1090*/  ISETP.NE.AND P0, PT, R4, RZ, PT ;  /* 0x000000ff0400720c */ /* 0x000fe40003f05270 */
[----:B------:R-:W-:-:S11]  /*10a0*/  IADD3.X R2, R2, ~UR5, RZ, P1, !PT ;  /* 0x8000000502027c10 */ /* 0x000fd60008ffe4ff */
[----:B------:R-:W-:Y:S05]  /*10b0*/  @P0 BRA `(.L_x_408) ;  /* 0xffffffb000000947 */ /* 0x000fea000383ffff */
.L_x_407:
[----:B------:R-:W-:Y:S01]  /*10c0*/  ISETP.NE.AND P0, PT, RZ, UR13, PT ;  /* 0x0000000dff007c0c */ /* 0x000fe2000bf05270 */
[----:B------:R-:W-:Y:S02]  /*10d0*/  IMAD.MOV.U32 R7, RZ, RZ, R0 ;  /* 0x000000ffff077224 */ /* 0x000fe400078e0000 */
[----:B------:R-:W-:-:S10]  /*10e0*/  IMAD.MOV.U32 R22, RZ, RZ, R2 ;  /* 0x000000ffff167224 */ /* 0x000fd400078e0002 */
[----:B------:R-:W-:Y:S05]  /*10f0*/  @!P0 BRA `(.L_x_411) ;  /* 0x00000a0000008947 */ /* 0x000fea0003800000 */
[----:B------:R-:W-:Y:S01]  /*1100*/  UISETP.NE.AND UP1, UPT, UR13, 0x1, UPT ;  /* 0x000000010d00788c */ /* 0x000fe2000bf25270 */
[----:B------:R-:W-:Y:S02]  /*1110*/  IMAD.U32 R7, RZ, RZ, UR14 ;  /* 0x0000000eff077e24 */ /* 0x000fe4000f8e00ff */
[----:B------:R-:W-:Y:S02]  /*1120*/  IMAD.U32 R3, RZ, RZ, UR14 ;  /* 0x0000000eff037e24 */ /* 0x000fe4000f8e00ff */
[----:B------:R-:W-:Y:S01]  /*1130*/  IMAD.U32 R22, RZ, RZ, UR19 ;  /* 0x00000013ff167e24 */ /* 0x000fe2000f8e00ff */
[----:B------:R-:W-:Y:S02]  /*1140*/  PLOP3.LUT P1, PT, PT, PT, UP1, 0x80, 0x0 ;  /* 0x000000000000781c */ /* 0x000fe40003f2f018 */
[----:B------:R-:W-:-:S04]  /*1150*/  LEA R7, P0, R7, R0, 0x1 ;  /* 0x0000000007077211 */ /* 0x000fc800078008ff */
[----:B------:R-:W-:-:S07]  /*1160*/  LEA.HI.X R22, R3, R2, R22, 0x1, P0 ;  /* 0x0000000203167211 */ /* 0x000fce00000f0c16 */
[----:B------:R-:W-:Y:S05]  /*1170*/  @!P1 BRA `(.L_x_411) ;  /* 0x0000098000009947 */ /* 0x000fea0003800000 */
[----:B------:R-:W-:-:S05]  /*1180*/  IMAD.U32 R7, RZ, RZ, UR20 ;  /* 0x00000014ff077e24 */ /* 0x000fca000f8e00ff */
[----:B------:R-:W-:-:S04]  /*1190*/  LEA R7, P0, R7, R0, 0x1 ;  /* 0x0000000007077211 */ /* 0x000fc800078008ff */
[----:B------:R-:W-:Y:S01]  /*11a0*/  IADD3.X R22, R2, UR6, RZ, P0, !PT ;  /* 0x0000000602167c10 */ /* 0x000fe200087fe4ff */
[----:B------:R-:W-:Y:S05]  /*11b0*/  BRA `(.L_x_411) ;  /* 0x0000094000007947 */ /* 0x000fea0003800000 */
.L_x_406:
[----:B------:R-:W-:Y:S02]  /*11c0*/  IMAD.MOV.U32 R7, RZ, RZ, R0 ;  /* 0x000000ffff077224 */ /* 0x000fe400078e0000 */
[----:B------:R-:W-:Y:S02]  /*11d0*/  IMAD.MOV.U32 R22, RZ, RZ, R2 ;  /* 0x000000ffff167224 */ /* 0x000fe400078e0002 */
[----:B------:R-:W-:Y:S02]  /*11e0*/  IMAD.IADD R6, R3, 0x1, R8 ;  /* 0x0000000103067824 */ /* 0x000fe400078e0208 */
[----:B------:R-:W-:Y:S02]  /*11f0*/  IMAD.MOV.U32 R0, RZ, RZ, RZ ;  /* 0x000000ffff007224 */ /* 0x000fe400078e00ff */
.L_x_415:
        /* <DEDUP_REMOVED lines=16> */
.L_x_413:
        /* <DEDUP_REMOVED lines=8> */
[----:B------:R-:W-:Y:S02]  /*1380*/  ISETP.GE.OR P0, PT, R21, c[0x0][0x174], P0 ;  /* 0x00005d0015007a0c */ /* 0x000fe40000706670 */
[----:B------:R-:W-:Y:S01]  /*1390*/  ISETP.LT.OR P3, PT, R2, RZ, P2 ;  /* 0x000000ff0200720c */ /* 0x000fe20001761670 */
[----:B------:R-:W-:Y:S01]  /*13a0*/  IMAD.MOV.U32 R2, RZ, RZ, R7 ;  /* 0x000000ffff027224 */ /* 0x000fe200078e0007 */
[----:B------:R-:W-:Y:S02]  /*13b0*/  ISETP.GE.OR P0, PT, R27, c[0x0][0x178], P0 ;  /* 0x00005e001b007a0c */ /* 0x000fe40000706670 */
[----:B------:R-:W-:-:S04]  /*13c0*/  ISETP.GE.OR P3, PT, R21, c[0x0][0x174], P3 ;  /* 0x00005d0015007a0c */ /* 0x000fc80001f66670 */
[----:B------:R-:W-:Y:S01]  /*13d0*/  ISETP.GE.OR P3, PT, R3, c[0x0][0x178], P3 ;  /* 0x00005e0003007a0c */ /* 0x000fe20001f66670 */
[----:B------:R-:W-:Y:S02]  /*13e0*/  IMAD.MOV.U32 R3, RZ, RZ, R22 ;  /* 0x000000ffff037224 */ /* 0x000fe400078e0016 */
[----:B------:R-:W3:Y:S04]  /*13f0*/  LDG.E.U16 R22, [R4.64] ;  /* 0x0000000804167981 */ /* 0x000ee8000c1e1500 */
[----:B------:R-:W4:Y:S06]  /*1400*/  @!P0 LDG.E.U16 R24, [R2.64] ;  /* 0x0000000802188981 */ /* 0x000f2c000c1e1500 */
[----:B------:R-:W5:Y:S01]  /*1410*/  @!P3 LDG.E.U16 R7, [R2.64+0x2] ;  /* 0x000002080207b981 */ /* 0x000f62000c1e1500 */
[----:B--2---:R-:W-:-:S02]  /*1420*/  HADD2.F32 R28, -RZ, R28.H0_H0 ;  /* 0x2000001cff1c7230 */ /* 0x004fc40000004100 */
[----:B---3--:R-:W-:Y:S02]  /*1430*/  HADD2.F32 R22, -RZ, R22.H0_H0 ;  /* 0x20000016ff167230 */ /* 0x008fe40000004100 */
[----:B----4-:R-:W-:Y:S02]  /*1440*/  @!P0 HADD2.F32 R25, -RZ, R24.H0_H0 ;  /* 0x20000018ff198230 */ /* 0x010fe40000004100 */
[----:B------:R-:W2:Y:S03]  /*1450*/  LDG.E.U16 R24, [R4.64+0x6] ;  /* 0x0000060804187981 */ /* 0x000ea6000c1e1500 */
[----:B------:R-:W-:Y:S01]  /*1460*/  @!P0 FFMA.FTZ R10, R22, R25, R10 ;  /* 0x00000019160a8223 */ /* 0x000fe2000001000a */
[----:B-----5:R-:W-:-:S05]  /*1470*/  @!P3 HADD2.F32 R7, -RZ, R7.H0_H0 ;  /* 0x20000007ff07b230 */ /* 0x020fca0000004100 */
[----:B------:R-:W-:Y:S01]  /*1480*/  @!P3 FFMA.FTZ R10, R28, R7, R10 ;  /* 0x000000071c0ab223 */ /* 0x000fe2000001000a */
[----:B------:R-:W-:-:S04]  /*1490*/  IADD3 R7, R27, 0x2, RZ ;  /* 0x000000021b077810 */ /* 0x000fc80007ffe0ff */
[----:B------:R-:W-:-:S04]  /*14a0*/  LOP3.LUT R22, R20, R7, RZ, 0xfc, !PT ;  /* 0x0000000714167212 */ /* 0x000fc800078efcff */
[----:B------:R-:W-:Y:S02]  /*14b0*/  ISETP.LT.OR P0, PT, R22, RZ, P2 ;  /* 0x000000ff1600720c */ /* 0x000fe40001701670 */
[----:B------:R-:W-:Y:S02]  /*14c0*/  IADD3 R27, R27, 0x3, RZ ;  /* 0x000000031b1b7810 */ /* 0x000fe40007ffe0ff */
[----:B------:R-:W-:-:S04]  /*14d0*/  ISETP.GE.OR P0, PT, R21, c[0x0][0x174], P0 ;  /* 0x00005d0015007a0c */ /* 0x000fc80000706670 */
[----:B------:R-:W-:Y:S02]  /*14e0*/  ISETP.GE.OR P3, PT, R7, c[0x0][0x178], P0 ;  /* 0x00005e0007007a0c */ /* 0x000fe40000766670 */
[----:B------:R-:W-:-:S04]  /*14f0*/  LOP3.LUT R7, R20, R27, RZ, 0xfc, !PT ;  /* 0x0000001b14077212 */ /* 0x000fc800078efcff */
[----:B------:R-:W-:Y:S02]  /*1500*/  ISETP.LT.OR P0, PT, R7, RZ, P2 ;  /* 0x000000ff0700720c */ /* 0x000fe40001701670 */
[----:B------:R-:W3:Y:S02]  /*1510*/  LDG.E.U16 R7, [R4.64+0x4] ;  /* 0x0000040804077981 */ /* 0x000ee4000c1e1500 */
[----:B------:R-:W-:-:S03]  /*1520*/  ISETP.GE.OR P0, PT, R21, c[0x0][0x174], P0 ;  /* 0x00005d0015007a0c */ /* 0x000fc60000706670 */
[----:B------:R-:W4:Y:S01]  /*1530*/  @!P3 LDG.E.U16 R22, [R2.64+0x4] ;  /* 0x000004080216b981 */ /* 0x000f22000c1e1500 */
[----:B------:R-:W-:-:S13]  /*1540*/  ISETP.GE.OR P0, PT, R27, c[0x0][0x178], P0 ;  /* 0x00005e001b007a0c */ /* 0x000fda0000706670 */
[----:B------:R-:W5:Y:S01]  /*1550*/  @!P0 LDG.E.U16 R25, [R2.64+0x6] ;  /* 0x0000060802198981 */ /* 0x000f62000c1e1500 */
[----:B------:R-:W-:-:S04]  /*1560*/  IADD3 R23, R23, -0x4, RZ ;  /* 0xfffffffc17177810 */ /* 0x000fc80007ffe0ff */
[----:B------:R-:W-:Y:S02]  /*1570*/  ISETP.NE.AND P5, PT, R23, RZ, PT ;  /* 0x000000ff1700720c */ /* 0x000fe40003fa5270 */
[----:B------:R-:W-:Y:S01]  /*1580*/  IADD3 R26, R26, 0x4, RZ ;  /* 0x000000041a1a7810 */ /* 0x000fe20007ffe0ff */
[----:B--2---:R-:W-:Y:S02]  /*1590*/  HADD2.F32 R28, -RZ, R24.H0_H0 ;  /* 0x20000018ff1c7230 */ /* 0x004fe40000004100 */
[----:B---3--:R-:W-:Y:S02]  /*15a0*/  HADD2.F32 R27, -RZ, R7.H0_H0 ;  /* 0x20000007ff1b7230 */ /* 0x008fe40000004100 */
[----:B----4-:R-:W-:-:S05]  /*15b0*/  @!P3 HADD2.F32 R7, -RZ, R22.H0_H0 ;  /* 0x20000016ff07b230 */ /* 0x010fca0000004100 */
[----:B------:R-:W-:Y:S01]  /*15c0*/  @!P3 FFMA.FTZ R10, R27, R7, R10 ;  /* 0x000000071b0ab223 */ /* 0x000fe2000001000a */
[----:B------:R-:W-:Y:S02]  /*15d0*/  IADD3 R24, P3, R4, 0x8, RZ ;  /* 0x0000000804187810 */ /* 0x000fe40007f7e0ff */
[----:B------:R-:W-:Y:S01]  /*15e0*/  IADD3 R7, P4, R2, 0x8, RZ ;  /* 0x0000000802077810 */ /* 0x000fe20007f9e0ff */
[----:B-----5:R-:W-:Y:S02]  /*15f0*/  @!P0 HADD2.F32 R27, -RZ, R25.H0_H0 ;  /* 0x20000019ff1b8230 */ /* 0x020fe40000004100 */
[----:B------:R-:W-:Y:S02]  /*1600*/  IMAD.X R25, RZ, RZ, R5, P3 ;  /* 0x000000ffff197224 */ /* 0x000fe400018e0605 */
[----:B------:R-:W-:Y:S02]  /*1610*/  IMAD.X R22, RZ, RZ, R3, P4 ;  /* 0x000000ffff167224 */ /* 0x000fe400020e0603 */
[----:B------:R-:W-:Y:S01]  /*1620*/  @!P0 FFMA.FTZ R10, R28, R27, R10 ;  /* 0x0000001b1c0a8223 */ /* 0x000fe2000001000a */
[----:B------:R-:W-:Y:S05]  /*1630*/  @P5 BRA `(.L_x_413) ;  /* 0xfffffcc000005947 */ /* 0x000fea000383ffff */
.L_x_412:
[----:B------:R-:W-:Y:S02]  /*1640*/  IMAD.MOV.U32 R27, RZ, RZ, R7 ;  /* 0x000000ffff1b7224 */ /* 0x000fe400078e0007 */
[----:B------:R-:W-:Y:S01]  /*1650*/  IMAD.MOV.U32 R28, RZ, RZ, R22 ;  /* 0x000000ffff1c7224 */ /* 0x000fe200078e0016 */
[----:B------:R-:W-:Y:S05]  /*1660*/  @!P1 BRA `(.L_x_414) ;  /* 0x0000041000009947 */ /* 0x000fea0003800000 */
[----:B------:R-:W-:Y:S02]  /*1670*/  IMAD.MOV.U32 R3, RZ, RZ, c[0x0][0x1f8] ;  /* 0x00007e00ff037624 */ /* 0x000fe400078e00ff */
[----:B------:R-:W-:-:S02]  /*1680*/  IMAD.MOV.U32 R2, RZ, RZ, c[0x0][0x1fc] ;  /* 0x00007f00ff027624 */ /* 0x000fc400078e00ff */
[----:B------:R-:W-:Y:S02]  /*1690*/  IMAD R3, R12, R3, -c[0x0][0x204] ;  /* 0x800081000c037624 */ /* 0x000fe400078e0203 */
[----:B------:R-:W-:Y:S02]  /*16a0*/  IMAD.IADD R21, R13, 0x1, R26 ;  /* 0x000000010d157824 */ /* 0x000fe400078e021a */
[----:B------:R-:W-:Y:S02]  /*16b0*/  IMAD.IADD R3, R3, 0x1, R8 ;  /* 0x0000000103037824 */ /* 0x000fe400078e0208 */
[----:B------:R-:W-:Y:S01]  /*16c0*/  IMAD R23, R9, R2, -c[0x0][0x208] ;  /* 0x8000820009177624 */ /* 0x000fe200078e0202 */
[----:B------:R-:W-:Y:S01]  /*16d0*/  LOP3.LUT R2, R20, R21, RZ, 0xfc, !PT ;  /* 0x0000001514027212 */ /* 0x000fe200078efcff */
[----:B------:R-:W-:Y:S01]  /*16e0*/  IMAD.MOV.U32 R4, RZ, RZ, R24 ;  /* 0x000000ffff047224 */ /* 0x000fe200078e0018 */
[----:B------:R-:W-:Y:S01]  /*16f0*/  ISETP.GE.AND P0, PT, R3, c[0x0][0x170], PT ;  /* 0x00005c0003007a0c */ /* 0x000fe20003f06270 */
[----:B------:R-:W-:-:S02]  /*1700*/  IMAD.IADD R23, R23, 0x1, R0 ;  /* 0x0000000117177824 */ /* 0x000fc400078e0200 */
[----:B------:R-:W-:Y:S01]  /*1710*/  IMAD.MOV.U32 R5, RZ, RZ, R25 ;  /* 0x000000ffff057224 */ /* 0x000fe200078e0019 */
[----:B------:R-:W-:-:S04]  /*1720*/  ISETP.LT.OR P1, PT, R2, RZ, P0 ;  /* 0x000000ff0200720c */ /* 0x000fc80000721670 */
[----:B------:R-:W-:Y:S01]  /*1730*/  ISETP.GE.OR P1, PT, R23, c[0x0][0x174], P1 ;  /* 0x00005d0017007a0c */ /* 0x000fe20000f26670 */
[----:B------:R0:W2:Y:S03]  /*1740*/  LDG.E.U16 R3, [R4.64] ;  /* 0x0000000804037981 */ /* 0x0000a6000c1e1500 */
        /* <DEDUP_REMOVED lines=8> */
[----:B------:R-:W-:Y:S01]  /*17d0*/  IADD3 R27, P3, R7, 0x2, RZ ;  /* 0x00000002071b7810 */ /* 0x000fe20007f7e0ff */
[----:B--2---:R-:W-:Y:S02]  /*17e0*/  HADD2.F32 R28, -RZ, R3.H0_H0 ;  /* 0x20000003ff1c7230 */ /* 0x004fe40000004100 */
[----:B---3--:R-:W-:-:S05]  /*17f0*/  @!P1 HADD2.F32 R3, -RZ, R26.H0_H0 ;  /* 0x2000001aff039230 */ /* 0x008fca0000004100 */
[----:B------:R-:W-:Y:S02]  /*1800*/  @!P1 FFMA.FTZ R10, R28, R3, R10 ;  /* 0x000000031c0a9223 */ /* 0x000fe4000001000a */
[--C-:B------:R-:W-:Y:S02]  /*1810*/  IMAD.MOV.U32 R3, RZ, RZ, R25.reuse ;  /* 0x000000ffff037224 */ /* 0x100fe400078e0019 */
[----:B------:R-:W-:Y:S02]  /*1820*/  IMAD.X R25, RZ, RZ, R25, P2 ;  /* 0x000000ffff197224 */ /* 0x000fe400010e0619 */
        /* <DEDUP_REMOVED lines=12> */
[----:B------:R-:W-:Y:S01]  /*18f0*/  PLOP3.LUT P3, PT, PT, PT, UP1, 0x80, 0x0 ;  /* 0x000000000000781c */ /* 0x000fe20003f6f018 */
[----:B--2---:R-:W-:Y:S02]  /*1900*/  HADD2.F32 R24, -RZ, R24.H0_H0 ;  /* 0x20000018ff187230 */ /* 0x004fe40000004100 */
[----:B---3--:R-:W-:-:S05]  /*1910*/  @!P1 HADD2.F32 R25, -RZ, R4.H0_H0 ;  /* 0x20000004ff199230 */ /* 0x008fca0000004100 */
        /* <DEDUP_REMOVED lines=19> */
[----:B--2---:R-:W-:Y:S02]  /*1a50*/  HADD2.F32 R20, -RZ, R20.H0_H0 ;  /* 0x20000014ff147230 */ /* 0x004fe40000004100 */
[----:B---3--:R-:W-:-:S05]  /*1a60*/  @!P0 HADD2.F32 R7, -RZ, R4.H0_H0 ;  /* 0x20000004ff078230 */ /* 0x008fca0000004100 */
[----:B------:R-:W-:Y:S02]  /*1a70*/  @!P0 FFMA.FTZ R10, R20, R7, R10 ;  /* 0x00000007140a8223 */ /* 0x000fe4000001000a */
.L_x_414:
        /* <DEDUP_REMOVED lines=8> */
.L_x_411:
[----:B------:R-:W-:Y:S01]  /*1b00*/  IADD3 R8, R8, 0x1, RZ ;  /* 0x0000000108087810 */ /* 0x000fe20007ffe0ff */
[----:B------:R-:W-:-:S03]  /*1b10*/  IMAD.U32 R0, RZ, RZ, UR11 ;  /* 0x0000000bff007e24 */ /* 0x000fc6000f8e00ff */
[----:B------:R-:W-:Y:S02]  /*1b20*/  ISETP.GE.AND P0, PT, R8, c[0x0][0x1d0], PT ;  /* 0x0000740008007a0c */ /* 0x000fe40003f06270 */
[----:B------:R-:W-:-:S04]  /*1b30*/  LEA R0, P1, R0, R7, 0x1 ;  /* 0x0000000700007211 */ /* 0x000fc800078208ff */
[----:B------:R-:W-:-:S07]  /*1b40*/  IADD3.X R2, R22, UR17, RZ, P1, !PT ;  /* 0x0000001116027c10 */ /* 0x000fce0008ffe4ff */
[----:B------:R-:W-:Y:S05]  /*1b50*/  @!P0 BRA `(.L_x_416) ;  /* 0xfffff2f000008947 */ /* 0x000fea000383ffff */
.L_x_405:
        /* <DEDUP_REMOVED lines=13> */
[--C-:B------:R-:W-:Y:S01]  /*1c30*/  IADD3 R12, P1, P2, R12, R9, R0.reuse ;  /* 0x000000090c0c7210 */ /* 0x100fe20007a3e000 */
[----:B------:R-:W-:Y:S01]  /*1c40*/  IMAD R5, R19, c[0x0][0xc], RZ ;  /* 0x0000030013057a24 */ /* 0x000fe200078e02ff */
[----:B------:R-:W-:Y:S02]  /*1c50*/  SHF.R.S32.HI R9, RZ, 0x1f, R9 ;  /* 0x0000001fff097819 */ /* 0x000fe40000011409 */
[----:B------:R-:W-:-:S04]  /*1c60*/  SHF.R.S32.HI R0, RZ, 0x1f, R0 ;  /* 0x0000001fff007819 */ /* 0x000fc80000011400 */
[----:B------:R-:W-:Y:S02]  /*1c70*/  IADD3.X R0, R4, R9, R0, P1, P2 ;  /* 0x0000000904007210 */ /* 0x000fe40000fe4400 */
[--C-:B0-----:R-:W-:Y:S02]  /*1c80*/  IADD3 R3, P1, P2, R14, R12, R11.reuse ;  /* 0x0000000c0e037210 */ /* 0x101fe40007a3e00b */
[----:B------:R-:W-:Y:S02]  /*1c90*/  SHF.R.S32.HI R14, RZ, 0x1f, R14 ;  /* 0x0000001fff0e7819 */ /* 0x000fe4000001140e */
[----:B------:R-:W-:-:S04]  /*1ca0*/  SHF.R.S32.HI R11, RZ, 0x1f, R11 ;  /* 0x0000001fff0b7819 */ /* 0x000fc8000001140b */
[----:B------:R-:W-:Y:S01]  /*1cb0*/  IADD3.X R14, R14, R0, R11, P1, P2 ;  /* 0x000000000e0e7210 */ /* 0x000fe20000fe440b */
[----:B--2---:R-:W-:-:S05]  /*1cc0*/  @P0 HADD2.F32 R2, -RZ, R2.H0_H0 ;  /* 0x20000002ff020230 */ /* 0x004fca0000004100 */
[----:B------:R-:W-:Y:S01]  /*1cd0*/  @P0 FADD.FTZ R10, R2, R10 ;  /* 0x0000000a020a0221 */ /* 0x000fe20000010000 */
[----:B------:R-:W-:-:S04]  /*1ce0*/  LEA R2, P0, R3, c[0x0][0x190], 0x1 ;  /* 0x0000640003027a11 */ /* 0x000fc800078008ff */
[----:B------:R-:W-:Y:S02]  /*1cf0*/  LEA.HI.X R3, R3, c[0x0][0x194], R14, 0x1, P0 ;  /* 0x0000650003037a11 */ /* 0x000fe400000f0c0e */
[----:B------:R-:W-:Y:S02]  /*1d00*/  F2FP.PACK_AB R0, RZ, R10 ;  /* 0x0000000aff00723e */ /* 0x000fe400000000ff */
[----:B------:R-:W-:-:S03]  /*1d10*/  IADD3 R16, P0, R5, R16, RZ ;  /* 0x0000001005107210 */ /* 0x000fc60007f1e0ff */
[----:B------:R0:W-:Y:S02]  /*1d20*/  STG.E.U16 [R2.64], R0 ;  /* 0x0000000002007986 */ /* 0x0001e4000c101508 */
[----:B------:R-:W-:Y:S01]  /*1d30*/  IMAD.X R17, RZ, RZ, R17, P0 ;  /* 0x000000ffff117224 */ /* 0x000fe200000e0611 */
[----:B------:R-:W-:-:S04]  /*1d40*/  ISETP.GE.U32.AND P0, PT, R16, UR10, PT ;  /* 0x0000000a10007c0c */ /* 0x000fc8000bf06070 */
[----:B------:R-:W-:-:S13]  /*1d50*/  ISETP.GE.AND.EX P0, PT, R17, UR18, PT, P0 ;  /* 0x0000001211007c0c */ /* 0x000fda000bf06300 */
[----:B0-----:R-:W-:Y:S01]  /*1d60*/  @P0 CALL.REL.NOINC `(.L_x_417) ;  /* 0x0000001000000944 */ /* 0x001fe20003c00000 */
[----:B------:R-:W-:Y:S05]  /*1d70*/  BRA `(.L_x_418) ;  /* 0xffffe6d000007947 */ /* 0x000fea000383ffff */
.L_x_417:
[----:B------:R-:W-:Y:S05]  /*1d80*/  BSYNC B0 ;  /* 0x0000000000007941 */ /* 0x000fea0003800000 */
.L_x_404:
[----:B------:R-:W-:Y:S05]  /*1d90*/  EXIT ;  /* 0x000000000000794d */ /* 0x000fea0003800000 */
.L_x_419:
        /* <DEDUP_REMOVED lines=14> */
.L_x_544:


//--------------------- .text._ZN2at6native51_GLOBAL__N__11011a27_18_DepthwiseConv3d_cu_35e0c7b528conv_depthwise3d_cuda_kernelIN3c104HalfEfLi3ELi3ELi3ELi1ELi1ELi1EEEvNS_27GenericPackedTensorAccessorIKT_Lm5ENS_16DefaultPtrTraitsEiEENS5_IS6_Lm5ES8_iEES9_PS7_iiiiiiiii --------------------------
	.section	.text._ZN2at6native51_GLOBAL__N__11011a27_18_DepthwiseConv3d_cu_35e0c7b528conv_depthwise3d_cuda_kernelIN3c104HalfEfLi3ELi3ELi3ELi1ELi1ELi1EEEvNS_27GenericPackedTensorAccessorIKT_Lm5ENS_16DefaultPtrTraitsEiEENS5_IS6_Lm5ES8_iEES9_PS7_iiiiiiiii,"ax",@progbits
	.sectioninfo	@"SHI_REGISTERS=32"
	.align	128
.text._ZN2at6native51_GLOBAL__N__11011a27_18_DepthwiseConv3d_cu_35e0c7b528conv_depthwise3d_cuda_kernelIN3c104HalfEfLi3ELi3ELi3ELi1ELi1ELi1EEEvNS_27GenericPackedTensorAccessorIKT_Lm5ENS_16DefaultPtrTraitsEiEENS5_IS6_Lm5ES8_iEES9_PS7_iiiiiiiii:
        .type           _ZN2at6native51_GLOBAL__N__11011a27_18_DepthwiseConv3d_cu_35e0c7b528conv_depthwise3d_cuda_kernelIN3c104HalfEfLi3ELi3ELi3ELi1ELi1ELi1EEEvNS_27GenericPackedTensorAccessorIKT_Lm5ENS_16DefaultPtrTraitsEiEENS5_IS6_Lm5ES8_iEES9_PS7_iiiiiiiii,@function
        .size           _ZN2at6native51_GLOBAL__N__11011a27_18_DepthwiseConv3d_cu_35e0c7b528conv_depthwise3d_cuda_kernelIN3c104HalfEfLi3ELi3ELi3ELi1ELi1ELi1EEEvNS_27GenericPackedTensorAccessorIKT_Lm5ENS_16DefaultPtrTraitsEiEENS5_IS6_Lm5ES8_iEES9_PS7_iiiiiiiii,(.L_x_545 - _ZN2at6native51_GLOBAL__N__11011a27_18_DepthwiseConv3d_cu_35e0c7b528conv_depthwise3d_cuda_kernelIN3c104HalfEfLi3ELi3ELi3ELi1ELi1ELi1EEEvNS_27GenericPackedTensorAccessorIKT_Lm5ENS_16DefaultPtrTraitsEiEENS5_IS6_Lm5ES8_iEES9_PS7_iiiiiiiii)
        .other          _ZN2at6native51_GLOBAL__N__11011a27_18_DepthwiseConv3d_cu_35e0c7b528conv_depthwise3d_cuda_kernelIN3c104HalfEfLi3ELi3ELi3ELi1ELi1ELi1EEEvNS_27GenericPackedTensorAccessorIKT_Lm5ENS_16DefaultPtrTraitsEiEENS5_IS6_Lm5ES8_iEES9_PS7_iiiiiiiii,@"STO_CUDA_ENTRY STV_DEFAULT"
_ZN2at6native51_GLOBAL__N__11011a27_18_DepthwiseConv3d_cu_35e0c7b528conv_depthwise3d_cuda_kernelIN3c104HalfEfLi3ELi3ELi3ELi1ELi1ELi1EEEvNS_27GenericPackedTensorAccessorIKT_Lm5ENS_16DefaultPtrTraitsEiEENS5_IS6_Lm5ES8_iEES9_PS7_iiiiiiiii:
        /* <DEDUP_REMOVED lines=68> */
.L_x_423:
        /* <DEDUP_REMOVED lines=62> */
[----:B------:R-:W0:Y:S01]  /*0820*/  F2I.FTZ.U32.TRUNC.NTZ R11, R11 ;  /* 0x0000000b000b7305 */ /* 0x000e22000021f000 */
[----:B------:R-:W-:Y:S02]  /*0830*/  LOP3.LUT R5, R9, c[0x0][0x1a0], RZ, 0x3c, !PT ;  /* 0x0000680009057a12 */ /* 0x000fe400078e3cff */
[----:B------:R-:W-:-:S02]  /*0840*/  ISETP.NE.AND P1, PT, RZ, c[0x0][0x1a0], PT ;  /* 0x00006800ff007a0c */ /* 0x000fc40003f25270 */
[----:B------:R-:W-:-:S06]  /*0850*/  ISETP.GE.AND P2, PT, R5, RZ, PT ;  /* 0x000000ff0500720c */ /* 0x000fcc0003f46270 */
        /* <DEDUP_REMOVED lines=8> */
[----:B------:R-:W-:-:S02]  /*08e0*/  IMAD.MOV R14, RZ, RZ, -R5 ;  /* 0x000000ffff0e7224 */ /* 0x000fc400078e0a05 */
[----:B------:R-:W-:Y:S01]  /*08f0*/  IMAD.HI.U32 R10, R11, R7, R10 ;  /* 0x000000070b0a7227 */ /* 0x000fe200078e000a */
[----:B------:R-:W-:-:S04]  /*0900*/  IABS R7, R0 ;  /* 0x0000000000077213 */ /* 0x000fc80000000000 */
[----:B------:R-:W0:Y:S01]  /*0910*/  I2F.RP R8, R7 ;  /* 0x0000000700087306 */ /* 0x000e220000209400 */
[----:B------:R-:W-:-:S04]  /*0920*/  IMAD.HI.U32 R11, R10, R13, RZ ;  /* 0x0000000d0a0b7227 */ /* 0x000fc800078e00ff */
[----:B------:R-:W-:-:S04]  /*0930*/  IMAD.MOV R10, RZ, RZ, -R11 ;  /* 0x000000ffff0a7224 */ /* 0x000fc800078e0a0b */
[----:B------:R-:W-:Y:S01]  /*0940*/  IMAD R13, R6, R10, R13 ;  /* 0x0000000a060d7224 */ /* 0x000fe200078e020d */
[----:B------:R-:W-:-:S04]  /*0950*/  IABS R10, R0 ;  /* 0x00000000000a7213 */ /* 0x000fc80000000000 */
[----:B------:R-:W-:Y:S01]  /*0960*/  ISETP.GT.U32.AND P1, PT, R6, R13, PT ;  /* 0x0000000d0600720c */ /* 0x000fe20003f24070 */
[----:B------:R-:W-:Y:S01]  /*0970*/  IMAD.MOV R10, RZ, RZ, -R10 ;  /* 0x000000ffff0a7224 */ /* 0x000fe200078e0a0a */
[----:B0-----:R-:W0:Y:S11]  /*0980*/  MUFU.RCP R8, R8 ;  /* 0x0000000800087308 */ /* 0x001e360000001000 */
[----:B------:R-:W-:Y:S01]  /*0990*/  @!P1 IMAD.IADD R13, R13, 0x1, -R6 ;  /* 0x000000010d0d9824 */ /* 0x000fe200078e0a06 */
[----:B------:R-:W-:-:S02]  /*09a0*/  @!P1 IADD3 R11, R11, 0x1, RZ ;  /* 0x000000010b0b9810 */ /* 0x000fc40007ffe0ff */
[----:B------:R-:W-:Y:S02]  /*09b0*/  ISETP.NE.AND P1, PT, RZ, c[0x0][0x19c], PT ;  /* 0x00006700ff007a0c */ /* 0x000fe40003f25270 */
[----:B------:R-:W-:Y:S02]  /*09c0*/  ISETP.GE.U32.AND P0, PT, R13, R6, PT ;  /* 0x000000060d00720c */ /* 0x000fe40003f06070 */
[----:B------:R-:W-:Y:S02]  /*09d0*/  LOP3.LUT R6, R5, c[0x0][0x19c], RZ, 0x3c, !PT ;  /* 0x0000670005067a12 */ /* 0x000fe400078e3cff */
[----:B0-----:R-:W-:Y:S02]  /*09e0*/  IADD3 R12, R8, 0xffffffe, RZ ;  /* 0x0ffffffe080c7810 */ /* 0x001fe40007ffe0ff */
[----:B------:R-:W-:Y:S02]  /*09f0*/  ISETP.GE.AND P2, PT, R6, RZ, PT ;  /* 0x000000ff0600720c */ /* 0x000fe40003f46270 */
[----:B------:R0:W1:Y:S05]  /*0a00*/  F2I.FTZ.U32.TRUNC.NTZ R13, R12 ;  /* 0x0000000c000d7305 */ /* 0x00006a000021f000 */
[----:B------:R-:W-:Y:S01]  /*0a10*/  @P0 IADD3 R11, R11, 0x1, RZ ;  /* 0x000000010b0b0810 */ /* 0x000fe20007ffe0ff */
[----:B0-----:R-:W-:-:S05]  /*0a20*/  IMAD.MOV.U32 R12, RZ, RZ, RZ ;  /* 0x000000ffff0c7224 */ /* 0x001fca00078e00ff */
        /* <DEDUP_REMOVED lines=8> */
[----:B------:R-:W-:Y:S02]  /*0ab0*/  IABS R6, R8 ;  /* 0x0000000800067213 */ /* 0x000fe40000000000 */
[----:B------:R-:W-:-:S03]  /*0ac0*/  LOP3.LUT R5, R8, R0, RZ, 0x3c, !PT ;  /* 0x0000000008057212 */ /* 0x000fc600078e3cff */
[----:B------:R-:W-:Y:S01]  /*0ad0*/  IMAD.MOV.U32 R13, RZ, RZ, R6 ;  /* 0x000000ffff0d7224 */ /* 0x000fe200078e0006 */
[----:B------:R-:W-:Y:S01]  /*0ae0*/  ISETP.GE.AND P3, PT, R5, RZ, PT ;  /* 0x000000ff0500720c */ /* 0x000fe20003f66270 */
[----:B------:R-:W-:Y:S02]  /*0af0*/  IMAD.MOV.U32 R6, RZ, RZ, R10 ;  /* 0x000000ffff067224 */ /* 0x000fe400078e000a */
[----:B------:R-:W-:-:S04]  /*0b00*/  IMAD.HI.U32 R10, R12, R13, RZ ;  /* 0x0000000d0c0a7227 */ /* 0x000fc800078e00ff */
[----:B------:R-:W-:Y:S02]  /*0b10*/  IMAD R6, R10, R6, R13 ;  /* 0x000000060a067224 */ /* 0x000fe400078e020d */
[--C-:B------:R-:W-:Y:S02]  /*0b20*/  IMAD.MOV R13, RZ, RZ, -R9.reuse ;  /* 0x000000ffff0d7224 */ /* 0x100fe400078e0a09 */
[----:B------:R-:W-:Y:S01]  /*0b30*/  IMAD R9, R14, c[0x0][0x1a0], R9 ;  /* 0x000068000e097a24 */ /* 0x000fe200078e0209 */
[----:B------:R-:W-:Y:S01]  /*0b40*/  ISETP.GT.U32.AND P1, PT, R7, R6, PT ;  /* 0x000000060700720c */ /* 0x000fe20003f24070 */
[--C-:B------:R-:W-:Y:S02]  /*0b50*/  IMAD R12, R13, c[0x0][0x1a4], R4.reuse ;  /* 0x000069000d0c7a24 */ /* 0x100fe400078e0204 */
[----:B------:R-:W-:Y:S02]  /*0b60*/  IMAD.MOV R13, RZ, RZ, -R4 ;  /* 0x000000ffff0d7224 */ /* 0x000fe400078e0a04 */
[----:B------:R-:W-:-:S02]  /*0b70*/  IMAD.MOV.U32 R4, RZ, RZ, c[0x0][0x200] ;  /* 0x00008000ff047624 */ /* 0x000fc400078e00ff */
[----:B------:R-:W-:Y:S02]  /*0b80*/  IMAD R13, R13, c[0x0][0x1a8], R2 ;  /* 0x00006a000d0d7a24 */ /* 0x000fe400078e0202 */
[----:B------:R-:W-:-:S04]  /*0b90*/  IMAD R21, R12, R21, -c[0x0][0x208] ;  /* 0x800082000c157624 */ /* 0x000fc800078e0215 */
[----:B------:R-:W-:Y:S01]  /*0ba0*/  @!P1 IMAD.IADD R6, R6, 0x1, -R7 ;  /* 0x0000000106069824 */ /* 0x000fe200078e0a07 */
[----:B------:R-:W-:Y:S01]  /*0bb0*/  @!P1 IADD3 R10, R10, 0x1, RZ ;  /* 0x000000010a0a9810 */ /* 0x000fe20007ffe0ff */
[----:B------:R-:W-:-:S03]  /*0bc0*/  IMAD R5, R21, c[0x0][0x188], RZ ;  /* 0x0000620015057a24 */ /* 0x000fc600078e02ff */
[----:B------:R-:W-:Y:S01]  /*0bd0*/  ISETP.GE.U32.AND P0, PT, R6, R7, PT ;  /* 0x000000070600720c */ /* 0x000fe20003f06070 */
[----:B------:R-:W-:Y:S02]  /*0be0*/  IMAD.MOV.U32 R6, RZ, RZ, c[0x0][0x1f8] ;  /* 0x00007e00ff067624 */ /* 0x000fe400078e00ff */
[----:B------:R-:W-:Y:S02]  /*0bf0*/  IMAD R7, R13, R4, -c[0x0][0x20c] ;  /* 0x800083000d077624 */ /* 0x000fe400078e0204 */
[----:B------:R-:W-:Y:S02]  /*0c00*/  IMAD R6, R9, R6, -c[0x0][0x204] ;  /* 0x8000810009067624 */ /* 0x000fe400078e0206 */
[C---:B------:R-:W-:Y:S01]  /*0c10*/  IMAD R14, R7.reuse, c[0x0][0x18c], RZ ;  /* 0x00006300070e7a24 */ /* 0x040fe200078e02ff */
[----:B------:R-:W-:Y:S01]  /*0c20*/  IADD3 R18, R7, 0x1, RZ ;  /* 0x0000000107127810 */ /* 0x000fe20007ffe0ff */
[----:B------:R-:W-:Y:S01]  /*0c30*/  IMAD R4, R6, c[0x0][0x184], RZ ;  /* 0x0000610006047a24 */ /* 0x000fe200078e02ff */
[----:B------:R-:W-:-:S02]  /*0c40*/  LOP3.LUT R19, R21, R6, RZ, 0xfc, !PT ;  /* 0x0000000615137212 */ /* 0x000fc400078efcff */
[----:B------:R-:W-:Y:S02]  /*0c50*/  SHF.R.S32.HI R16, RZ, 0x1f, R14 ;  /* 0x0000001fff107819 */ /* 0x000fe4000001140e */
[----:B------:R-:W-:Y:S02]  /*0c60*/  @P0 IADD3 R10, R10, 0x1, RZ ;  /* 0x000000010a0a0810 */ /* 0x000fe40007ffe0ff */
[----:B------:R-:W-:Y:S02]  /*0c70*/  ISETP.GE.AND P0, PT, R6, c[0x0][0x170], PT ;  /* 0x00005c0006007a0c */ /* 0x000fe40003f06270 */
[----:B------:R-:W-:Y:S01]  /*0c80*/  LOP3.LUT R15, R19, R7, RZ, 0xfc, !PT ;  /* 0x00000007130f7212 */ /* 0x000fe200078efcff */
[----:B------:R-:W-:Y:S01]  /*0c90*/  @!P3 IMAD.MOV R10, RZ, RZ, -R10 ;  /* 0x000000ffff0ab224 */ /* 0x000fe200078e0a0a */
[----:B------:R-:W-:Y:S02]  /*0ca0*/  @!P2 LOP3.LUT R10, RZ, R0, RZ, 0x33, !PT ;  /* 0x00000000ff0aa212 */ /* 0x000fe400078e33ff */
[----:B------:R-:W-:-:S02]  /*0cb0*/  ISETP.LT.OR P1, PT, R15, RZ, P0 ;  /* 0x000000ff0f00720c */ /* 0x000fc40000721670 */
[----:B------:R-:W-:Y:S02]  /*0cc0*/  IADD3 R27, P2, P3, R4, R5, R14 ;  /* 0x00000005041b7210 */ /* 0x000fe40007b5e00e */
[----:B------:R-:W-:Y:S01]  /*0cd0*/  SHF.R.S32.HI R15, RZ, 0x1f, R5 ;  /* 0x0000001fff0f7819 */ /* 0x000fe20000011405 */
[----:B------:R-:W-:Y:S01]  /*0ce0*/  IMAD R5, R10, c[0x0][0x180], RZ ;  /* 0x000060000a057a24 */ /* 0x000fe200078e02ff */
[----:B------:R-:W-:Y:S01]  /*0cf0*/  SHF.R.S32.HI R14, RZ, 0x1f, R4 ;  /* 0x0000001fff0e7819 */ /* 0x000fe20000011404 */
[----:B------:R-:W-:Y:S01]  /*0d00*/  IMAD R4, R11, c[0x0][0x17c], RZ ;  /* 0x00005f000b047a24 */ /* 0x000fe200078e02ff */
[----:B------:R-:W-:Y:S02]  /*0d10*/  LOP3.LUT R10, R19, R18, RZ, 0xfc, !PT ;  /* 0x00000012130a7212 */ /* 0x000fe400078efcff */
[----:B------:R-:W-:Y:S02]  /*0d20*/  IADD3.X R14, R14, R15, R16, P2, P3 ;  /* 0x0000000f0e0e7210 */ /* 0x000fe400017e6410 */
[----:B------:R-:W-:-:S02]  /*0d30*/  ISETP.GE.OR P1, PT, R21, c[0x0][0x174], P1 ;  /* 0x00005d0015007a0c */ /* 0x000fc40000f26670 */
[--C-:B------:R-:W-:Y:S02]  /*0d40*/  IADD3 R27, P3, P4, R5, R27, R4.reuse ;  /* 0x0000001b051b7210 */ /* 0x100fe40007c7e004 */
[----:B------:R-:W-:Y:S02]  /*0d50*/  SHF.R.S32.HI R26, RZ, 0x1f, R4 ;  /* 0x0000001fff1a7819 */ /* 0x000fe40000011404 */
[----:B------:R-:W-:Y:S02]  /*0d60*/  SHF.R.S32.HI R5, RZ, 0x1f, R5 ;  /* 0x0000001fff057819 */ /* 0x000fe40000011405 */
[----:B------:R-:W-:Y:S02]  /*0d70*/  ISETP.LT.OR P2, PT, R10, RZ, P0 ;  /* 0x000000ff0a00720c */ /* 0x000fe40000741670 */
[----:B------:R-:W-:Y:S02]  /*0d80*/  ISETP.GE.OR P1, PT, R7, c[0x0][0x178], P1 ;  /* 0x00005e0007007a0c */ /* 0x000fe40000f26670 */
[----:B------:R-:W-:Y:S01]  /*0d90*/  IADD3.X R26, R5, R14, R26, P3, P4 ;  /* 0x0000000e051a7210 */ /* 0x000fe20001fe841a */
[----:B------:R-:W-:Y:S01]  /*0da0*/  IMAD.MOV.U32 R5, RZ, RZ, 0x2 ;  /* 0x00000002ff057424 */ /* 0x000fe200078e00ff */
[----:B------:R-:W-:Y:S01]  /*0db0*/  LEA R16, P3, R27, c[0x0][0x160], 0x1 ;  /* 0x000058001b107a11 */ /* 0x000fe200078608ff */
[----:B------:R-:W-:Y:S01]  /*0dc0*/  IMAD R14, R8, c[0x0][0x1dc], RZ ;  /* 0x00007700080e7a24 */ /* 0x000fe200078e02ff */
[----:B------:R-:W-:-:S02]  /*0dd0*/  ISETP.GE.OR P2, PT, R21, c[0x0][0x174], P2 ;  /* 0x00005d0015007a0c */ /* 0x000fc40001746670 */
[----:B------:R-:W-:Y:S01]  /*0de0*/  LEA.HI.X R17, R27, c[0x0][0x164], R26, 0x1, P3 ;  /* 0x000059001b117a11 */ /* 0x000fe200018f0c1a */
[----:B------:R-:W-:Y:S01]  /*0df0*/  IMAD.WIDE R14, R14, R5, c[0x0][0x1c0] ;  /* 0x000070000e0e7625 */ /* 0x000fe200078e0205 */
[----:B------:R-:W-:Y:S02]  /*0e00*/  ISETP.GE.OR P3, PT, R18, c[0x0][0x178], P2 ;  /* 0x00005e0012007a0c */ /* 0x000fe40001766670 */
[----:B------:R-:W-:Y:S01]  /*0e10*/  IADD3 R10, R7, 0x2, RZ ;  /* 0x00000002070a7810 */ /* 0x000fe20007ffe0ff */
[----:B------:R-:W2:Y:S04]  /*0e20*/  @!P1 LDG.E.U16 R24, [R16.64] ;  /* 0x0000000c10189981 */ /* 0x000ea8000c1e1500 */
[----:B------:R-:W3:Y:S01]  /*0e30*/  LDG.E.U16 R4, [R14.64] ;  /* 0x0000000c0e047981 */ /* 0x000ee2000c1e1500 */
[----:B------:R-:W-:-:S03]  /*0e40*/  LOP3.LUT R19, R19, R10, RZ, 0xfc, !PT ;  /* 0x0000000a13137212 */ /* 0x000fc600078efcff */
[----:B------:R-:W4:Y:S01]  /*0e50*/  LDG.E.U16 R23, [R14.64+0x2] ;  /* 0x0000020c0e177981 */ /* 0x000f22000c1e1500 */
[----:B------:R-:W-:-:S03]  /*0e60*/  ISETP.LT.OR P2, PT, R19, RZ, P0 ;  /* 0x000000ff1300720c */ /* 0x000fc60000741670 */
[----:B------:R-:W5:Y:S01]  /*0e70*/  @!P3 LDG.E.U16 R22, [R16.64+0x2] ;  /* 0x0000020c1016b981 */ /* 0x000f62000c1e1500 */
[----:B------:R-:W-:-:S03]  /*0e80*/  ISETP.GE.OR P2, PT, R21, c[0x0][0x174], P2 ;  /* 0x00005d0015007a0c */ /* 0x000fc60001746670 */
[----:B------:R-:W5:Y:S01]  /*0e90*/  LDG.E.U16 R19, [R14.64+0x4] ;  /* 0x0000040c0e137981 */ /* 0x000f62000c1e1500 */
[----:B------:R-:W-:-:S03]  /*0ea0*/  ISETP.GE.OR P2, PT, R10, c[0x0][0x178], P2 ;  /* 0x00005e000a007a0c */ /* 0x000fc60001746670 */
[----:B------:R-:W5:Y:S10]  /*0eb0*/  LDG.E.U16 R28, [R14.64+0xa] ;  /* 0x00000a0c0e1c7981 */ /* 0x000f74000c1e1500 */
[----:B------:R0:W5:Y:S01]  /*0ec0*/  @!P2 LDG.E.U16 R20, [R16.64+0x4] ;  /* 0x0000040c1014a981 */ /* 0x000162000c1e1500 */
[----:B--2---:R-:W-:-:S02]  /*0ed0*/  @!P1 HADD2.F32 R24, -RZ, R24.H0_H0 ;  /* 0x20000018ff189230 */ /* 0x004fc40000004100 */
[----:B---3--:R-:W-:Y:S01]  /*0ee0*/  HADD2.F32 R25, -RZ, R4.H0_H0 ;  /* 0x20000004ff197230 */ /* 0x008fe20000004100 */
[----:B------:R-:W-:-:S04]  /*0ef0*/  IMAD.MOV.U32 R4, RZ, RZ, RZ ;  /* 0x000000ffff047224 */ /* 0x000fc800078e00ff */
[----:B------:R-:W-:Y:S01]  /*0f00*/  @!P1 FFMA.FTZ R4, R25, R24, RZ ;  /* 0x0000001819049223 */ /* 0x000fe200000100ff */
[----:B----4-:R-:W-:Y:S02]  /*0f10*/  HADD2.F32 R24, -RZ, R23.H0_H0 ;  /* 0x20000017ff187230 */ /* 0x010fe40000004100 */
[----:B-----5:R-:W-:Y:S01]  /*0f20*/  @!P3 HADD2.F32 R23, -RZ, R22.H0_H0 ;  /* 0x20000016ff17b230 */ /* 0x020fe20000004100 */
[----:B------:R-:W-:-:S04]  /*0f30*/  IADD3 R22, P1, R27, UR16, RZ ;  /* 0x000000101b167c10 */ /* 0x000fc8000ff3e0ff */
[----:B------:R-:W-:Y:S01]  /*0f40*/  @!P3 FFMA.FTZ R4, R24, R23, R4 ;  /* 0x000000171804b223 */ /* 0x000fe20000010004 */
[----:B------:R-:W-:Y:S02]  /*0f50*/  IADD3 R23, R21, 0x1, RZ ;  /* 0x0000000115177810 */ /* 0x000fe40007ffe0ff */
[----:B------:R-:W-:Y:S02]  /*0f60*/  IADD3.X R25, R26, UR17, RZ, P1, !PT ;  /* 0x000000111a197c10 */ /* 0x000fe40008ffe4ff */
[----:B0-----:R-:W-:Y:S02]  /*0f70*/  LOP3.LUT R17, R23, R6, RZ, 0xfc, !PT ;  /* 0x0000000617117212 */ /* 0x001fe400078efcff */
[C---:B------:R-:W-:Y:S02]  /*0f80*/  LEA R24, P1, R22.reuse, c[0x0][0x160], 0x1 ;  /* 0x0000580016187a11 */ /* 0x040fe400078208ff */
[----:B------:R-:W-:Y:S02]  /*0f90*/  LOP3.LUT R16, R17, R7, RZ, 0xfc, !PT ;  /* 0x0000000711107212 */ /* 0x000fe400078efcff */
[----:B------:R-:W-:-:S02]  /*0fa0*/  LEA.HI.X R25, R22, c[0x0][0x164], R25, 0x1, P1 ;  /* 0x0000590016197a11 */ /* 0x000fc400008f0c19 */
[----:B------:R-:W-:Y:S01]  /*0fb0*/  ISETP.LT.OR P1, PT, R16, RZ, P0 ;  /* 0x000000ff1000720c */ /* 0x000fe20000721670 */
[----:B------:R-:W-:Y:S01]  /*0fc0*/  HADD2.F32 R16, -RZ, R19.H0_H0 ;  /* 0x20000013ff107230 */ /* 0x000fe20000004100 */
[----:B------:R-:W-:Y:S01]  /*0fd0*/  LOP3.LUT R22, R17, R18, RZ, 0xfc, !PT ;  /* 0x0000001211167212 */ /* 0x000fe200078efcff */
[----:B------:R-:W-:Y:S01]  /*0fe0*/  @!P2 HADD2.F32 R19, -RZ, R20.H0_H0 ;  /* 0x20000014ff13a230 */ /* 0x000fe20000004100 */
[----:B------:R-:W-:Y:S02]  /*0ff0*/  ISETP.GE.OR P1, PT, R23, c[0x0][0x174], P1 ;  /* 0x00005d0017007a0c */ /* 0x000fe40000f26670 */
[----:B------:R-:W-:Y:S02]  /*1000*/  ISETP.LT.OR P3, PT, R22, RZ, P0 ;  /* 0x000000ff1600720c */ /* 0x000fe40000761670 */
[----:B------:R-:W-:Y:S01]  /*1010*/  ISETP.GE.OR P1, PT, R7, c[0x0][0x178], P1 ;  /* 0x00005e0007007a0c */ /* 0x000fe20000f26670 */
[----:B------:R-:W-:Y:S01]  /*1020*/  @!P2 FFMA.FTZ R4, R16, R19, R4 ;  /* 0x000000131004a223 */ /* 0x000fe20000010004 */
[----:B------:R-:W-:Y:S01]  /*1030*/  ISETP.GE.OR P2, PT, R23, c[0x0][0x174], P3 ;  /* 0x00005d0017007a0c */ /* 0x000fe20001f46670 */
[----:B------:R-:W2:Y:S03]  /*1040*/  LDG.E.U16 R19, [R14.64+0x6] ;  /* 0x0000060c0e137981 */ /* 0x000ea6000c1e1500 */
[----:B------:R-:W-:Y:S01]  /*1050*/  ISETP.GE.OR P2, PT, R18, c[0x0][0x178], P2 ;  /* 0x00005e0012007a0c */ /* 0x000fe20001746670 */
[----:B------:R-:W3:Y:S06]  /*1060*/  LDG.E.U16 R22, [R14.64+0x8] ;  /* 0x0000080c0e167981 */ /* 0x000eec000c1e1500 */
[----:B------:R-:W4:Y:S06]  /*1070*/  @!P1 LDG.E.U16 R20, [R24.64+0x4] ;  /* 0x0000040c18149981 */ /* 0x000f2c000c1e1500 */
[----:B------:R-:W5:Y:S01]  /*1080*/  @!P2 LDG.E.U16 R16, [R24.64+0x6] ;  /* 0x0000060c1810a981 */ /* 0x000f62000c1e1500 */
[----:B------:R-:W-:-:S04]  /*1090*/  LOP3.LUT R17, R17, R10, RZ, 0xfc, !PT ;  /* 0x0000000a11117212 */ /* 0x000fc800078efcff */
[----:B------:R-:W-:Y:S01]  /*10a0*/  ISETP.LT.OR P3, PT, R17, RZ, P0 ;  /* 0x000000ff1100720c */ /* 0x000fe20000761670 */
[----:B--2---:R-:W-:Y:S02]  /*10b0*/  HADD2.F32 R19, -RZ, R19.H0_H0 ;  /* 0x20000013ff137230 */ /* 0x004fe40000004100 */
[----:B---3--:R-:W-:Y:S02]  /*10c0*/  HADD2.F32 R22, -RZ, R22.H0_H0 ;  /* 0x20000016ff167230 */ /* 0x008fe40000004100 */
[----:B----4-:R-:W-:Y:S01]  /*10d0*/  @!P1 HADD2.F32 R17, -RZ, R20.H0_H0 ;  /* 0x20000014ff119230 */ /* 0x010fe20000004100 */
[----:B------:R-:W-:-:S04]  /*10e0*/  IMAD.U32 R20, RZ, RZ, UR16 ;  /* 0x00000010ff147e24 */ /* 0x000fc8000f8e00ff */
[----:B------:R-:W-:Y:S01]  /*10f0*/  @!P1 FFMA.FTZ R4, R19, R17, R4 ;  /* 0x0000001113049223 */ /* 0x000fe20000010004 */
[----:B-----5:R-:W-:Y:S01]  /*1100*/  @!P2 HADD2.F32 R17, -RZ, R16.H0_H0 ;  /* 0x20000010ff11a230 */ /* 0x020fe20000004100 */
[----:B------:R-:W-:Y:S02]  /*1110*/  ISETP.GE.OR P1, PT, R23, c[0x0][0x174], P3 ;  /* 0x00005d0017007a0c */ /* 0x000fe40001f26670 */
[----:B------:R-:W-:Y:S02]  /*1120*/  IADD3 R16, P3, P4, R27, 0x2, R20 ;  /* 0x000000021b107810 */ /* 0x000fe40007c7e014 */
[----:B------:R-:W-:Y:S02]  /*1130*/  @!P2 FFMA.FTZ R4, R22, R17, R4 ;  /* 0x000000111604a223 */ /* 0x000fe40000010004 */
[----:B------:R-:W-:Y:S01]  /*1140*/  IADD3 R17, P2, R16, UR16, RZ ;  /* 0x0000001010117c10 */ /* 0x000fe2000ff5e0ff */
[----:B------:R-:W2:Y:S01]  /*1150*/  LDG.E.U16 R22, [R14.64+0xc] ;  /* 0x00000c0c0e167981 */ /* 0x000ea2000c1e1500 */
[----:B------:R-:W-:-:S02]  /*1160*/  IADD3.X R20, R26, UR17, RZ, P3, P4 ;  /* 0x000000111a147c10 */ /* 0x000fc40009fe84ff */
[----:B------:R-:W-:Y:S02]  /*1170*/  IADD3 R19, R21, 0x2, RZ ;  /* 0x0000000215137810 */ /* 0x000fe40007ffe0ff */
[----:B------:R-:W-:Y:S02]  /*1180*/  IADD3.X R20, R20, UR17, RZ, P2, !PT ;  /* 0x0000001114147c10 */ /* 0x000fe400097fe4ff */
[----:B------:R-:W-:Y:S02]  /*1190*/  LEA R16, P2, R17, c[0x0][0x160], 0x1 ;  /* 0x0000580011107a11 */ /* 0x000fe400078408ff */
[----:B------:R-:W-:Y:S02]  /*11a0*/  LOP3.LUT R29, R19, R6, RZ, 0xfc, !PT ;  /* 0x00000006131d7212 */ /* 0x000fe400078efcff */
[----:B------:R-:W-:Y:S02]  /*11b0*/  LEA.HI.X R17, R17, c[0x0][0x164], R20, 0x1, P2 ;  /* 0x0000590011117a11 */ /* 0x000fe400010f0c14 */
[----:B------:R-:W-:-:S02]  /*11c0*/  LOP3.LUT R20, R29, R7, RZ, 0xfc, !PT ;  /* 0x000000071d147212 */ /* 0x000fc400078efcff */
[----:B------:R-:W-:Y:S02]  /*11d0*/  ISETP.GE.OR P1, PT, R10, c[0x0][0x178], P1 ;  /* 0x00005e000a007a0c */ /* 0x000fe40000f26670 */
[----:B------:R-:W-:-:S04]  /*11e0*/  ISETP.LT.OR P2, PT, R20, RZ, P0 ;  /* 0x000000ff1400720c */ /* 0x000fc80000741670 */
[----:B------:R-:W-:-:S04]  /*11f0*/  ISETP.GE.OR P2, PT, R19, c[0x0][0x174], P2 ;  /* 0x00005d0013007a0c */ /* 0x000fc80001746670 */
[----:B------:R-:W-:-:S03]  /*1200*/  ISETP.GE.OR P2, PT, R7, c[0x0][0x178], P2 ;  /* 0x00005e0007007a0c */ /* 0x000fc60001746670 */
[----:B------:R-:W3:Y:S10]  /*1210*/  @!P1 LDG.E.U16 R24, [R24.64+0x8] ;  /* 0x0000080c18189981 */ /* 0x000ef4000c1e1500 */
[----:B------:R-:W4:Y:S01]  /*1220*/  @!P2 LDG.E.U16 R20, [R16.64+0x4] ;  /* 0x0000040c1014a981 */ /* 0x000f22000c1e1500 */
[----:B------:R-:W-:-:S02]  /*1230*/  HADD2.F32 R28, -RZ, R28.H0_H0 ;  /* 0x2000001cff1c7230 */ /* 0x000fc40000004100 */
[----:B--2---:R-:W-:Y:S02]  /*1240*/  HADD2.F32 R22, -RZ, R22.H0_H0 ;  /* 0x20000016ff167230 */ /* 0x004fe40000004100 */
[----:B---3--:R-:W-:Y:S02]  /*1250*/  @!P1 HADD2.F32 R25, -RZ, R24.H0_H0 ;  /* 0x20000018ff199230 */ /* 0x008fe40000004100 */
[----:B------:R-:W2:Y:S03]  /*1260*/  LDG.E.U16 R24, [R14.64+0x10] ;  /* 0x0000100c0e187981 */ /* 0x000ea6000c1e1500 */
[----:B------:R-:W-:Y:S01]  /*1270*/  @!P1 FFMA.FTZ R4, R28, R25, R4 ;  /* 0x000000191c049223 */ /* 0x000fe20000010004 */
[----:B----4-:R-:W-:Y:S01]  /*1280*/  @!P2 HADD2.F32 R25, -RZ, R20.H0_H0 ;  /* 0x20000014ff19a230 */ /* 0x010fe20000004100 */
[----:B------:R-:W-:-:S04]  /*1290*/  LOP3.LUT R20, R29, R18, RZ, 0xfc, !PT ;  /* 0x000000121d147212 */ /* 0x000fc800078efcff */
[----:B------:R-:W-:-:S04]  /*12a0*/  ISETP.LT.OR P1, PT, R20, RZ, P0 ;  /* 0x000000ff1400720c */ /* 0x000fc80000721670 */
[----:B------:R-:W-:-:S04]  /*12b0*/  ISETP.GE.OR P1, PT, R19, c[0x0][0x174], P1 ;  /* 0x00005d0013007a0c */ /* 0x000fc80000f26670 */
[----:B------:R-:W-:Y:S01]  /*12c0*/  ISETP.GE.OR P1, PT, R18, c[0x0][0x178], P1 ;  /* 0x00005e0012007a0c */ /* 0x000fe20000f26670 */
[----:B------:R-:W-:Y:S02]  /*12d0*/  @!P2 FFMA.FTZ R4, R22, R25, R4 ;  /* 0x000000191604a223 */ /* 0x000fe40000010004 */
[----:B------:R-:W3:Y:S01]  /*12e0*/  LDG.E.U16 R25, [R14.64+0xe] ;  /* 0x00000e0c0e197981 */ /* 0x000ee2000c1e1500 */
[----:B------:R-:W-:-:S09]  /*12f0*/  LOP3.LUT R29, R29, R10, RZ, 0xfc, !PT ;  /* 0x0000000a1d1d7212 */ /* 0x000fd200078efcff */
[----:B------:R-:W4:Y:S01]  /*1300*/  @!P1 LDG.E.U16 R20, [R16.64+0x6] ;  /* 0x0000060c10149981 */ /* 0x000f22000c1e1500 */
[----:B------:R-:W-:-:S03]  /*1310*/  ISETP.LT.OR P0, PT, R29, RZ, P0 ;  /* 0x000000ff1d00720c */ /* 0x000fc60000701670 */
[----:B------:R-:W5:Y:S01]  /*1320*/  LDG.E.U16 R29, [R14.64+0x18] ;  /* 0x0000180c0e1d7981 */ /* 0x000f62000c1e1500 */
[----:B------:R-:W-:-:S04]  /*1330*/  ISETP.GE.OR P0, PT, R19, c[0x0][0x174], P0 ;  /* 0x00005d0013007a0c */ /* 0x000fc80000706670 */
[----:B------:R-:W-:-:S13]  /*1340*/  ISETP.GE.OR P2, PT, R10, c[0x0][0x178], P0 ;  /* 0x00005e000a007a0c */ /* 0x000fda0000746670 */
[----:B------:R-:W2:Y:S01]  /*1350*/  @!P2 LDG.E.U16 R22, [R16.64+0x8] ;  /* 0x0000080c1016a981 */ /* 0x000ea2000c1e1500 */
[----:B---3--:R-:W-:Y:S02]  /*1360*/  HADD2.F32 R28, -RZ, R25.H0_H0 ;  /* 0x20000019ff1c7230 */ /* 0x008fe40000004100 */
[----:B----4-:R-:W-:Y:S01]  /*1370*/  @!P1 HADD2.F32 R25, -RZ, R20.H0_H0 ;  /* 0x20000014ff199230 */ /* 0x010fe20000004100 */
[----:B------:R-:W-:-:S04]  /*1380*/  IADD3 R20, R6, 0x1, RZ ;  /* 0x0000000106147810 */ /* 0x000fc80007ffe0ff */
[----:B------:R-:W-:Y:S01]  /*1390*/  @!P1 FFMA.FTZ R4, R28, R25, R4 ;  /* 0x000000191c049223 */ /* 0x000fe20000010004 */
[----:B------:R-:W-:Y:S02]  /*13a0*/  LOP3.LUT R25, R21, R20, RZ, 0xfc, !PT ;  /* 0x0000001415197212 */ /* 0x000fe400078efcff */
[----:B------:R-:W-:Y:S02]  /*13b0*/  ISETP.GE.AND P0, PT, R20, c[0x0][0x170], PT ;  /* 0x00005c0014007a0c */ /* 0x000fe40003f06270 */
[----:B------:R-:W-:-:S04]  /*13c0*/  LOP3.LUT R28, R25, R7, RZ, 0xfc, !PT ;  /* 0x00000007191c7212 */ /* 0x000fc800078efcff */
[----:B------:R-:W-:-:S04]  /*13d0*/  ISETP.LT.OR P1, PT, R28, RZ, P0 ;  /* 0x000000ff1c00720c */ /* 0x000fc80000721670 */
[----:B------:R-:W-:-:S04]  /*13e0*/  ISETP.GE.OR P1, PT, R21, c[0x0][0x174], P1 ;  /* 0x00005d0015007a0c */ /* 0x000fc80000f26670 */
[----:B------:R-:W-:Y:S01]  /*13f0*/  ISETP.GE.OR P1, PT, R7, c[0x0][0x178], P1 ;  /* 0x00005e0007007a0c */ /* 0x000fe20000f26670 */
[----:B--2---:R-:W-:Y:S02]  /*1400*/  HADD2.F32 R24, -RZ, R24.H0_H0 ;  /* 0x20000018ff187230 */ /* 0x004fe40000004100 */
[----:B------:R-:W-:Y:S01]  /*1410*/  @!P2 HADD2.F32 R17, -RZ, R22.H0_H0 ;  /* 0x20000016ff11a230 */ /* 0x000fe20000004100 */
[----:B------:R-:W-:-:S04]  /*1420*/  IADD3 R22, P3, R27, UR6, RZ ;  /* 0x000000061b167c10 */ /* 0x000fc8000ff7e0ff */
[----:B------:R-:W-:Y:S01]  /*1430*/  @!P2 FFMA.FTZ R4, R24, R17, R4 ;  /* 0x000000111804a223 */ /* 0x000fe20000010004 */
[----:B------:R-:W-:-:S04]  /*1440*/  IADD3.X R24, R26, UR7, RZ, P3, !PT ;  /* 0x000000071a187c10 */ /* 0x000fc80009ffe4ff */
        /* <DEDUP_REMOVED lines=9> */
[----:B------:R-:W-:Y:S01]  /*14e0*/  ISETP.GE.OR P2, PT, R18, c[0x0][0x178], P2 ;  /* 0x00005e0012007a0c */ /* 0x000fe20001746670 */
[----:B--2---:R-:W-:Y:S02]  /*14f0*/  HADD2.F32 R26, -RZ, R26.H0_H0 ;  /* 0x2000001aff1a7230 */ /* 0x004fe40000004100 */
[----:B---3--:R-:W-:-:S05]  /*1500*/  @!P1 HADD2.F32 R27, -RZ, R16.H0_H0 ;  /* 0x20000010ff1b9230 */ /* 0x008fca0000004100 */
[----:B------:R-:W-:-:S05]  /*1510*/  @!P1 FFMA.FTZ R4, R26, R27, R4 ;  /* 0x0000001b1a049223 */ /* 0x000fca0000010004 */
        /* <DEDUP_REMOVED lines=10> */
[----:B------:R-:W-:Y:S01]  /*15c0*/  @!P1 IADD3 R27, P3, R22, UR15, RZ ;  /* 0x0000000f161b9c10 */ /* 0x000fe2000ff7e0ff */
[----:B--2---:R-:W-:Y:S02]  /*15d0*/  HADD2.F32 R26, -RZ, R26.H0_H0 ;  /* 0x2000001aff1a7230 */ /* 0x004fe40000004100 */
[----:B---3--:R-:W-:-:S05]  /*15e0*/  @!P2 HADD2.F32 R25, -RZ, R16.H0_H0 ;  /* 0x20000010ff19a230 */ /* 0x008fca0000004100 */
[----:B------:R-:W-:Y:S01]  /*15f0*/  @!P2 FFMA.FTZ R4, R26, R25, R4 ;  /* 0x000000191a04a223 */ /* 0x000fe20000010004 */
[----:B------:R-:W-:Y:S01]  /*1600*/  @!P1 IADD3.X R26, R24, UR10, RZ, P3, !PT ;  /* 0x0000000a181a9c10 */ /* 0x000fe20009ffe4ff */
[----:B------:R-:W2:Y:S01]  /*1610*/  LDG.E.U16 R25, [R14.64+0x16] ;  /* 0x0000160c0e197981 */ /* 0x000ea2000c1e1500 */
[----:B------:R-:W-:-:S04]  /*1620*/  @!P1 LEA R16, P2, R27, c[0x0][0x160], 0x1 ;  /* 0x000058001b109a11 */ /* 0x000fc800078408ff */
[----:B------:R-:W-:-:S05]  /*1630*/  @!P1 LEA.HI.X R17, R27, c[0x0][0x164], R26, 0x1, P2 ;  /* 0x000059001b119a11 */ /* 0x000fca00010f0c1a */
[----:B------:R-:W3:Y:S01]  /*1640*/  @!P1 LDG.E.U16 R16, [R16.64+0x4] ;  /* 0x0000040c10109981 */ /* 0x000ee2000c1e1500 */
[----:B------:R-:W-:Y:S01]  /*1650*/  LOP3.LUT R27, R23, R20, RZ, 0xfc, !PT ;  /* 0x00000014171b7212 */ /* 0x000fe200078efcff */
[----:B--2---:R-:W-:Y:S02]  /*1660*/  HADD2.F32 R26, -RZ, R25.H0_H0 ;  /* 0x20000019ff1a7230 */ /* 0x004fe40000004100 */
[----:B---3--:R-:W-:-:S05]  /*1670*/  @!P1 HADD2.F32 R25, -RZ, R16.H0_H0 ;  /* 0x20000010ff199230 */ /* 0x008fca0000004100 */
[----:B------:R-:W-:Y:S01]  /*1680*/  @!P1 FFMA.FTZ R4, R26, R25, R4 ;  /* 0x000000191a049223 */ /* 0x000fe20000010004 */
[----:B------:R-:W-:-:S04]  /*1690*/  LOP3.LUT R25, R27, R7, RZ, 0xfc, !PT ;  /* 0x000000071b197212 */ /* 0x000fc800078efcff */
[----:B------:R-:W-:Y:S01]  /*16a0*/  ISETP.LT.OR P1, PT, R25, RZ, P0 ;  /* 0x000000ff1900720c */ /* 0x000fe20000721670 */
[----:B------:R-:W-:-:S03]  /*16b0*/  IMAD.U32 R25, RZ, RZ, UR16 ;  /* 0x00000010ff197e24 */ /* 0x000fc6000f8e00ff */
[----:B------:R-:W-:Y:S02]  /*16c0*/  ISETP.GE.OR P1, PT, R23, c[0x0][0x174], P1 ;  /* 0x00005d0017007a0c */ /* 0x000fe40000f26670 */
[----:B------:R-:W-:Y:S01]  /*16d0*/  IADD3 R26, P2, P3, R25, UR15, R22 ;  /* 0x0000000f191a7c10 */ /* 0x000fe2000fb5e016 */
[----:B------:R-:W-:Y:S01]  /*16e0*/  IMAD.U32 R25, RZ, RZ, UR17 ;  /* 0x00000011ff197e24 */ /* 0x000fe2000f8e00ff */
[----:B------:R-:W-:-:S04]  /*16f0*/  ISETP.GE.OR P1, PT, R7, c[0x0][0x178], P1 ;  /* 0x00005e0007007a0c */ /* 0x000fc80000f26670 */
[----:B------:R-:W-:Y:S02]  /*1700*/  IADD3.X R25, R25, UR10, R24, P2, P3 ;  /* 0x0000000a19197c10 */ /* 0x000fe400097e6418 */
[----:B------:R-:W-:-:S04]  /*1710*/  LEA R16, P2, R26, c[0x0][0x160], 0x1 ;  /* 0x000058001a107a11 */ /* 0x000fc800078408ff */
[----:B------:R-:W-:-:S05]  /*1720*/  LEA.HI.X R17, R26, c[0x0][0x164], R25, 0x1, P2 ;  /* 0x000059001a117a11 */ /* 0x000fca00010f0c19 */
[----:B------:R-:W2:Y:S01]  /*1730*/  @!P1 LDG.E.U16 R28, [R16.64+0x4] ;  /* 0x0000040c101c9981 */ /* 0x000ea2000c1e1500 */
[----:B-----5:R-:W-:Y:S02]  /*1740*/  HADD2.F32 R29, -RZ, R29.H0_H0 ;  /* 0x2000001dff1d7230 */ /* 0x020fe40000004100 */
[----:B--2---:R-:W-:-:S05]  /*1750*/  @!P1 HADD2.F32 R28, -RZ, R28.H0_H0 ;  /* 0x2000001cff1c9230 */ /* 0x004fca0000004100 */
        /* <DEDUP_REMOVED lines=10> */
[----:B------:R-:W-:-:S13]  /*1800*/  ISETP.GE.OR P1, PT, R10, c[0x0][0x178], P3 ;  /* 0x00005e000a007a0c */ /* 0x000fda0001f26670 */
[----:B------:R0:W4:Y:S04]  /*1810*/  @!P1 LDG.E.U16 R28, [R16.64+0x8] ;  /* 0x0000080c101c9981 */ /* 0x000128000c1e1500 */
[----:B0-----:R-:W5:Y:S01]  /*1820*/  LDG.E.U16 R17, [R14.64+0x1e] ;  /* 0x00001e0c0e117981 */ /* 0x001f62000c1e1500 */
[----:B--2---:R-:W-:Y:S02]  /*1830*/  HADD2.F32 R29, -RZ, R29.H0_H0 ;  /* 0x2000001dff1d7230 */ /* 0x004fe40000004100 */
[----:B---3--:R-:W-:-:S05]  /*1840*/  @!P2 HADD2.F32 R27, -RZ, R27.H0_H0 ;  /* 0x2000001bff1ba230 */ /* 0x008fca0000004100 */
[----:B------:R-:W-:Y:S02]  /*1850*/  @!P2 FFMA.FTZ R4, R29, R27, R4 ;  /* 0x0000001b1d04a223 */ /* 0x000fe40000010004 */
[----:B------:R-:W-:Y:S01]  /*1860*/  IMAD.U32 R27, RZ, RZ, UR16 ;  /* 0x00000010ff1b7e24 */ /* 0x000fe2000f8e00ff */
[----:B------:R-:W-:-:S04]  /*1870*/  LOP3.LUT R29, R19, R20, RZ, 0xfc, !PT ;  /* 0x00000014131d7212 */ /* 0x000fc800078efcff */
[----:B------:R-:W-:Y:S02]  /*1880*/  IADD3 R27, P2, P3, R27, 0x2, R26 ;  /* 0x000000021b1b7810 */ /* 0x000fe40007b5e01a */
[----:B------:R-:W-:Y:S02]  /*1890*/  LOP3.LUT R16, R29, R7, RZ, 0xfc, !PT ;  /* 0x000000071d107212 */ /* 0x000fe400078efcff */
        /* <DEDUP_REMOVED lines=8> */
[----:B----4-:R-:W-:Y:S02]  /*1920*/  @!P1 HADD2.F32 R25, -RZ, R28.H0_H0 ;  /* 0x2000001cff199230 */ /* 0x010fe40000004100 */
[----:B--2---:R-:W-:-:S05]  /*1930*/  HADD2.F32 R20, -RZ, R20.H0_H0 ;  /* 0x20000014ff147230 */ /* 0x004fca0000004100 */
[----:B------:R-:W-:Y:S01]  /*1940*/  @!P1 FFMA.FTZ R4, R20, R25, R4 ;  /* 0x0000001914049223 */ /* 0x000fe20000010004 */
[----:B-----5:R-:W-:Y:S02]  /*1950*/  HADD2.F32 R20, -RZ, R17.H0_H0 ;  /* 0x20000011ff147230 */ /* 0x020fe40000004100 */
[----:B---3--:R-:W-:Y:S01]  /*1960*/  @!P2 HADD2.F32 R17, -RZ, R16.H0_H0 ;  /* 0x20000010ff11a230 */ /* 0x008fe20000004100 */
[----:B------:R-:W-:-:S04]  /*1970*/  LOP3.LUT R16, R29, R18, RZ, 0xfc, !PT ;  /* 0x000000121d107212 */ /* 0x000fc800078efcff */
[----:B------:R-:W-:-:S04]  /*1980*/  ISETP.LT.OR P1, PT, R16, RZ, P0 ;  /* 0x000000ff1000720c */ /* 0x000fc80000721670 */
[----:B------:R-:W-:Y:S02]  /*1990*/  ISETP.GE.OR P1, PT, R19, c[0x0][0x174], P1 ;  /* 0x00005d0013007a0c */ /* 0x000fe40000f26670 */
[----:B------:R-:W-:Y:S02]  /*19a0*/  LOP3.LUT R29, R29, R10, RZ, 0xfc, !PT ;  /* 0x0000000a1d1d7212 */ /* 0x000fe400078efcff */
[----:B------:R-:W-:Y:S02]  /*19b0*/  ISETP.GE.OR P1, PT, R18, c[0x0][0x178], P1 ;  /* 0x00005e0012007a0c */ /* 0x000fe40000f26670 */
[----:B------:R-:W-:Y:S01]  /*19c0*/  ISETP.LT.OR P0, PT, R29, RZ, P0 ;  /* 0x000000ff1d00720c */ /* 0x000fe20000701670 */
[----:B------:R-:W-:Y:S02]  /*19d0*/  @!P2 FFMA.FTZ R4, R20, R17, R4 ;  /* 0x000000111404a223 */ /* 0x000fe40000010004 */
[----:B------:R-:W2:Y:S01]  /*19e0*/  LDG.E.U16 R20, [R14.64+0x20] ;  /* 0x0000200c0e147981 */ /* 0x000ea2000c1e1500 */
[----:B------:R-:W-:-:S03]  /*19f0*/  ISETP.GE.OR P0, PT, R19, c[0x0][0x174], P0 ;  /* 0x00005d0013007a0c */ /* 0x000fc60000706670 */
[----:B------:R-:W3:Y:S01]  /*1a00*/  LDG.E.U16 R17, [R14.64+0x22] ;  /* 0x0000220c0e117981 */ /* 0x000ee2000c1e1500 */
[----:B------:R-:W-:-:S03]  /*1a10*/  ISETP.GE.OR P0, PT, R10, c[0x0][0x178], P0 ;  /* 0x00005e000a007a0c */ /* 0x000fc60000706670 */
[----:B------:R0:W4:Y:S10]  /*1a20*/  @!P1 LDG.E.U16 R25, [R26.64+0x6] ;  /* 0x0000060c1a199981 */ /* 0x000134000c1e1500 */
[----:B------:R0:W5:Y:S01]  /*1a30*/  @!P0 LDG.E.U16 R16, [R26.64+0x8] ;  /* 0x0000080c1a108981 */ /* 0x000162000c1e1500 */
[----:B------:R-:W-:Y:S01]  /*1a40*/  IADD3 R6, R6, 0x2, RZ ;  /* 0x0000000206067810 */ /* 0x000fe20007ffe0ff */
[----:B------:R-:W-:-:S03]  /*1a50*/  IMAD.U32 R29, RZ, RZ, UR6 ;  /* 0x00000006ff1d7e24 */ /* 0x000fc6000f8e00ff */
[----:B------:R-:W-:Y:S02]  /*1a60*/  ISETP.GE.AND P2, PT, R6, c[0x0][0x170], PT ;  /* 0x00005c0006007a0c */ /* 0x000fe40003f46270 */
[----:B------:R-:W-:Y:S01]  /*1a70*/  IADD3 R22, P3, P4, R29, UR15, R22 ;  /* 0x0000000f1d167c10 */ /* 0x000fe2000fc7e016 */
[----:B0-----:R-:W-:-:S05]  /*1a80*/  IMAD.U32 R27, RZ, RZ, UR7 ;  /* 0x00000007ff1b7e24 */ /* 0x001fca000f8e00ff */
[----:B------:R-:W-:Y:S02]  /*1a90*/  IADD3.X R24, R27, UR10, R24, P3, P4 ;  /* 0x0000000a1b187c10 */ /* 0x000fe40009fe8418 */
[----:B------:R-:W5:Y:S01]  /*1aa0*/  LDG.E.U16 R27, [R14.64+0x24] ;  /* 0x0000240c0e1b7981 */ /* 0x000f62000c1e1500 */
[----:B--2---:R-:W-:Y:S02]  /*1ab0*/  HADD2.F32 R20, -RZ, R20.H0_H0 ;  /* 0x20000014ff147230 */ /* 0x004fe40000004100 */
[----:B----4-:R-:W-:-:S05]  /*1ac0*/  @!P1 HADD2.F32 R25, -RZ, R25.H0_H0 ;  /* 0x20000019ff199230 */ /* 0x010fca0000004100 */
[----:B------:R-:W-:Y:S01]  /*1ad0*/  @!P1 FFMA.FTZ R4, R20, R25, R4 ;  /* 0x0000001914049223 */ /* 0x000fe20000010004 */
[----:B------:R-:W-:Y:S01]  /*1ae0*/  LOP3.LUT R25, R21, R6, RZ, 0xfc, !PT ;  /* 0x0000000615197212 */ /* 0x000fe200078efcff */
[----:B---3--:R-:W-:-:S03]  /*1af0*/  HADD2.F32 R26, -RZ, R17.H0_H0 ;  /* 0x20000011ff1a7230 */ /* 0x008fc60000004100 */
[----:B------:R-:W-:Y:S01]  /*1b00*/  LOP3.LUT R20, R25, R7, RZ, 0xfc, !PT ;  /* 0x0000000719147212 */ /* 0x000fe200078efcff */
[----:B-----5:R-:W-:-:S03]  /*1b10*/  @!P0 HADD2.F32 R17, -RZ, R16.H0_H0 ;  /* 0x20000010ff118230 */ /* 0x020fc60000004100 */
[----:B------:R-:W-:Y:S02]  /*1b20*/  ISETP.LT.OR P1, PT, R20, RZ, P2 ;  /* 0x000000ff1400720c */ /* 0x000fe40001721670 */
[----:B------:R-:W-:Y:S01]  /*1b30*/  IADD3 R20, P3, R22, UR15, RZ ;  /* 0x0000000f16147c10 */ /* 0x000fe2000ff7e0ff */
[----:B------:R-:W-:Y:S01]  /*1b40*/  @!P0 FFMA.FTZ R4, R26, R17, R4 ;  /* 0x000000111a048223 */ /* 0x000fe20000010004 */
[----:B------:R-:W-:Y:S01]  /*1b50*/  ISETP.GE.OR P1, PT, R21, c[0x0][0x174], P1 ;  /* 0x00005d0015007a0c */ /* 0x000fe20000f26670 */
[----:B------:R-:W2:Y:S01]  /*1b60*/  LDG.E.U16 R26, [R14.64+0x26] ;  /* 0x0000260c0e1a7981 */ /* 0x000ea2000c1e1500 */
[----:B------:R-:W-:Y:S02]  /*1b70*/  IADD3.X R17, R24, UR10, RZ, P3, !PT ;  /* 0x0000000a18117c10 */ /* 0x000fe40009ffe4ff */
[----:B------:R-:W-:-:S04]  /*1b80*/  LEA R16, P0, R20, c[0x0][0x160], 0x1 ;  /* 0x0000580014107a11 */ /* 0x000fc800078008ff */
[----:B------:R-:W-:Y:S02]  /*1b90*/  LEA.HI.X R17, R20, c[0x0][0x164], R17, 0x1, P0 ;  /* 0x0000590014117a11 */ /* 0x000fe400000f0c11 */
[----:B------:R-:W-:-:S04]  /*1ba0*/  LOP3.LUT R20, R25, R18, RZ, 0xfc, !PT ;  /* 0x0000001219147212 */ /* 0x000fc800078efcff */
[----:B------:R-:W-:Y:S02]  /*1bb0*/  ISETP.LT.OR P0, PT, R20, RZ, P2 ;  /* 0x000000ff1400720c */ /* 0x000fe40001701670 */
[----:B------:R-:W-:Y:S02]  /*1bc0*/  ISETP.GE.OR P1, PT, R7, c[0x0][0x178], P1 ;  /* 0x00005e0007007a0c */ /* 0x000fe40000f26670 */
[----:B------:R-:W-:-:S04]  /*1bd0*/  ISETP.GE.OR P0, PT, R21, c[0x0][0x174], P0 ;  /* 0x00005d0015007a0c */ /* 0x000fc80000706670 */
[----:B------:R-:W-:-:S07]  /*1be0*/  ISETP.GE.OR P3, PT, R18, c[0x0][0x178], P0 ;  /* 0x00005e0012007a0c */ /* 0x000fce0000766670 */
[----:B------:R-:W3:Y:S06]  /*1bf0*/  @!P1 LDG.E.U16 R28, [R16.64] ;  /* 0x0000000c101c9981 */ /* 0x000eec000c1e1500 */
[----:B------:R-:W4:Y:S01]  /*1c00*/  @!P3 LDG.E.U16 R20, [R16.64+0x2] ;  /* 0x0000020c1014b981 */ /* 0x000f22000c1e1500 */
[----:B------:R-:W-:-:S04]  /*1c10*/  LOP3.LUT R25, R25, R10, RZ, 0xfc, !PT ;  /* 0x0000000a19197212 */ /* 0x000fc800078efcff */
[----:B------:R-:W-:-:S04]  /*1c20*/  ISETP.LT.OR P0, PT, R25, RZ, P2 ;  /* 0x000000ff1900720c */ /* 0x000fc80001701670 */
[----:B------:R-:W-:Y:S01]  /*1c30*/  ISETP.GE.OR P0, PT, R21, c[0x0][0x174], P0 ;  /* 0x00005d0015007a0c */ /* 0x000fe20000706670 */
[----:B------:R-:W-:Y:S01]  /*1c40*/  HADD2.F32 R29, -RZ, R27.H0_H0 ;  /* 0x2000001bff1d7230 */ /* 0x000fe20000004100 */
[----:B------:R-:W-:Y:S02]  /*1c50*/  LOP3.LUT R25, R23, R6, RZ, 0xfc, !PT ;  /* 0x0000000617197212 */ /* 0x000fe400078efcff */
[----:B------:R-:W-:Y:S01]  /*1c60*/  ISETP.GE.OR P0, PT, R10, c[0x0][0x178], P0 ;  /* 0x00005e000a007a0c */ /* 0x000fe20000706670 */
[----:B--2---:R-:W-:Y:S02]  /*1c70*/  HADD2.F32 R26, -RZ, R26.H0_H0 ;  /* 0x2000001aff1a7230 */ /* 0x004fe40000004100 */
[----:B---3--:R-:W-:Y:S02]  /*1c80*/  @!P1 HADD2.F32 R27, -RZ, R28.H0_H0 ;  /* 0x2000001cff1b9230 */ /* 0x008fe40000004100 */
[----:B------:R-:W2:Y:S01]  /*1c90*/  LDG.E.U16 R28, [R14.64+0x28] ;  /* 0x0000280c0e1c7981 */ /* 0x000ea2000c1e1500 */
[----:B----4-:R-:W-:Y:S01]  /*1ca0*/  @!P3 HADD2.F32 R21, -RZ, R20.H0_H0 ;  /* 0x20000014ff15b230 */ /* 0x010fe20000004100 */
[----:B------:R-:W-:Y:S01]  /*1cb0*/  LOP3.LUT R20, R25, R7, RZ, 0xfc, !PT ;  /* 0x0000000719147212 */ /* 0x000fe200078efcff */
[----:B------:R-:W-:-:S03]  /*1cc0*/  @!P1 FFMA.FTZ R4, R29, R27, R4 ;  /* 0x0000001b1d049223 */ /* 0x000fc60000010004 */
[----:B------:R-:W-:Y:S01]  /*1cd0*/  ISETP.LT.OR P1, PT, R20, RZ, P2 ;  /* 0x000000ff1400720c */ /* 0x000fe20001721670 */
[----:B------:R-:W-:Y:S02]  /*1ce0*/  @!P3 FFMA.FTZ R4, R26, R21, R4 ;  /* 0x000000151a04b223 */ /* 0x000fe40000010004 */
[----:B------:R-:W-:Y:S01]  /*1cf0*/  IMAD.U32 R21, RZ, RZ, UR16 ;  /* 0x00000010ff157e24 */ /* 0x000fe2000f8e00ff */
[----:B------:R0:W3:Y:S01]  /*1d00*/  @!P0 LDG.E.U16 R26, [R16.64+0x4] ;  /* 0x0000040c101a8981 */ /* 0x0000e2000c1e1500 */
[----:B------:R-:W-:Y:S01]  /*1d10*/  ISETP.GE.OR P1, PT, R23, c[0x0][0x174], P1 ;  /* 0x00005d0017007a0c */ /* 0x000fe20000f26670 */
[----:B------:R-:W-:Y:S02]  /*1d20*/  IMAD.U32 R27, RZ, RZ, UR17 ;  /* 0x00000011ff1b7e24 */ /* 0x000fe4000f8e00ff */
[----:B------:R-:W-:Y:S02]  /*1d30*/  IADD3 R22, P3, P4, R21, UR15, R22 ;  /* 0x0000000f15167c10 */ /* 0x000fe4000fc7e016 */
[----:B------:R-:W-:-:S02]  /*1d40*/  ISETP.GE.OR P1, PT, R7, c[0x0][0x178], P1 ;  /* 0x00005e0007007a0c */ /* 0x000fc40000f26670 */
[----:B------:R-:W-:Y:S02]  /*1d50*/  IADD3.X R27, R27, UR10, R24, P3, P4 ;  /* 0x0000000a1b1b7c10 */ /* 0x000fe40009fe8418 */
[C---:B------:R-:W-:Y:S01]  /*1d60*/  LEA R20, P3, R22.reuse, c[0x0][0x160], 0x1 ;  /* 0x0000580016147a11 */ /* 0x040fe200078608ff */
[----:B0-----:R-:W4:Y:S03]  /*1d70*/  LDG.E.U16 R17, [R14.64+0x2a] ;  /* 0x00002a0c0e117981 */ /* 0x001f26000c1e1500 */
[----:B------:R-:W-:-:S05]  /*1d80*/  LEA.HI.X R21, R22, c[0x0][0x164], R27, 0x1, P3 ;  /* 0x0000590016157a11 */ /* 0x000fca00018f0c1b */
[----:B------:R-:W5:Y:S01]  /*1d90*/  @!P1 LDG.E.U16 R16, [R20.64+0x4] ;  /* 0x0000040c14109981 */ /* 0x000f62000c1e1500 */
[----:B------:R-:W-:Y:S01]  /*1da0*/  LOP3.LUT R24, R25, R18, RZ, 0xfc, !PT ;  /* 0x0000001219187212 */ /* 0x000fe200078efcff */
[----:B--2---:R-:W-:Y:S02]  /*1db0*/  HADD2.F32 R28, -RZ, R28.H0_H0 ;  /* 0x2000001cff1c7230 */ /* 0x004fe40000004100 */
[----:B---3--:R-:W-:Y:S02]  /*1dc0*/  @!P0 HADD2.F32 R29, -RZ, R26.H0_H0 ;  /* 0x2000001aff1d8230 */ /* 0x008fe40000004100 */
[----:B------:R-:W2:Y:S03]  /*1dd0*/  LDG.E.U16 R26, [R14.64+0x30] ;  /* 0x0000300c0e1a7981 */ /* 0x000ea6000c1e1500 */
[----:B------:R-:W-:Y:S01]  /*1de0*/  @!P0 FFMA.FTZ R4, R28, R29, R4 ;  /* 0x0000001d1c048223 */ /* 0x000fe20000010004 */
[----:B------:R-:W-:-:S02]  /*1df0*/  ISETP.LT.OR P0, PT, R24, RZ, P2 ;  /* 0x000000ff1800720c */ /* 0x000fc40001701670 */
[----:B------:R-:W-:Y:S02]  /*1e00*/  LOP3.LUT R24, R25, R10, RZ, 0xfc, !PT ;  /* 0x0000000a19187212 */ /* 0x000fe400078efcff */
[----:B------:R-:W-:-:S04]  /*1e10*/  LOP3.LUT R25, R19, R6, RZ, 0xfc, !PT ;  /* 0x0000000613197212 */ /* 0x000fc800078efcff */
[----:B------:R-:W-:Y:S02]  /*1e20*/  LOP3.LUT R6, R25, R7, RZ, 0xfc, !PT ;  /* 0x0000000719067212 */ /* 0x000fe400078efcff */
[----:B------:R-:W-:Y:S02]  /*1e30*/  ISETP.LT.OR P5, PT, R24, RZ, P2 ;  /* 0x000000ff1800720c */ /* 0x000fe400017a1670 */
[----:B------:R-:W-:Y:S01]  /*1e40*/  ISETP.LT.OR P3, PT, R6, RZ, P2 ;  /* 0x000000ff0600720c */ /* 0x000fe20001761670 */
[----:B----4-:R-:W-:Y:S01]  /*1e50*/  HADD2.F32 R6, -RZ, R17.H0_H0 ;  /* 0x20000011ff067230 */ /* 0x010fe20000004100 */
[----:B------:R-:W-:Y:S01]  /*1e60*/  ISETP.GE.OR P0, PT, R23, c[0x0][0x174], P0 ;  /* 0x00005d0017007a0c */ /* 0x000fe20000706670 */
[----:B-----5:R-:W-:Y:S01]  /*1e70*/  @!P1 HADD2.F32 R17, -RZ, R16.H0_H0 ;  /* 0x20000010ff119230 */ /* 0x020fe20000004100 */
[----:B------:R-:W-:Y:S02]  /*1e80*/  LOP3.LUT R24, R25, R18, RZ, 0xfc, !PT ;  /* 0x0000001219187212 */ /* 0x000fe400078efcff */
[----:B------:R-:W-:-:S02]  /*1e90*/  ISETP.GE.OR P5, PT, R23, c[0x0][0x174], P5 ;  /* 0x00005d0017007a0c */ /* 0x000fc40002fa6670 */
[----:B------:R-:W-:Y:S01]  /*1ea0*/  ISETP.GE.OR P0, PT, R18, c[0x0][0x178], P0 ;  /* 0x00005e0012007a0c */ /* 0x000fe20000706670 */
[----:B------:R-:W-:Y:S01]  /*1eb0*/  @!P1 FFMA.FTZ R4, R6, R17, R4 ;  /* 0x0000001106049223 */ /* 0x000fe20000010004 */
[----:B------:R-:W-:Y:S01]  /*1ec0*/  ISETP.LT.OR P4, PT, R24, RZ, P2 ;  /* 0x000000ff1800720c */ /* 0x000fe20001781670 */
[----:B------:R-:W-:Y:S01]  /*1ed0*/  IMAD.U32 R17, RZ, RZ, UR16 ;  /* 0x00000010ff117e24 */ /* 0x000fe2000f8e00ff */
[----:B------:R-:W-:Y:S01]  /*1ee0*/  ISETP.GE.OR P3, PT, R19, c[0x0][0x174], P3 ;  /* 0x00005d0013007a0c */ /* 0x000fe20001f66670 */
[----:B------:R-:W3:Y:S01]  /*1ef0*/  LDG.E.U16 R23, [R14.64+0x2e] ;  /* 0x00002e0c0e177981 */ /* 0x000ee2000c1e1500 */
[----:B------:R-:W-:Y:S02]  /*1f00*/  ISETP.GE.OR P1, PT, R10, c[0x0][0x178], P5 ;  /* 0x00005e000a007a0c */ /* 0x000fe40002f26670 */
[----:B------:R-:W-:Y:S02]  /*1f10*/  LOP3.LUT R16, R25, R10, RZ, 0xfc, !PT ;  /* 0x0000000a19107212 */ /* 0x000fe400078efcff */
[----:B------:R-:W-:-:S02]  /*1f20*/  IADD3 R17, P6, P5, R17, 0x2, R22 ;  /* 0x0000000211117810 */ /* 0x000fc40007dde016 */
[----:B------:R-:W-:Y:S01]  /*1f30*/  ISETP.GE.OR P4, PT, R19, c[0x0][0x174], P4 ;  /* 0x00005d0013007a0c */ /* 0x000fe20002786670 */
[----:B------:R-:W4:Y:S01]  /*1f40*/  @!P0 LDG.E.U16 R22, [R20.64+0x6] ;  /* 0x0000060c14168981 */ /* 0x000f22000c1e1500 */
[----:B------:R-:W-:Y:S02]  /*1f50*/  ISETP.GE.OR P3, PT, R7, c[0x0][0x178], P3 ;  /* 0x00005e0007007a0c */ /* 0x000fe40001f66670 */
[----:B------:R-:W-:Y:S02]  /*1f60*/  ISETP.LT.OR P2, PT, R16, RZ, P2 ;  /* 0x000000ff1000720c */ /* 0x000fe40001741670 */
[----:B------:R-:W-:Y:S01]  /*1f70*/  IADD3.X R24, RZ, UR17, R27, P6, P5 ;  /* 0x00000011ff187c10 */ /* 0x000fe2000b7ea41b */
[----:B------:R4:W5:Y:S01]  /*1f80*/  @!P1 LDG.E.U16 R25, [R20.64+0x8] ;  /* 0x0000080c14199981 */ /* 0x000962000c1e1500 */
[----:B------:R-:W-:Y:S02]  /*1f90*/  ISETP.GE.OR P4, PT, R18, c[0x0][0x178], P4 ;  /* 0x00005e0012007a0c */ /* 0x000fe40002786670 */
[----:B------:R-:W-:Y:S01]  /*1fa0*/  LEA R6, P5, R17, c[0x0][0x160], 0x1 ;  /* 0x0000580011067a11 */ /* 0x000fe200078a08ff */
[----:B------:R-:W5:Y:S01]  /*1fb0*/  LDG.E.U16 R18, [R14.64+0x2c] ;  /* 0x00002c0c0e127981 */ /* 0x000f62000c1e1500 */
[----:B------:R-:W-:-:S02]  /*1fc0*/  ISETP.GE.OR P2, PT, R19, c[0x0][0x174], P2 ;  /* 0x00005d0013007a0c */ /* 0x000fc40001746670 */
[----:B------:R-:W-:Y:S01]  /*1fd0*/  LEA.HI.X R7, R17, c[0x0][0x164], R24, 0x1, P5 ;  /* 0x0000590011077a11 */ /* 0x000fe200028f0c18 */
[----:B------:R-:W5:Y:S01]  /*1fe0*/  LDG.E.U16 R27, [R14.64+0x34] ;  /* 0x0000340c0e1b7981 */ /* 0x000f62000c1e1500 */
[----:B------:R-:W-:-:S03]  /*1ff0*/  ISETP.GE.OR P2, PT, R10, c[0x0][0x178], P2 ;  /* 0x00005e000a007a0c */ /* 0x000fc60001746670 */
[----:B------:R0:W5:Y:S01]  /*2000*/  @!P3 LDG.E.U16 R24, [R6.64+0x4] ;  /* 0x0000040c0618b981 */ /* 0x000162000c1e1500 */
[----:B------:R-:W-:-:S03]  /*2010*/  IMAD.WIDE R16, R5, R8, c[0x0][0x1f0] ;  /* 0x00007c0005107625 */ /* 0x000fc600078e0208 */
[----:B------:R-:W5:Y:S04]  /*2020*/  LDG.E.U16 R10, [R14.64+0x32] ;  /* 0x0000320c0e0a7981 */ /* 0x000f68000c1e1500 */
[----:B------:R0:W5:Y:S04]  /*2030*/  @!P4 LDG.E.U16 R19, [R6.64+0x6] ;  /* 0x0000060c0613c981 */ /* 0x000168000c1e1500 */
[----:B------:R0:W5:Y:S04]  /*2040*/  @!P2 LDG.E.U16 R5, [R6.64+0x8] ;  /* 0x0000080c0605a981 */ /* 0x000168000c1e1500 */
[----:B------:R-:W5:Y:S01]  /*2050*/  LDG.E.U16 R16, [R16.64] ;  /* 0x0000000c10107981 */ /* 0x000f62000c1e1500 */
[----:B------:R-:W-:-:S02]  /*2060*/  IMAD R13, R13, c[0x0][0x1bc], RZ ;  /* 0x00006f000d0d7a24 */ /* 0x000fc400078e02ff */
[----:B------:R-:W-:Y:S02]  /*2070*/  IMAD R12, R12, c[0x0][0x1b8], RZ ;  /* 0x00006e000c0c7a24 */ /* 0x000fe400078e02ff */
[----:B------:R-:W-:Y:S01]  /*2080*/  IMAD R9, R9, c[0x0][0x1b4], RZ ;  /* 0x00006d0009097a24 */ /* 0x000fe200078e02ff */
[----:B0-----:R-:W-:Y:S01]  /*2090*/  SHF.R.S32.HI R6, RZ, 0x1f, R13 ;  /* 0x0000001fff067819 */ /* 0x001fe2000001140d */
[----:B------:R-:W-:Y:S02]  /*20a0*/  IMAD R11, R11, c[0x0][0x1ac], RZ ;  /* 0x00006b000b0b7a24 */ /* 0x000fe400078e02ff */
[----:B------:R-:W-:Y:S01]  /*20b0*/  IMAD R8, R8, c[0x0][0x1b0], RZ ;  /* 0x00006c0008087a24 */ /* 0x000fe200078e02ff */
[----:B--2---:R-:W-:Y:S02]  /*20c0*/  HADD2.F32 R26, -RZ, R26.H0_H0 ;  /* 0x2000001aff1a7230 */ /* 0x004fe40000004100 */
[----:B---3--:R-:W-:Y:S02]  /*20d0*/  HADD2.F32 R23, -RZ, R23.H0_H0 ;  /* 0x20000017ff177230 */ /* 0x008fe40000004100 */
[----:B----4-:R-:W-:-:S02]  /*20e0*/  @!P0 HADD2.F32 R21, -RZ, R22.H0_H0 ;  /* 0x20000016ff158230 */ /* 0x010fc40000004100 */
[----:B-----5:R-:W-:Y:S02]  /*20f0*/  @!P1 HADD2.F32 R25, -RZ, R25.H0_H0 ;  /* 0x20000019ff199230 */ /* 0x020fe40000004100 */
[----:B------:R-:W-:-:S05]  /*2100*/  HADD2.F32 R18, -RZ, R18.H0_H0 ;  /* 0x20000012ff127230 */ /* 0x000fca0000004100 */
[----:B------:R-:W-:Y:S01]  /*2110*/  @!P0 FFMA.FTZ R4, R18, R21, R4 ;  /* 0x0000001512048223 */ /* 0x000fe20000010004 */
[----:B------:R-:W-:-:S03]  /*2120*/  @!P3 HADD2.F32 R21, -RZ, R24.H0_H0 ;  /* 0x20000018ff15b230 */ /* 0x000fc60000004100 */
[----:B------:R-:W-:Y:S01]  /*2130*/  @!P1 FFMA.FTZ R4, R23, R25, R4 ;  /* 0x0000001917049223 */ /* 0x000fe20000010004 */
[----:B------:R-:W-:-:S03]  /*2140*/  HADD2.F32 R10, -RZ, R10.H0_H0 ;  /* 0x2000000aff0a7230 */ /* 0x000fc60000004100 */
[----:B------:R-:W-:Y:S01]  /*2150*/  @!P3 FFMA.FTZ R4, R26, R21, R4 ;  /* 0x000000151a04b223 */ /* 0x000fe20000010004 */
[----:B------:R-:W-:Y:S01]  /*2160*/  @!P4 HADD2.F32 R19, -RZ, R19.H0_H0 ;  /* 0x20000013ff13c230 */ /* 0x000fe20000004100 */
[----:B------:R-:W-:Y:S01]  /*2170*/  IADD3 R13, P0, P1, R9, R12, R13 ;  /* 0x0000000c090d7210 */ /* 0x000fe2000791e00d */
[----:B------:R-:W-:Y:S01]  /*2180*/  HADD2.F32 R27, -RZ, R27.H0_H0 ;  /* 0x2000001bff1b7230 */ /* 0x000fe20000004100 */
[----:B------:R-:W-:Y:S01]  /*2190*/  SHF.R.S32.HI R12, RZ, 0x1f, R12 ;  /* 0x0000001fff0c7819 */ /* 0x000fe2000001140c */
[----:B------:R-:W-:Y:S01]  /*21a0*/  @!P2 HADD2.F32 R5, -RZ, R5.H0_H0 ;  /* 0x20000005ff05a230 */ /* 0x000fe20000004100 */
[----:B------:R-:W-:Y:S01]  /*21b0*/  @!P4 FFMA.FTZ R4, R10, R19, R4 ;  /* 0x000000130a04c223 */ /* 0x000fe20000010004 */
[----:B------:R-:W-:Y:S01]  /*21c0*/  SHF.R.S32.HI R9, RZ, 0x1f, R9 ;  /* 0x0000001fff097819 */ /* 0x000fe20000011409 */
[----:B------:R-:W-:Y:S02]  /*21d0*/  HADD2.F32 R7, -RZ, R16.H0_H0 ;  /* 0x20000010ff077230 */ /* 0x000fe40000004100 */
[----:B------:R-:W-:Y:S01]  /*21e0*/  @!P2 FFMA.FTZ R4, R27, R5, R4 ;  /* 0x000000051b04a223 */ /* 0x000fe20000010004 */
[----:B------:R-:W-:-:S02]  /*21f0*/  IADD3.X R6, R9, R12, R6, P0, P1 ;  /* 0x0000000c09067210 */ /* 0x000fc400007e2406 */
[--C-:B------:R-:W-:Y:S02]  /*2200*/  IADD3 R5, P0, P1, R11, R13, R8.reuse ;  /* 0x0000000d0b057210 */ /* 0x100fe4000791e008 */
[----:B------:R-:W-:Y:S02]  /*2210*/  SHF.R.S32.HI R11, RZ, 0x1f, R11 ;  /* 0x0000001fff0b7819 */ /* 0x000fe4000001140b */
[----:B------:R-:W-:Y:S01]  /*2220*/  SHF.R.S32.HI R8, RZ, 0x1f, R8 ;  /* 0x0000001fff087819 */ /* 0x000fe20000011408 */
[----:B------:R-:W-:-:S03]  /*2230*/  FADD.FTZ R7, R7, R4 ;  /* 0x0000000407077221 */ /* 0x000fc60000010000 */
[----:B------:R-:W-:Y:S02]  /*2240*/  IADD3.X R8, R11, R6, R8, P0, P1 ;  /* 0x000000060b087210 */ /* 0x000fe400007e2408 */
[C---:B------:R-:W-:Y:S02]  /*2250*/  LEA R4, P0, R5.reuse, c[0x0][0x190], 0x1 ;  /* 0x0000640005047a11 */ /* 0x040fe400078008ff */
[----:B------:R-:W-:Y:S02]  /*2260*/  F2FP.PACK_AB R7, RZ, R7 ;  /* 0x00000007ff07723e */ /* 0x000fe400000000ff */
        /* <DEDUP_REMOVED lines=8> */
.L_x_422:
[----:B------:R-:W-:Y:S05]  /*22f0*/  BSYNC B0 ;  /* 0x0000000000007941 */ /* 0x000fea0003800000 */
.L_x_421:
[----:B------:R-:W-:Y:S05]  /*2300*/  EXIT ;  /* 0x000000000000794d */ /* 0x000fea0003800000 */
.L_x_420:
        /* <DEDUP_REMOVED lines=12> */
.L_x_426:
[----:B------:R-:W-:Y:S01]  /*23d0*/  IABS R6, c[0x0][0x1a4] ;  /* 0x0000690000067a13 */ /* 0x000fe20000000000 */
[----:B------:R-:W-:Y:S01]  /*23e0*/  IMAD.MOV.U32 R20, RZ, RZ, c[0x0][0x200] ;  /* 0x00008000ff147624 */ /* 0x000fe200078e00ff */
[----:B------:R-:W-:Y:S01]  /*23f0*/  IABS R5, R2 ;  /* 0x0000000200057213 */ /* 0x000fe20000000000 */
[----:B------:R-:W-:Y:S01]  /*2400*/  IMAD.MOV.U32 R24, RZ, RZ, c[0x0][0x1f8] ;  /* 0x00007e00ff187624 */ /* 0x000fe200078e00ff */
        /* <DEDUP_REMOVED lines=64> */
[----:B------:R-:W-:-:S07]  /*2810*/  ISETP.GE.AND P2, PT, R5, RZ, PT ;  /* 0x000000ff0500720c */ /* 0x000fce0003f46270 */
[----:B------:R-:W-:-:S05]  /*2820*/  @P0 IADD3 R7, R7, 0x1, RZ ;  /* 0x0000000107070810 */ /* 0x000fca0007ffe0ff */
[----:B------:R-:W-:Y:S02]  /*2830*/  IMAD.MOV.U32 R5, RZ, RZ, R7 ;  /* 0x000000ffff057224 */ /* 0x000fe400078e0007 */
[----:B-1----:R-:W-:Y:S02]  /*2840*/  IMAD.MOV R7, RZ, RZ, -R11 ;  /* 0x000000ffff077224 */ /* 0x002fe400078e0a0b */
[----:B------:R-:W-:Y:S01]  /*2850*/  @!P2 IMAD.MOV R5, RZ, RZ, -R5 ;  /* 0x000000ffff05a224 */ /* 0x000fe200078e0a05 */
[----:B------:R-:W-:Y:S01]  /*2860*/  @!P1 LOP3.LUT R5, RZ, c[0x0][0x1a0], RZ, 0x33, !PT ;  /* 0x00006800ff059a12 */ /* 0x000fe200078e33ff */
[----:B------:R-:W-:-:S03]  /*2870*/  IMAD R7, R7, R6, RZ ;  /* 0x0000000607077224 */ /* 0x000fc600078e02ff */
[----:B------:R-:W-:Y:S01]  /*2880*/  IABS R8, R5 ;  /* 0x0000000500087213 */ /* 0x000fe20000000000 */
[----:B------:R-:W-:-:S04]  /*2890*/  IMAD.HI.U32 R10, R11, R7, R10 ;  /* 0x000000070b0a7227 */ /* 0x000fc800078e000a */
        /* <DEDUP_REMOVED lines=15> */
[----:B------:R0:W1:Y:S05]  /*2990*/  F2I.FTZ.U32.TRUNC.NTZ R13, R12 ;  /* 0x0000000c000d7305 */ /* 0x00006a000021f000 */
[----:B------:R-:W-:Y:S01]  /*29a0*/  @P0 IADD3 R10, R10, 0x1, RZ ;  /* 0x000000010a0a0810 */ /* 0x000fe20007ffe0ff */
[----:B0-----:R-:W-:-:S05]  /*29b0*/  IMAD.MOV.U32 R12, RZ, RZ, RZ ;  /* 0x000000ffff0c7224 */ /* 0x001fca00078e00ff */
[----:B------:R-:W-:Y:S01]  /*29c0*/  @!P2 IMAD.MOV R10, RZ, RZ, -R10 ;  /* 0x000000ffff0aa224 */ /* 0x000fe200078e0a0a */
[----:B------:R-:W-:Y:S01]  /*29d0*/  @!P1 LOP3.LUT R10, RZ, c[0x0][0x19c], RZ, 0x33, !PT ;  /* 0x00006700ff0a9a12 */ /* 0x000fe200078e33ff */
[----:B-1----:R-:W-:-:S04]  /*29e0*/  IMAD.MOV R11, RZ, RZ, -R13 ;  /* 0x000000ffff0b7224 */ /* 0x002fc800078e0a0d */
[----:B------:R-:W-:Y:S02]  /*29f0*/  IMAD.MOV R6, RZ, RZ, -R10 ;  /* 0x000000ffff067224 */ /* 0x000fe400078e0a0a */
[----:B------:R-:W-:Y:S02]  /*2a00*/  IMAD R11, R11, R8, RZ ;  /* 0x000000080b0b7224 */ /* 0x000fe400078e02ff */
[----:B------:R-:W-:Y:S01]  /*2a10*/  IMAD R7, R6, c[0x0][0x19c], R5 ;  /* 0x0000670006077a24 */ /* 0x000fe200078e0205 */
[----:B------:R-:W-:-:S04]  /*2a20*/  IABS R6, R0 ;  /* 0x0000000000067213 */ /* 0x000fc80000000000 */
[----:B------:R-:W-:Y:S01]  /*2a30*/  IABS R14, R7 ;  /* 0x00000007000e7213 */ /* 0x000fe20000000000 */
[----:B------:R-:W-:Y:S02]  /*2a40*/  IMAD.MOV R15, RZ, RZ, -R6 ;  /* 0x000000ffff0f7224 */ /* 0x000fe400078e0a06 */
[----:B------:R-:W-:-:S04]  /*2a50*/  IMAD.HI.U32 R6, R13, R11, R12 ;  /* 0x0000000b0d067227 */ /* 0x000fc800078e000c */
[----:B------:R-:W-:Y:S02]  /*2a60*/  IMAD.MOV.U32 R11, RZ, RZ, R14 ;  /* 0x000000ffff0b7224 */ /* 0x000fe400078e000e */
[----:B------:R-:W-:Y:S02]  /*2a70*/  IMAD.MOV.U32 R12, RZ, RZ, R15 ;  /* 0x000000ffff0c7224 */ /* 0x000fe400078e000f */
[----:B------:R-:W-:-:S04]  /*2a80*/  IMAD.HI.U32 R6, R6, R11, RZ ;  /* 0x0000000b06067227 */ /* 0x000fc800078e00ff */
[----:B------:R-:W-:Y:S02]  /*2a90*/  IMAD R11, R6, R12, R11 ;  /* 0x0000000c060b7224 */ /* 0x000fe400078e020b */
[----:B------:R-:W-:Y:S02]  /*2aa0*/  IMAD.MOV R13, RZ, RZ, -R9 ;  /* 0x000000ffff0d7224 */ /* 0x000fe400078e0a09 */
[----:B------:R-:W-:Y:S01]  /*2ab0*/  IMAD.MOV R12, RZ, RZ, -R5 ;  /* 0x000000ffff0c7224 */ /* 0x000fe200078e0a05 */
[----:B------:R-:W-:Y:S02]  /*2ac0*/  ISETP.GT.U32.AND P1, PT, R8, R11, PT ;  /* 0x0000000b0800720c */ /* 0x000fe40003f24070 */
[----:B------:R-:W-:Y:S01]  /*2ad0*/  LOP3.LUT R5, R7, R0, RZ, 0x3c, !PT ;  /* 0x0000000007057212 */ /* 0x000fe200078e3cff */
[----:B------:R-:W-:-:S03]  /*2ae0*/  IMAD R9, R12, c[0x0][0x1a0], R9 ;  /* 0x000068000c097a24 */ /* 0x000fc600078e0209 */
[----:B------:R-:W-:Y:S01]  /*2af0*/  ISETP.GE.AND P2, PT, R5, RZ, PT ;  /* 0x000000ff0500720c */ /* 0x000fe20003f46270 */
[----:B------:R-:W-:-:S06]  /*2b00*/  IMAD R24, R9, R24, -c[0x0][0x204] ;  /* 0x8000810009187624 */ /* 0x000fcc00078e0218 */
[----:B------:R-:W-:Y:S01]  /*2b10*/  @!P1 IMAD.IADD R11, R11, 0x1, -R8 ;  /* 0x000000010b0b9824 */ /* 0x000fe200078e0a08 */
[----:B------:R-:W-:-:S04]  /*2b20*/  @!P1 IADD3 R6, R6, 0x1, RZ ;  /* 0x0000000106069810 */ /* 0x000fc80007ffe0ff */
[----:B------:R-:W-:Y:S01]  /*2b30*/  ISETP.GE.U32.AND P0, PT, R11, R8, PT ;  /* 0x000000080b00720c */ /* 0x000fe20003f06070 */
[--C-:B------:R-:W-:Y:S02]  /*2b40*/  IMAD R11, R13, c[0x0][0x1a4], R4.reuse ;  /* 0x000069000d0b7a24 */ /* 0x100fe400078e0204 */
[----:B------:R-:W-:Y:S02]  /*2b50*/  IMAD.MOV R13, RZ, RZ, -R4 ;  /* 0x000000ffff0d7224 */ /* 0x000fe400078e0a04 */
[----:B------:R-:W-:Y:S02]  /*2b60*/  IMAD.MOV.U32 R4, RZ, RZ, c[0x0][0x1fc] ;  /* 0x00007f00ff047624 */ /* 0x000fe400078e00ff */
[----:B------:R-:W-:Y:S02]  /*2b70*/  IMAD R13, R13, c[0x0][0x1a8], R2 ;  /* 0x00006a000d0d7a24 */ /* 0x000fe400078e0202 */
[----:B------:R-:W-:Y:S02]  /*2b80*/  IMAD R23, R11, R4, -c[0x0][0x208] ;  /* 0x800082000b177624 */ /* 0x000fe400078e0204 */
[----:B------:R-:W-:-:S02]  /*2b90*/  IMAD R20, R13, R20, -c[0x0][0x20c] ;  /* 0x800083000d147624 */ /* 0x000fc400078e0214 */
[----:B------:R-:W-:Y:S01]  /*2ba0*/  @P0 IADD3 R6, R6, 0x1, RZ ;  /* 0x0000000106060810 */ /* 0x000fe20007ffe0ff */
[----:B------:R-:W-:Y:S01]  /*2bb0*/  IMAD R5, R23, c[0x0][0x188], RZ ;  /* 0x0000620017057a24 */ /* 0x000fe200078e02ff */
[----:B------:R-:W-:Y:S01]  /*2bc0*/  ISETP.GE.AND P0, PT, R24, c[0x0][0x170], PT ;  /* 0x00005c0018007a0c */ /* 0x000fe20003f06270 */
[----:B------:R-:W-:Y:S02]  /*2bd0*/  IMAD R8, R20, c[0x0][0x18c], RZ ;  /* 0x0000630014087a24 */ /* 0x000fe400078e02ff */
[----:B------:R-:W-:Y:S01]  /*2be0*/  IMAD R4, R24, c[0x0][0x184], RZ ;  /* 0x0000610018047a24 */ /* 0x000fe200078e02ff */
[----:B------:R-:W-:Y:S01]  /*2bf0*/  SHF.R.S32.HI R17, RZ, 0x1f, R5 ;  /* 0x0000001fff117819 */ /* 0x000fe20000011405 */
[----:B------:R-:W-:Y:S01]  /*2c00*/  @!P2 IMAD.MOV R6, RZ, RZ, -R6 ;  /* 0x000000ffff06a224 */ /* 0x000fe200078e0a06 */
[--C-:B------:R-:W-:Y:S02]  /*2c10*/  SHF.R.S32.HI R12, RZ, 0x1f, R8.reuse ;  /* 0x0000001fff0c7819 */ /* 0x100fe40000011408 */
[----:B------:R-:W-:-:S02]  /*2c20*/  IADD3 R19, P1, P2, R4, R5, R8 ;  /* 0x0000000504137210 */ /* 0x000fc40007a3e008 */
[----:B------:R-:W-:Y:S02]  /*2c30*/  LOP3.LUT R5, R23, R24, RZ, 0xfc, !PT ;  /* 0x0000001817057212 */ /* 0x000fe400078efcff */
[----:B------:R-:W-:Y:S01]  /*2c40*/  SHF.R.S32.HI R8, RZ, 0x1f, R4 ;  /* 0x0000001fff087819 */ /* 0x000fe20000011404 */
[----:B------:R-:W-:Y:S01]  /*2c50*/  IMAD R4, R10, c[0x0][0x17c], RZ ;  /* 0x00005f000a047a24 */ /* 0x000fe200078e02ff */
[----:B------:R-:W-:Y:S02]  /*2c60*/  @!P3 LOP3.LUT R6, RZ, R0, RZ, 0x33, !PT ;  /* 0x00000000ff06b212 */ /* 0x000fe400078e33ff */
[----:B------:R-:W-:Y:S02]  /*2c70*/  LOP3.LUT R14, R5, R20, RZ, 0xfc, !PT ;  /* 0x00000014050e7212 */ /* 0x000fe400078efcff */
[----:B------:R-:W-:Y:S01]  /*2c80*/  IADD3.X R12, R8, R17, R12, P1, P2 ;  /* 0x00000011080c7210 */ /* 0x000fe20000fe440c */
[----:B------:R-:W-:Y:S01]  /*2c90*/  IMAD R15, R6, c[0x0][0x180], RZ ;  /* 0x00006000060f7a24 */ /* 0x000fe200078e02ff */
[----:B------:R-:W-:Y:S01]  /*2ca0*/  ISETP.LT.OR P1, PT, R14, RZ, P0 ;  /* 0x000000ff0e00720c */ /* 0x000fe20000721670 */
[----:B------:R-:W-:Y:S01]  /*2cb0*/  IMAD R14, R7, c[0x0][0x1dc], RZ ;  /* 0x00007700070e7a24 */ /* 0x000fe200078e02ff */
[----:B------:R-:W-:-:S02]  /*2cc0*/  SHF.R.S32.HI R22, RZ, 0x1f, R4 ;  /* 0x0000001fff167819 */ /* 0x000fc40000011404 */
[----:B------:R-:W-:Y:S02]  /*2cd0*/  ISETP.GE.OR P1, PT, R23, c[0x0][0x174], P1 ;  /* 0x00005d0017007a0c */ /* 0x000fe40000f26670 */
[----:B------:R-:W-:Y:S02]  /*2ce0*/  IADD3 R19, P2, P3, R15, R19, R4 ;  /* 0x000000130f137210 */ /* 0x000fe40007b5e004 */
[----:B------:R-:W-:Y:S02]  /*2cf0*/  SHF.R.S32.HI R15, RZ, 0x1f, R15 ;  /* 0x0000001fff0f7819 */ /* 0x000fe4000001140f */
[C---:B------:R-:W-:Y:S02]  /*2d00*/  IADD3 R8, R20.reuse, 0x1, RZ ;  /* 0x0000000114087810 */ /* 0x040fe40007ffe0ff */
[----:B------:R-:W-:Y:S02]  /*2d10*/  ISETP.GE.OR P1, PT, R20, c[0x0][0x178], P1 ;  /* 0x00005e0014007a0c */ /* 0x000fe40000f26670 */
[----:B------:R-:W-:Y:S01]  /*2d20*/  IADD3.X R22, R15, R12, R22, P2, P3 ;  /* 0x0000000c0f167210 */ /* 0x000fe200017e6416 */
[----:B------:R-:W-:Y:S01]  /*2d30*/  IMAD.MOV.U32 R15, RZ, RZ, 0x2 ;  /* 0x00000002ff0f7424 */ /* 0x000fe200078e00ff */
[----:B------:R-:W-:-:S02]  /*2d40*/  LOP3.LUT R4, R5, R8, RZ, 0xfc, !PT ;  /* 0x0000000805047212 */ /* 0x000fc400078efcff */
[C---:B------:R-:W-:Y:S01]  /*2d50*/  LEA R16, P3, R19.reuse, c[0x0][0x160], 0x1 ;  /* 0x0000580013107a11 */ /* 0x040fe200078608ff */
[----:B------:R-:W-:Y:S01]  /*2d60*/  IMAD.WIDE R14, R14, R15, c[0x0][0x1c0] ;  /* 0x000070000e0e7625 */ /* 0x000fe200078e020f */
[----:B------:R-:W-:Y:S02]  /*2d70*/  ISETP.LT.OR P2, PT, R4, RZ, P0 ;  /* 0x000000ff0400720c */ /* 0x000fe40000741670 */
[----:B------:R-:W-:Y:S02]  /*2d80*/  LEA.HI.X R17, R19, c[0x0][0x164], R22, 0x1, P3 ;  /* 0x0000590013117a11 */ /* 0x000fe400018f0c16 */
[----:B------:R-:W-:Y:S01]  /*2d90*/  ISETP.GE.OR P2, PT, R23, c[0x0][0x174], P2 ;  /* 0x00005d0017007a0c */ /* 0x000fe20001746670 */
[----:B------:R-:W2:Y:S01]  /*2da0*/  LDG.E.U16 R21, [R14.64] ;  /* 0x0000000c0e157981 */ /* 0x000ea2000c1e1500 */
[----:B------:R-:W-:-:S03]  /*2db0*/  IADD3 R12, R20, 0x2, RZ ;  /* 0x00000002140c7810 */ /* 0x000fc60007ffe0ff */
[----:B------:R0:W3:Y:S01]  /*2dc0*/  @!P1 LDG.E.U16 R27, [R16.64] ;  /* 0x0000000c101b9981 */ /* 0x0000e2000c1e1500 */
[----:B------:R-:W-:Y:S02]  /*2dd0*/  ISETP.GE.OR P3, PT, R8, c[0x0][0x178], P2 ;  /* 0x00005e0008007a0c */ /* 0x000fe40001766670 */
[----:B------:R-:W-:Y:S01]  /*2de0*/  LOP3.LUT R5, R5, R12, RZ, 0xfc, !PT ;  /* 0x0000000c05057212 */ /* 0x000fe200078efcff */
[----:B------:R-:W4:Y:S03]  /*2df0*/  LDG.E.U16 R26, [R14.64+0x2] ;  /* 0x0000020c0e1a7981 */ /* 0x000f26000c1e1500 */
[----:B------:R-:W-:Y:S01]  /*2e00*/  ISETP.LT.OR P2, PT, R5, RZ, P0 ;  /* 0x000000ff0500720c */ /* 0x000fe20000741670 */
[----:B------:R-:W5:Y:S03]  /*2e10*/  LDG.E.U16 R6, [R14.64+0x4] ;  /* 0x0000040c0e067981 */ /* 0x000f66000c1e1500 */
[----:B------:R-:W-:-:S03]  /*2e20*/  ISETP.GE.OR P2, PT, R23, c[0x0][0x174], P2 ;  /* 0x00005d0017007a0c */ /* 0x000fc60001746670 */
[----:B------:R0:W5:Y:S01]  /*2e30*/  @!P3 LDG.E.U16 R25, [R16.64+0x2] ;  /* 0x0000020c1019b981 */ /* 0x000162000c1e1500 */
[----:B------:R-:W-:-:S13]  /*2e40*/  ISETP.GE.OR P2, PT, R12, c[0x0][0x178], P2 ;  /* 0x00005e000c007a0c */ /* 0x000fda0001746670 */
[----:B------:R0:W5:Y:S01]  /*2e50*/  @!P2 LDG.E.U16 R18, [R16.64+0x4] ;  /* 0x0000040c1012a981 */ /* 0x000162000c1e1500 */
[----:B------:R-:W-:Y:S01]  /*2e60*/  IADD3 R5, R23, 0x1, RZ ;  /* 0x0000000117057810 */ /* 0x000fe20007ffe0ff */
[----:B------:R-:W-:Y:S01]  /*2e70*/  IMAD.MOV.U32 R4, RZ, RZ, RZ ;  /* 0x000000ffff047224 */ /* 0x000fe200078e00ff */
[----:B0-----:R-:W-:Y:S01]  /*2e80*/  IADD3 R17, P5, R19, UR16, RZ ;  /* 0x0000001013117c10 */ /* 0x001fe2000ffbe0ff */
[----:B--2---:R-:W-:Y:S01]  /*2e90*/  HADD2.F32 R28, -RZ, R21.H0_H0 ;  /* 0x20000015ff1c7230 */ /* 0x004fe20000004100 */
[----:B------:R-:W-:Y:S01]  /*2ea0*/  LOP3.LUT R21, R5, R24, RZ, 0xfc, !PT ;  /* 0x0000001805157212 */ /* 0x000fe200078efcff */
[----:B---3--:R-:W-:-:S05]  /*2eb0*/  @!P1 HADD2.F32 R27, -RZ, R27.H0_H0 ;  /* 0x2000001bff1b9230 */ /* 0x008fca0000004100 */
[----:B------:R-:W-:Y:S01]  /*2ec0*/  @!P1 FFMA.FTZ R4, R28, R27, RZ ;  /* 0x0000001b1c049223 */ /* 0x000fe200000100ff */
[----:B------:R-:W-:Y:S01]  /*2ed0*/  LOP3.LUT R27, R21, R20, RZ, 0xfc, !PT ;  /* 0x00000014151b7212 */ /* 0x000fe200078efcff */
[----:B------:R-:W2:Y:S03]  /*2ee0*/  LDG.E.U16 R28, [R14.64+0x6] ;  /* 0x0000060c0e1c7981 */ /* 0x000ea6000c1e1500 */
[----:B------:R-:W-:Y:S01]  /*2ef0*/  ISETP.LT.OR P1, PT, R27, RZ, P0 ;  /* 0x000000ff1b00720c */ /* 0x000fe20000721670 */
[----:B----4-:R-:W-:Y:S01]  /*2f00*/  HADD2.F32 R27, -RZ, R26.H0_H0 ;  /* 0x2000001aff1b7230 */ /* 0x010fe20000004100 */
[----:B------:R-:W-:Y:S02]  /*2f10*/  LOP3.LUT R26, R21, R8, RZ, 0xfc, !PT ;  /* 0x00000008151a7212 */ /* 0x000fe400078efcff */
[----:B------:R-:W-:Y:S01]  /*2f20*/  ISETP.GE.OR P1, PT, R5, c[0x0][0x174], P1 ;  /* 0x00005d0005007a0c */ /* 0x000fe20000f26670 */
[----:B-----5:R-:W-:Y:S01]  /*2f30*/  @!P3 HADD2.F32 R25, -RZ, R25.H0_H0 ;  /* 0x20000019ff19b230 */ /* 0x020fe20000004100 */
[----:B------:R-:W-:-:S02]  /*2f40*/  ISETP.LT.OR P4, PT, R26, RZ, P0 ;  /* 0x000000ff1a00720c */ /* 0x000fc40000781670 */
[----:B------:R-:W-:Y:S02]  /*2f50*/  ISETP.GE.OR P1, PT, R20, c[0x0][0x178], P1 ;  /* 0x00005e0014007a0c */ /* 0x000fe40000f26670 */
[----:B------:R-:W-:Y:S01]  /*2f60*/  @!P3 FFMA.FTZ R4, R27, R25, R4 ;  /* 0x000000191b04b223 */ /* 0x000fe20000010004 */
[----:B------:R-:W-:Y:S02]  /*2f70*/  ISETP.GE.OR P3, PT, R5, c[0x0][0x174], P4 ;  /* 0x00005d0005007a0c */ /* 0x000fe40002766670 */
[----:B------:R-:W-:Y:S02]  /*2f80*/  IADD3.X R26, R22, UR17, RZ, P5, !PT ;  /* 0x00000011161a7c10 */ /* 0x000fe4000affe4ff */
[C---:B------:R-:W-:Y:S02]  /*2f90*/  LEA R16, P4, R17.reuse, c[0x0][0x160], 0x1 ;  /* 0x0000580011107a11 */ /* 0x040fe400078808ff */
[----:B------:R-:W-:Y:S02]  /*2fa0*/  ISETP.GE.OR P3, PT, R8, c[0x0][0x178], P3 ;  /* 0x00005e0008007a0c */ /* 0x000fe40001f66670 */
[----:B------:R-:W-:Y:S01]  /*2fb0*/  LEA.HI.X R17, R17, c[0x0][0x164], R26, 0x1, P4 ;  /* 0x0000590011117a11 */ /* 0x000fe200020f0c1a */
[----:B------:R-:W-:-:S04]  /*2fc0*/  HADD2.F32 R6, -RZ, R6.H0_H0 ;  /* 0x20000006ff067230 */ /* 0x000fc80000004100 */
[----:B------:R-:W3:Y:S01]  /*2fd0*/  @!P1 LDG.E.U16 R27, [R16.64+0x4] ;  /* 0x0000040c101b9981 */ /* 0x000ee2000c1e1500 */
[----:B------:R-:W-:Y:S01]  /*2fe0*/  @!P2 HADD2.F32 R25, -RZ, R18.H0_H0 ;  /* 0x20000012ff19a230 */ /* 0x000fe20000004100 */
[----:B------:R-:W-:Y:S02]  /*2ff0*/  LOP3.LUT R21, R21, R12, RZ, 0xfc, !PT ;  /* 0x0000000c15157212 */ /* 0x000fe400078efcff */
[----:B------:R-:W4:Y:S02]  /*3000*/  LDG.E.U16 R18, [R14.64+0xa] ;  /* 0x00000a0c0e127981 */ /* 0x000f24000c1e1500 */
[----:B------:R-:W-:Y:S02]  /*3010*/  @!P2 FFMA.FTZ R4, R6, R25, R4 ;  /* 0x000000190604a223 */ /* 0x000fe40000010004 */
[----:B------:R-:W5:Y:S04]  /*3020*/  LDG.E.U16 R25, [R14.64+0x8] ;  /* 0x0000080c0e197981 */ /* 0x000f68000c1e1500 */
[----:B------:R-:W4:Y:S01]  /*3030*/  @!P3 LDG.E.U16 R26, [R16.64+0x6] ;  /* 0x0000060c101ab981 */ /* 0x000f22000c1e1500 */
[----:B------:R-:W-:-:S04]  /*3040*/  ISETP.LT.OR P2, PT, R21, RZ, P0 ;  /* 0x000000ff1500720c */ /* 0x000fc80000741670 */
[----:B------:R-:W-:-:S04]  /*3050*/  ISETP.GE.OR P2, PT, R5, c[0x0][0x174], P2 ;  /* 0x00005d0005007a0c */ /* 0x000fc80001746670 */
[----:B------:R-:W-:-:S13]  /*3060*/  ISETP.GE.OR P2, PT, R12, c[0x0][0x178], P2 ;  /* 0x00005e000c007a0c */ /* 0x000fda0001746670 */
[----:B------:R0:W4:Y:S01]  /*3070*/  @!P2 LDG.E.U16 R6, [R16.64+0x8] ;  /* 0x0000080c1006a981 */ /* 0x000122000c1e1500 */
[----:B--2---:R-:W-:Y:S02]  /*3080*/  HADD2.F32 R28, -RZ, R28.H0_H0 ;  /* 0x2000001cff1c7230 */ /* 0x004fe40000004100 */
[----:B---3--:R-:W-:-:S05]  /*3090*/  @!P1 HADD2.F32 R27, -RZ, R27.H0_H0 ;  /* 0x2000001bff1b9230 */ /* 0x008fca0000004100 */
[----:B------:R-:W-:Y:S02]  /*30a0*/  @!P1 FFMA.FTZ R4, R28, R27, R4 ;  /* 0x0000001b1c049223 */ /* 0x000fe40000010004 */
[----:B------:R-:W-:Y:S01]  /*30b0*/  IMAD.U32 R28, RZ, RZ, UR16 ;  /* 0x00000010ff1c7e24 */ /* 0x000fe2000f8e00ff */
[----:B-----5:R-:W-:Y:S02]  /*30c0*/  HADD2.F32 R25, -RZ, R25.H0_H0 ;  /* 0x20000019ff197230 */ /* 0x020fe40000004100 */
[----:B----4-:R-:W-:Y:S02]  /*30d0*/  @!P3 HADD2.F32 R21, -RZ, R26.H0_H0 ;  /* 0x2000001aff15b230 */ /* 0x010fe40000004100 */
[----:B------:R-:W-:Y:S01]  /*30e0*/  IADD3 R26, P1, P4, R19, 0x2, R28 ;  /* 0x00000002131a7810 */ /* 0x000fe20007c3e01c */
[----:B------:R-:W-:Y:S01]  /*30f0*/  HADD2.F32 R18, -RZ, R18.H0_H0 ;  /* 0x20000012ff127230 */ /* 0x000fe20000004100 */
[----:B------:R-:W2:Y:S01]  /*3100*/  LDG.E.U16 R28, [R14.64+0xe] ;  /* 0x00000e0c0e1c7981 */ /* 0x000ea2000c1e1500 */
[----:B------:R-:W-:Y:S01]  /*3110*/  @!P3 FFMA.FTZ R4, R25, R21, R4 ;  /* 0x000000151904b223 */ /* 0x000fe20000010004 */
[----:B------:R-:W-:-:S02]  /*3120*/  IADD3 R26, P3, R26, UR16, RZ ;  /* 0x000000101a1a7c10 */ /* 0x000fc4000ff7e0ff */
[----:B0-----:R-:W-:Y:S02]  /*3130*/  IADD3.X R17, R22, UR17, RZ, P1, P4 ;  /* 0x0000001116117c10 */ /* 0x001fe40008fe84ff */
[----:B------:R-:W-:Y:S02]  /*3140*/  IADD3 R21, R23, 0x2, RZ ;  /* 0x0000000217157810 */ /* 0x000fe40007ffe0ff */
[----:B------:R-:W-:Y:S02]  /*3150*/  IADD3.X R17, R17, UR17, RZ, P3, !PT ;  /* 0x0000001111117c10 */ /* 0x000fe40009ffe4ff */
[C---:B------:R-:W-:Y:S02]  /*3160*/  LEA R16, P1, R26.reuse, c[0x0][0x160], 0x1 ;  /* 0x000058001a107a11 */ /* 0x040fe400078208ff */
[----:B------:R-:W-:Y:S02]  /*3170*/  LOP3.LUT R25, R21, R24, RZ, 0xfc, !PT ;  /* 0x0000001815197212 */ /* 0x000fe400078efcff */
[----:B------:R-:W-:-:S02]  /*3180*/  LEA.HI.X R17, R26, c[0x0][0x164], R17, 0x1, P1 ;  /* 0x000059001a117a11 */ /* 0x000fc400008f0c11 */
[----:B------:R-:W-:-:S04]  /*3190*/  LOP3.LUT R26, R25, R20, RZ, 0xfc, !PT ;  /* 0x00000014191a7212 */ /* 0x000fc800078efcff */
[----:B------:R-:W-:Y:S02]  /*31a0*/  ISETP.LT.OR P1, PT, R26, RZ, P0 ;  /* 0x000000ff1a00720c */ /* 0x000fe40000721670 */
[----:B------:R-:W-:Y:S02]  /*31b0*/  LOP3.LUT R26, R25, R8, RZ, 0xfc, !PT ;  /* 0x00000008191a7212 */ /* 0x000fe400078efcff */
[C---:B------:R-:W-:Y:S02]  /*31c0*/  ISETP.GE.OR P1, PT, R21.reuse, c[0x0][0x174], P1 ;  /* 0x00005d0015007a0c */ /* 0x040fe40000f26670 */
[----:B------:R-:W-:Y:S02]  /*31d0*/  ISETP.LT.OR P3, PT, R26, RZ, P0 ;  /* 0x000000ff1a00720c */ /* 0x000fe40000761670 */
[----:B------:R-:W-:Y:S02]  /*31e0*/  ISETP.GE.OR P1, PT, R20, c[0x0][0x178], P1 ;  /* 0x00005e0014007a0c */ /* 0x000fe40000f26670 */
[----:B------:R-:W-:-:S04]  /*31f0*/  ISETP.GE.OR P3, PT, R21, c[0x0][0x174], P3 ;  /* 0x00005d0015007a0c */ /* 0x000fc80001f66670 */
[----:B------:R-:W-:Y:S01]  /*3200*/  ISETP.GE.OR P3, PT, R8, c[0x0][0x178], P3 ;  /* 0x00005e0008007a0c */ /* 0x000fe20001f66670 */
[----:B------:R-:W-:Y:S02]  /*3210*/  @!P2 HADD2.F32 R27, -RZ, R6.H0_H0 ;  /* 0x20000006ff1ba230 */ /* 0x000fe40000004100 */
[----:B------:R-:W3:Y:S04]  /*3220*/  LDG.E.U16 R6, [R14.64+0xc] ;  /* 0x00000c0c0e067981 */ /* 0x000ee8000c1e1500 */
[----:B------:R-:W4:Y:S01]  /*3230*/  @!P1 LDG.E.U16 R26, [R16.64+0x4] ;  /* 0x0000040c101a9981 */ /* 0x000f22000c1e1500 */
[----:B------:R-:W-:Y:S01]  /*3240*/  @!P2 FFMA.FTZ R4, R18, R27, R4 ;  /* 0x0000001b1204a223 */ /* 0x000fe20000010004 */
[----:B------:R-:W-:Y:S02]  /*3250*/  LOP3.LUT R25, R25, R12, RZ, 0xfc, !PT ;  /* 0x0000000c19197212 */ /* 0x000fe400078efcff */
[----:B------:R-:W5:Y:S04]  /*3260*/  LDG.E.U16 R18, [R14.64+0x10] ;  /* 0x0000100c0e127981 */ /* 0x000f68000c1e1500 */
[----:B------:R-:W5:Y:S01]  /*3270*/  @!P3 LDG.E.U16 R27, [R16.64+0x6] ;  /* 0x0000060c101bb981 */ /* 0x000f62000c1e1500 */
[----:B------:R-:W-:-:S04]  /*3280*/  ISETP.LT.OR P0, PT, R25, RZ, P0 ;  /* 0x000000ff1900720c */ /* 0x000fc80000701670 */
[----:B------:R-:W-:-:S04]  /*3290*/  ISETP.GE.OR P0, PT, R21, c[0x0][0x174], P0 ;  /* 0x00005d0015007a0c */ /* 0x000fc80000706670 */
[----:B------:R-:W-:-:S13]  /*32a0*/  ISETP.GE.OR P2, PT, R12, c[0x0][0x178], P0 ;  /* 0x00005e000c007a0c */ /* 0x000fda0000746670 */
[----:B------:R-:W5:Y:S01]  /*32b0*/  @!P2 LDG.E.U16 R25, [R16.64+0x8] ;  /* 0x0000080c1019a981 */ /* 0x000f62000c1e1500 */
[----:B--2---:R-:W-:Y:S02]  /*32c0*/  HADD2.F32 R28, -RZ, R28.H0_H0 ;  /* 0x2000001cff1c7230 */ /* 0x004fe40000004100 */
[----:B---3--:R-:W-:Y:S02]  /*32d0*/  HADD2.F32 R6, -RZ, R6.H0_H0 ;  /* 0x20000006ff067230 */ /* 0x008fe40000004100 */
[----:B----4-:R-:W-:Y:S01]  /*32e0*/  @!P1 HADD2.F32 R29, -RZ, R26.H0_H0 ;  /* 0x2000001aff1d9230 */ /* 0x010fe20000004100 */
[----:B------:R-:W-:-:S04]  /*32f0*/  IADD3 R26, R24, 0x1, RZ ;  /* 0x00000001181a7810 */ /* 0x000fc80007ffe0ff */
[----:B------:R-:W-:Y:S01]  /*3300*/  @!P1 FFMA.FTZ R4, R6, R29, R4 ;  /* 0x0000001d06049223 */ /* 0x000fe20000010004 */
[----:B-----5:R-:W-:-:S05]  /*3310*/  @!P3 HADD2.F32 R27, -RZ, R27.H0_H0 ;  /* 0x2000001bff1bb230 */ /* 0x020fca0000004100 */
[----:B------:R-:W-:Y:S01]  /*3320*/  @!P3 FFMA.FTZ R4, R28, R27, R4 ;  /* 0x0000001b1c04b223 */ /* 0x000fe20000010004 */
[----:B------:R-:W-:Y:S02]  /*3330*/  LOP3.LUT R27, R23, R26, RZ, 0xfc, !PT ;  /* 0x0000001a171b7212 */ /* 0x000fe400078efcff */
[----:B------:R-:W-:Y:S02]  /*3340*/  ISETP.GE.AND P0, PT, R26, c[0x0][0x170], PT ;  /* 0x00005c001a007a0c */ /* 0x000fe40003f06270 */
[----:B------:R-:W-:-:S04]  /*3350*/  LOP3.LUT R6, R27, R20, RZ, 0xfc, !PT ;  /* 0x000000141b067212 */ /* 0x000fc800078efcff */
[----:B------:R-:W-:-:S04]  /*3360*/  ISETP.LT.OR P1, PT, R6, RZ, P0 ;  /* 0x000000ff0600720c */ /* 0x000fc80000721670 */
[----:B------:R-:W-:-:S04]  /*3370*/  ISETP.GE.OR P1, PT, R23, c[0x0][0x174], P1 ;  /* 0x00005d0017007a0c */ /* 0x000fc80000f26670 */
[----:B------:R-:W-:Y:S02]  /*3380*/  ISETP.GE.OR P1, PT, R20, c[0x0][0x178], P1 ;  /* 0x00005e0014007a0c */ /* 0x000fe40000f26670 */
[----:B------:R-:W-:Y:S01]  /*3390*/  IADD3 R6, P3, R19, UR6, RZ ;  /* 0x0000000613067c10 */ /* 0x000fe2000ff7e0ff */
[----:B------:R-:W-:Y:S02]  /*33a0*/  HADD2.F32 R18, -RZ, R18.H0_H0 ;  /* 0x20000012ff127230 */ /* 0x000fe40000004100 */
[----:B------:R-:W-:Y:S01]  /*33b0*/  @!P2 HADD2.F32 R25, -RZ, R25.H0_H0 ;  /* 0x20000019ff19a230 */ /* 0x000fe20000004100 */
[----:B------:R-:W-:-:S04]  /*33c0*/  IADD3.X R22, R22, UR7, RZ, P3, !PT ;  /* 0x0000000716167c10 */ /* 0x000fc80009ffe4ff */
[----:B------:R-:W-:-:S03]  /*33d0*/  @!P2 FFMA.FTZ R4, R18, R25, R4 ;  /* 0x000000191204a223 */ /* 0x000fc60000010004 */
        /* <DEDUP_REMOVED lines=8> */
[----:B------:R-:W-:Y:S02]  /*3460*/  ISETP.GE.OR P2, PT, R23, c[0x0][0x174], P2 ;  /* 0x00005d0017007a0c */ /* 0x000fe40001746670 */
[----:B------:R-:W-:Y:S02]  /*3470*/  LOP3.LUT R27, R27, R12, RZ, 0xfc, !PT ;  /* 0x0000000c1b1b7212 */ /* 0x000fe400078efcff */
[----:B------:R-:W-:Y:S02]  /*3480*/  ISETP.GE.OR P2, PT, R8, c[0x0][0x178], P2 ;  /* 0x00005e0008007a0c */ /* 0x000fe40001746670 */
[----:B------:R-:W-:Y:S02]  /*3490*/  ISETP.LT.OR P3, PT, R27, RZ, P0 ;  /* 0x000000ff1b00720c */ /* 0x000fe40000761670 */
[----:B------:R-:W4:Y:S02]  /*34a0*/  LDG.E.U16 R27, [R14.64+0x16] ;  /* 0x0000160c0e1b7981 */ /* 0x000f24000c1e1500 */
[----:B------:R-:W-:-:S04]  /*34b0*/  ISETP.GE.OR P3, PT, R23, c[0x0][0x174], P3 ;  /* 0x00005d0017007a0c */ /* 0x000fc80001f66670 */
[----:B------:R-:W-:-:S03]  /*34c0*/  ISETP.GE.OR P3, PT, R12, c[0x0][0x178], P3 ;  /* 0x00005e000c007a0c */ /* 0x000fc60001f66670 */
[----:B------:R-:W-:-:S04]  /*34d0*/  @!P2 IADD3 R25, P4, R6, UR15, RZ ;  /* 0x0000000f0619ac10 */ /* 0x000fc8000ff9e0ff */
[----:B------:R-:W-:Y:S01]  /*34e0*/  @!P2 IADD3.X R28, R22, UR10, RZ, P4, !PT ;  /* 0x0000000a161cac10 */ /* 0x000fe2000a7fe4ff */
[----:B--2---:R-:W-:Y:S02]  /*34f0*/  HADD2.F32 R18, -RZ, R18.H0_H0 ;  /* 0x20000012ff127230 */ /* 0x004fe40000004100 */
[----:B---3--:R-:W-:Y:S01]  /*3500*/  @!P1 HADD2.F32 R19, -RZ, R16.H0_H0 ;  /* 0x20000010ff139230 */ /* 0x008fe20000004100 */
[----:B------:R-:W-:-:S04]  /*3510*/  @!P2 LEA R16, P4, R25, c[0x0][0x160], 0x1 ;  /* 0x000058001910aa11 */ /* 0x000fc800078808ff */
[----:B------:R-:W-:Y:S01]  /*3520*/  @!P2 LEA.HI.X R17, R25, c[0x0][0x164], R28, 0x1, P4 ;  /* 0x000059001911aa11 */ /* 0x000fe200020f0c1c */
[----:B------:R-:W-:Y:S01]  /*3530*/  @!P1 FFMA.FTZ R4, R18, R19, R4 ;  /* 0x0000001312049223 */ /* 0x000fe20000010004 */
[----:B------:R-:W2:Y:S01]  /*3540*/  LDG.E.U16 R25, [R14.64+0x14] ;  /* 0x0000140c0e197981 */ /* 0x000ea2000c1e1500 */
[----:B------:R-:W-:-:S03]  /*3550*/  @!P3 IADD3 R19, P1, R6, UR15, RZ ;  /* 0x0000000f0613bc10 */ /* 0x000fc6000ff3e0ff */
[----:B------:R-:W3:Y:S01]  /*3560*/  @!P2 LDG.E.U16 R16, [R16.64+0x2] ;  /* 0x0000020c1010a981 */ /* 0x000ee2000c1e1500 */
[----:B------:R-:W-:Y:S02]  /*3570*/  @!P3 IADD3.X R28, R22, UR10, RZ, P1, !PT ;  /* 0x0000000a161cbc10 */ /* 0x000fe40008ffe4ff */
[----:B------:R-:W-:-:S04]  /*3580*/  @!P3 LEA R18, P1, R19, c[0x0][0x160], 0x1 ;  /* 0x000058001312ba11 */ /* 0x000fc800078208ff */
[----:B------:R-:W-:-:S05]  /*3590*/  @!P3 LEA.HI.X R19, R19, c[0x0][0x164], R28, 0x1, P1 ;  /* 0x000059001313ba11 */ /* 0x000fca00008f0c1c */
[----:B------:R0:W5:Y:S01]  /*35a0*/  @!P3 LDG.E.U16 R18, [R18.64+0x4] ;  /* 0x0000040c1212b981 */ /* 0x000162000c1e1500 */
[----:B----4-:R-:W-:Y:S01]  /*35b0*/  HADD2.F32 R27, -RZ, R27.H0_H0 ;  /* 0x2000001bff1b7230 */ /* 0x010fe20000004100 */
[----:B0-----:R-:W-:Y:S01]  /*35c0*/  IMAD.U32 R19, RZ, RZ, UR16 ;  /* 0x00000010ff137e24 */ /* 0x001fe2000f8e00ff */
[----:B--2---:R-:W-:Y:S02]  /*35d0*/  HADD2.F32 R28, -RZ, R25.H0_H0 ;  /* 0x20000019ff1c7230 */ /* 0x004fe40000004100 */
[----:B---3--:R-:W-:-:S05]  /*35e0*/  @!P2 HADD2.F32 R25, -RZ, R16.H0_H0 ;  /* 0x20000010ff19a230 */ /* 0x008fca0000004100 */
[----:B------:R-:W-:Y:S01]  /*35f0*/  @!P2 FFMA.FTZ R4, R28, R25, R4 ;  /* 0x000000191c04a223 */ /* 0x000fe20000010004 */
[----:B------:R-:W-:-:S04]  /*3600*/  LOP3.LUT R25, R5, R26, RZ, 0xfc, !PT ;  /* 0x0000001a05197212 */ /* 0x000fc800078efcff */
[----:B------:R-:W-:Y:S01]  /*3610*/  LOP3.LUT R16, R25, R20, RZ, 0xfc, !PT ;  /* 0x0000001419107212 */ /* 0x000fe200078efcff */
[----:B-----5:R-:W-:-:S03]  /*3620*/  @!P3 HADD2.F32 R17, -RZ, R18.H0_H0 ;  /* 0x20000012ff11b230 */ /* 0x020fc60000004100 */
[----:B------:R-:W-:Y:S02]  /*3630*/  ISETP.LT.OR P1, PT, R16, RZ, P0 ;  /* 0x000000ff1000720c */ /* 0x000fe40000721670 */
[----:B------:R-:W-:Y:S02]  /*3640*/  @!P3 FFMA.FTZ R4, R27, R17, R4 ;  /* 0x000000111b04b223 */ /* 0x000fe40000010004 */
[----:B------:R-:W-:Y:S01]  /*3650*/  ISETP.GE.OR P1, PT, R5, c[0x0][0x174], P1 ;  /* 0x00005d0005007a0c */ /* 0x000fe20000f26670 */
[----:B------:R-:W-:Y:S01]  /*3660*/  IMAD.U32 R17, RZ, RZ, UR17 ;  /* 0x00000011ff117e24 */ /* 0x000fe2000f8e00ff */
[----:B------:R-:W-:Y:S01]  /*3670*/  IADD3 R19, P2, P3, R19, UR15, R6 ;  /* 0x0000000f13137c10 */ /* 0x000fe2000fb5e006 */
[----:B------:R-:W2:Y:S01]  /*3680*/  LDG.E.U16 R27, [R14.64+0x18] ;  /* 0x0000180c0e1b7981 */ /* 0x000ea2000c1e1500 */
[----:B------:R-:W-:Y:S02]  /*3690*/  ISETP.GE.OR P1, PT, R20, c[0x0][0x178], P1 ;  /* 0x00005e0014007a0c */ /* 0x000fe40000f26670 */
[----:B------:R-:W-:-:S02]  /*36a0*/  IADD3.X R18, R17, UR10, R22, P2, P3 ;  /* 0x0000000a11127c10 */ /* 0x000fc400097e6416 */
[----:B------:R-:W-:-:S04]  /*36b0*/  LEA R16, P2, R19, c[0x0][0x160], 0x1 ;  /* 0x0000580013107a11 */ /* 0x000fc800078408ff */
[----:B------:R-:W-:-:S05]  /*36c0*/  LEA.HI.X R17, R19, c[0x0][0x164], R18, 0x1, P2 ;  /* 0x0000590013117a11 */ /* 0x000fca00010f0c12 */
[----:B------:R-:W3:Y:S01]  /*36d0*/  @!P1 LDG.E.U16 R28, [R16.64+0x4] ;  /* 0x0000040c101c9981 */ /* 0x000ee2000c1e1500 */
[----:B--2---:R-:W-:Y:S02]  /*36e0*/  HADD2.F32 R29, -RZ, R27.H0_H0 ;  /* 0x2000001bff1d7230 */ /* 0x004fe40000004100 */
[----:B---3--:R-:W-:-:S05]  /*36f0*/  @!P1 HADD2.F32 R27, -RZ, R28.H0_H0 ;  /* 0x2000001cff1b9230 */ /* 0x008fca0000004100 */
[----:B------:R-:W-:Y:S01]  /*3700*/  @!P1 FFMA.FTZ R4, R29, R27, R4 ;  /* 0x0000001b1d049223 */ /* 0x000fe20000010004 */
[C---:B------:R-:W-:Y:S01]  /*3710*/  LOP3.LUT R27, R25.reuse, R8, RZ, 0xfc, !PT ;  /* 0x00000008191b7212 */ /* 0x040fe200078efcff */
[----:B------:R-:W2:Y:S01]  /*3720*/  LDG.E.U16 R29, [R14.64+0x1a] ;  /* 0x00001a0c0e1d7981 */ /* 0x000ea2000c1e1500 */
[----:B------:R-:W-:Y:S02]  /*3730*/  LOP3.LUT R25, R25, R12, RZ, 0xfc, !PT ;  /* 0x0000000c19197212 */ /* 0x000fe400078efcff */
[----:B------:R-:W-:Y:S02]  /*3740*/  ISETP.LT.OR P1, PT, R27, RZ, P0 ;  /* 0x000000ff1b00720c */ /* 0x000fe40000721670 */
[----:B------:R-:W-:Y:S01]  /*3750*/  ISETP.LT.OR P2, PT, R25, RZ, P0 ;  /* 0x000000ff1900720c */ /* 0x000fe20000741670 */
[----:B------:R-:W3:Y:S01]  /*3760*/  LDG.E.U16 R27, [R14.64+0x1c] ;  /* 0x00001c0c0e1b7981 */ /* 0x000ee2000c1e1500 */
[C---:B------:R-:W-:Y:S02]  /*3770*/  ISETP.GE.OR P1, PT, R5.reuse, c[0x0][0x174], P1 ;  /* 0x00005d0005007a0c */ /* 0x040fe40000f26670 */
[----:B------:R-:W-:-:S02]  /*3780*/  ISETP.GE.OR P3, PT, R5, c[0x0][0x174], P2 ;  /* 0x00005d0005007a0c */ /* 0x000fc40001766670 */
[----:B------:R-:W-:Y:S02]  /*3790*/  ISETP.GE.OR P2, PT, R8, c[0x0][0x178], P1 ;  /* 0x00005e0008007a0c */ /* 0x000fe40000f46670 */
[----:B------:R-:W-:-:S11]  /*37a0*/  ISETP.GE.OR P1, PT, R12, c[0x0][0x178], P3 ;  /* 0x00005e000c007a0c */ /* 0x000fd60001f26670 */
[----:B------:R0:W4:Y:S04]  /*37b0*/  @!P2 LDG.E.U16 R28, [R16.64+0x6] ;  /* 0x0000060c101ca981 */ /* 0x000128000c1e1500 */
[----:B------:R0:W5:Y:S04]  /*37c0*/  @!P1 LDG.E.U16 R25, [R16.64+0x8] ;  /* 0x0000080c10199981 */ /* 0x000168000c1e1500 */
[----:B0-----:R-:W3:Y:S01]  /*37d0*/  LDG.E.U16 R17, [R14.64+0x20] ;  /* 0x0000200c0e117981 */ /* 0x001ee2000c1e1500 */
[----:B--2---:R-:W-:Y:S02]  /*37e0*/  HADD2.F32 R16, -RZ, R29.H0_H0 ;  /* 0x2000001dff107230 */ /* 0x004fe40000004100 */
[----:B----4-:R-:W-:Y:S01]  /*37f0*/  @!P2 HADD2.F32 R29, -RZ, R28.H0_H0 ;  /* 0x2000001cff1da230 */ /* 0x010fe20000004100 */
[----:B------:R-:W-:-:S04]  /*3800*/  IMAD.U32 R28, RZ, RZ, UR16 ;  /* 0x00000010ff1c7e24 */ /* 0x000fc8000f8e00ff */
[----:B------:R-:W-:Y:S01]  /*3810*/  @!P2 FFMA.FTZ R4, R16, R29, R4 ;  /* 0x0000001d1004a223 */ /* 0x000fe20000010004 */
[----:B------:R-:W-:Y:S02]  /*3820*/  IADD3 R19, P2, P3, R28, 0x2, R19 ;  /* 0x000000021c137810 */ /* 0x000fe40007b5e013 */
[----:B------:R-:W-:Y:S02]  /*3830*/  LOP3.LUT R29, R21, R26, RZ, 0xfc, !PT ;  /* 0x0000001a151d7212 */ /* 0x000fe400078efcff */
[----:B------:R-:W-:Y:S02]  /*3840*/  IADD3.X R26, RZ, UR17, R18, P2, P3 ;  /* 0x00000011ff1a7c10 */ /* 0x000fe400097e6412 */
[----:B------:R-:W-:Y:S02]  /*3850*/  LEA R18, P2, R19, c[0x0][0x160], 0x1 ;  /* 0x0000580013127a11 */ /* 0x000fe400078408ff */
[----:B------:R-:W-:Y:S02]  /*3860*/  LOP3.LUT R16, R29, R20, RZ, 0xfc, !PT ;  /* 0x000000141d107212 */ /* 0x000fe400078efcff */
[----:B------:R-:W-:-:S02]  /*3870*/  LEA.HI.X R19, R19, c[0x0][0x164], R26, 0x1, P2 ;  /* 0x0000590013137a11 */ /* 0x000fc400010f0c1a */
[----:B------:R-:W-:-:S04]  /*3880*/  ISETP.LT.OR P2, PT, R16, RZ, P0 ;  /* 0x000000ff1000720c */ /* 0x000fc80000741670 */
[----:B------:R-:W-:Y:S01]  /*3890*/  ISETP.GE.OR P2, PT, R21, c[0x0][0x174], P2 ;  /* 0x00005d0015007a0c */ /* 0x000fe20001746670 */
[----:B---3--:R-:W-:Y:S02]  /*38a0*/  HADD2.F32 R27, -RZ, R27.H0_H0 ;  /* 0x2000001bff1b7230 */ /* 0x008fe40000004100 */
[----:B-----5:R-:W-:Y:S01]  /*38b0*/  @!P1 HADD2.F32 R25, -RZ, R25.H0_H0 ;  /* 0x20000019ff199230 */ /* 0x020fe20000004100 */
[----:B------:R-:W-:Y:S02]  /*38c0*/  ISETP.GE.OR P2, PT, R20, c[0x0][0x178], P2 ;  /* 0x00005e0014007a0c */ /* 0x000fe40001746670 */
[----:B------:R-:W-:Y:S02]  /*38d0*/  LOP3.LUT R16, R29, R8, RZ, 0xfc, !PT ;  /* 0x000000081d107212 */ /* 0x000fe400078efcff */
[----:B------:R-:W-:Y:S02]  /*38e0*/  @!P1 FFMA.FTZ R4, R27, R25, R4 ;  /* 0x000000191b049223 */ /* 0x000fe40000010004 */
[----:B------:R-:W-:Y:S01]  /*38f0*/  ISETP.LT.OR P1, PT, R16, RZ, P0 ;  /* 0x000000ff1000720c */ /* 0x000fe20000721670 */
[----:B------:R-:W2:Y:S03]  /*3900*/  LDG.E.U16 R25, [R14.64+0x1e] ;  /* 0x00001e0c0e197981 */ /* 0x000ea6000c1e1500 */
[----:B------:R-:W-:-:S03]  /*3910*/  ISETP.GE.OR P1, PT, R21, c[0x0][0x174], P1 ;  /* 0x00005d0015007a0c */ /* 0x000fc60000f26670 */
[----:B------:R-:W3:Y:S01]  /*3920*/  @!P2 LDG.E.U16 R26, [R18.64+0x4] ;  /* 0x0000040c121aa981 */ /* 0x000ee2000c1e1500 */
[----:B------:R-:W-:-:S13]  /*3930*/  ISETP.GE.OR P1, PT, R8, c[0x0][0x178], P1 ;  /* 0x00005e0008007a0c */ /* 0x000fda0000f26670 */
[----:B------:R-:W4:Y:S01]  /*3940*/  @!P1 LDG.E.U16 R16, [R18.64+0x6] ;  /* 0x0000060c12109981 */ /* 0x000f22000c1e1500 */
[----:B------:R-:W-:-:S04]  /*3950*/  LOP3.LUT R29, R29, R12, RZ, 0xfc, !PT ;  /* 0x0000000c1d1d7212 */ /* 0x000fc800078efcff */
[----:B------:R-:W-:-:S04]  /*3960*/  ISETP.LT.OR P0, PT, R29, RZ, P0 ;  /* 0x000000ff1d00720c */ /* 0x000fc80000701670 */
[----:B------:R-:W-:Y:S02]  /*3970*/  ISETP.GE.OR P0, PT, R21, c[0x0][0x174], P0 ;  /* 0x00005d0015007a0c */ /* 0x000fe40000706670 */
[----:B------:R-:W-:Y:S01]  /*3980*/  IADD3 R24, R24, 0x2, RZ ;  /* 0x0000000218187810 */ /* 0x000fe20007ffe0ff */
[----:B--2---:R-:W-:Y:S02]  /*3990*/  HADD2.F32 R27, -RZ, R25.H0_H0 ;  /* 0x20000019ff1b7230 */ /* 0x004fe40000004100 */
[----:B---3--:R-:W-:-:S05]  /*39a0*/  @!P2 HADD2.F32 R25, -RZ, R26.H0_H0 ;  /* 0x2000001aff19a230 */ /* 0x008fca0000004100 */
[----:B------:R-:W-:Y:S02]  /*39b0*/  @!P2 FFMA.FTZ R4, R27, R25, R4 ;  /* 0x000000191b04a223 */ /* 0x000fe40000010004 */
[----:B------:R-:W-:Y:S01]  /*39c0*/  IMAD.U32 R25, RZ, RZ, UR6 ;  /* 0x00000006ff197e24 */ /* 0x000fe2000f8e00ff */
[----:B------:R-:W-:Y:S01]  /*39d0*/  ISETP.GE.OR P2, PT, R12, c[0x0][0x178], P0 ;  /* 0x00005e000c007a0c */ /* 0x000fe20000746670 */
[----:B------:R-:W-:-:S03]  /*39e0*/  IMAD.U32 R27, RZ, RZ, UR7 ;  /* 0x00000007ff1b7e24 */ /* 0x000fc6000f8e00ff */
[----:B------:R-:W-:Y:S01]  /*39f0*/  IADD3 R6, P0, P3, R25, UR15, R6 ;  /* 0x0000000f19067c10 */ /* 0x000fe2000fb1e006 */
[----:B------:R-:W-:Y:S02]  /*3a00*/  HADD2.F32 R25, -RZ, R17.H0_H0 ;  /* 0x20000011ff197230 */ /* 0x000fe40000004100 */
[----:B----4-:R-:W-:Y:S01]  /*3a10*/  @!P1 HADD2.F32 R17, -RZ, R16.H0_H0 ;  /* 0x20000010ff119230 */ /* 0x010fe20000004100 */
[----:B------:R-:W-:Y:S02]  /*3a20*/  IADD3.X R22, R27, UR10, R22, P0, P3 ;  /* 0x0000000a1b167c10 */ /* 0x000fe400087e6416 */
[----:B------:R-:W-:Y:S01]  /*3a30*/  IADD3 R26, P0, R6, UR15, RZ ;  /* 0x0000000f061a7c10 */ /* 0x000fe2000ff1e0ff */
[----:B------:R-:W2:Y:S01]  /*3a40*/  LDG.E.U16 R27, [R14.64+0x22] ;  /* 0x0000220c0e1b7981 */ /* 0x000ea2000c1e1500 */
[----:B------:R-:W-:Y:S02]  /*3a50*/  @!P1 FFMA.FTZ R4, R25, R17, R4 ;  /* 0x0000001119049223 */ /* 0x000fe40000010004 */
[----:B------:R-:W-:Y:S01]  /*3a60*/  IADD3.X R17, R22, UR10, RZ, P0, !PT ;  /* 0x0000000a16117c10 */ /* 0x000fe200087fe4ff */
[----:B------:R0:W3:Y:S01]  /*3a70*/  @!P2 LDG.E.U16 R18, [R18.64+0x8] ;  /* 0x0000080c1212a981 */ /* 0x0000e2000c1e1500 */
[----:B------:R-:W-:-:S02]  /*3a80*/  LEA R16, P0, R26, c[0x0][0x160], 0x1 ;  /* 0x000058001a107a11 */ /* 0x000fc400078008ff */
[----:B------:R-:W-:Y:S02]  /*3a90*/  LOP3.LUT R25, R23, R24, RZ, 0xfc, !PT ;  /* 0x0000001817197212 */ /* 0x000fe400078efcff */
[----:B------:R-:W-:Y:S02]  /*3aa0*/  LEA.HI.X R17, R26, c[0x0][0x164], R17, 0x1, P0 ;  /* 0x000059001a117a11 */ /* 0x000fe400000f0c11 */
[----:B------:R-:W-:Y:S02]  /*3ab0*/  ISETP.GE.AND P1, PT, R24, c[0x0][0x170], PT ;  /* 0x00005c0018007a0c */ /* 0x000fe40003f26270 */
[----:B------:R-:W-:-:S04]  /*3ac0*/  LOP3.LUT R26, R25, R20, RZ, 0xfc, !PT ;  /* 0x00000014191a7212 */ /* 0x000fc800078efcff */
[----:B------:R-:W-:Y:S02]  /*3ad0*/  ISETP.LT.OR P0, PT, R26, RZ, P1 ;  /* 0x000000ff1a00720c */ /* 0x000fe40000f01670 */
[----:B------:R-:W4:Y:S02]  /*3ae0*/  LDG.E.U16 R26, [R14.64+0x24] ;  /* 0x0000240c0e1a7981 */ /* 0x000f24000c1e1500 */
[----:B------:R-:W-:-:S04]  /*3af0*/  ISETP.GE.OR P0, PT, R23, c[0x0][0x174], P0 ;  /* 0x00005d0017007a0c */ /* 0x000fc80000706670 */
[----:B------:R-:W-:-:S13]  /*3b00*/  ISETP.GE.OR P0, PT, R20, c[0x0][0x178], P0 ;  /* 0x00005e0014007a0c */ /* 0x000fda0000706670 */
[----:B0-----:R-:W5:Y:S01]  /*3b10*/  @!P0 LDG.E.U16 R19, [R16.64] ;  /* 0x0000000c10138981 */ /* 0x001f62000c1e1500 */
[----:B--2---:R-:W-:Y:S02]  /*3b20*/  HADD2.F32 R28, -RZ, R27.H0_H0 ;  /* 0x2000001bff1c7230 */ /* 0x004fe40000004100 */
[----:B---3--:R-:W-:Y:S01]  /*3b30*/  @!P2 HADD2.F32 R27, -RZ, R18.H0_H0 ;  /* 0x20000012ff1ba230 */ /* 0x008fe20000004100 */
[C---:B------:R-:W-:Y:S02]  /*3b40*/  LOP3.LUT R18, R25.reuse, R8, RZ, 0xfc, !PT ;  /* 0x0000000819127212 */ /* 0x040fe400078efcff */
[----:B------:R-:W-:Y:S02]  /*3b50*/  LOP3.LUT R25, R25, R12, RZ, 0xfc, !PT ;  /* 0x0000000c19197212 */ /* 0x000fe400078efcff */
[----:B------:R-:W-:Y:S01]  /*3b60*/  @!P2 FFMA.FTZ R4, R28, R27, R4 ;  /* 0x0000001b1c04a223 */ /* 0x000fe20000010004 */
[----:B------:R-:W-:Y:S02]  /*3b70*/  ISETP.LT.OR P2, PT, R18, RZ, P1 ;  /* 0x000000ff1200720c */ /* 0x000fe40000f41670 */
[----:B------:R-:W-:Y:S01]  /*3b80*/  ISETP.LT.OR P3, PT, R25, RZ, P1 ;  /* 0x000000ff1900720c */ /* 0x000fe20000f61670 */
[----:B------:R-:W2:Y:S01]  /*3b90*/  LDG.E.U16 R18, [R14.64+0x28] ;  /* 0x0000280c0e127981 */ /* 0x000ea2000c1e1500 */
[----:B------:R-:W-:-:S03]  /*3ba0*/  ISETP.GE.OR P2, PT, R23, c[0x0][0x174], P2 ;  /* 0x00005d0017007a0c */ /* 0x000fc60001746670 */
[----:B------:R-:W3:Y:S01]  /*3bb0*/  LDG.E.U16 R25, [R14.64+0x26] ;  /* 0x0000260c0e197981 */ /* 0x000ee2000c1e1500 */
[----:B------:R-:W-:Y:S02]  /*3bc0*/  ISETP.GE.OR P5, PT, R8, c[0x0][0x178], P2 ;  /* 0x00005e0008007a0c */ /* 0x000fe400017a6670 */
[----:B------:R-:W-:-:S04]  /*3bd0*/  ISETP.GE.OR P2, PT, R23, c[0x0][0x174], P3 ;  /* 0x00005d0017007a0c */ /* 0x000fc80001f46670 */
[----:B------:R-:W-:Y:S01]  /*3be0*/  ISETP.GE.OR P2, PT, R12, c[0x0][0x178], P2 ;  /* 0x00005e000c007a0c */ /* 0x000fe20001746670 */
[----:B----4-:R-:W-:-:S06]  /*3bf0*/  HADD2.F32 R26, -RZ, R26.H0_H0 ;  /* 0x2000001aff1a7230 */ /* 0x010fcc0000004100 */
[----:B------:R0:W4:Y:S01]  /*3c00*/  @!P5 LDG.E.U16 R23, [R16.64+0x2] ;  /* 0x0000020c1017d981 */ /* 0x000122000c1e1500 */
[----:B-----5:R-:W-:-:S05]  /*3c10*/  @!P0 HADD2.F32 R19, -RZ, R19.H0_H0 ;  /* 0x20000013ff138230 */ /* 0x020fca0000004100 */
[----:B------:R-:W-:Y:S02]  /*3c20*/  @!P0 FFMA.FTZ R4, R26, R19, R4 ;  /* 0x000000131a048223 */ /* 0x000fe40000010004 */
[----:B------:R0:W5:Y:S01]  /*3c30*/  @!P2 LDG.E.U16 R19, [R16.64+0x4] ;  /* 0x0000040c1013a981 */ /* 0x000162000c1e1500 */
[----:B------:R-:W-:-:S04]  /*3c40*/  LOP3.LUT R29, R5, R24, RZ, 0xfc, !PT ;  /* 0x00000018051d7212 */ /* 0x000fc800078efcff */
[C---:B------:R-:W-:Y:S02]  /*3c50*/  LOP3.LUT R26, R29.reuse, R20, RZ, 0xfc, !PT ;  /* 0x000000141d1a7212 */ /* 0x040fe400078efcff */
[----:B------:R-:W-:Y:S02]  /*3c60*/  LOP3.LUT R27, R29, R8, RZ, 0xfc, !PT ;  /* 0x000000081d1b7212 */ /* 0x000fe400078efcff */
[----:B------:R-:W-:Y:S02]  /*3c70*/  ISETP.LT.OR P4, PT, R26, RZ, P1 ;  /* 0x000000ff1a00720c */ /* 0x000fe40000f81670 */
[----:B------:R-:W-:Y:S01]  /*3c80*/  ISETP.LT.OR P3, PT, R27, RZ, P1 ;  /* 0x000000ff1b00720c */ /* 0x000fe20000f61670 */
[----:B------:R-:W-:Y:S01]  /*3c90*/  IMAD.U32 R27, RZ, RZ, UR16 ;  /* 0x00000010ff1b7e24 */ /* 0x000fe2000f8e00ff */
[----:B------:R-:W-:Y:S01]  /*3ca0*/  LOP3.LUT R26, R29, R12, RZ, 0xfc, !PT ;  /* 0x0000000c1d1a7212 */ /* 0x000fe200078efcff */
[----:B0-----:R-:W-:Y:S01]  /*3cb0*/  IMAD.U32 R17, RZ, RZ, UR17 ;  /* 0x00000011ff117e24 */ /* 0x001fe2000f8e00ff */
[----:B------:R-:W-:-:S02]  /*3cc0*/  ISETP.GE.OR P4, PT, R5, c[0x0][0x174], P4 ;  /* 0x00005d0005007a0c */ /* 0x000fc40002786670 */
[----:B------:R-:W-:Y:S02]  /*3cd0*/  ISETP.LT.OR P0, PT, R26, RZ, P1 ;  /* 0x000000ff1a00720c */ /* 0x000fe40000f01670 */
[C---:B------:R-:W-:Y:S02]  /*3ce0*/  ISETP.GE.OR P3, PT, R5.reuse, c[0x0][0x174], P3 ;  /* 0x00005d0005007a0c */ /* 0x040fe40001f66670 */
[----:B------:R-:W-:Y:S02]  /*3cf0*/  ISETP.GE.OR P0, PT, R5, c[0x0][0x174], P0 ;  /* 0x00005d0005007a0c */ /* 0x000fe40000706670 */
[----:B------:R-:W-:Y:S02]  /*3d00*/  ISETP.GE.OR P3, PT, R8, c[0x0][0x178], P3 ;  /* 0x00005e0008007a0c */ /* 0x000fe40001f66670 */
[----:B------:R-:W-:Y:S01]  /*3d10*/  ISETP.GE.OR P0, PT, R12, c[0x0][0x178], P0 ;  /* 0x00005e000c007a0c */ /* 0x000fe20000706670 */
[----:B--2---:R-:W-:Y:S02]  /*3d20*/  HADD2.F32 R18, -RZ, R18.H0_H0 ;  /* 0x20000012ff127230 */ /* 0x004fe40000004100 */
[----:B---3--:R-:W-:-:S02]  /*3d30*/  HADD2.F32 R25, -RZ, R25.H0_H0 ;  /* 0x20000019ff197230 */ /* 0x008fc40000004100 */
[----:B----4-:R-:W-:-:S05]  /*3d40*/  @!P5 HADD2.F32 R23, -RZ, R23.H0_H0 ;  /* 0x20000017ff17d230 */ /* 0x010fca0000004100 */
[----:B------:R-:W-:Y:S01]  /*3d50*/  @!P5 FFMA.FTZ R4, R25, R23, R4 ;  /* 0x000000171904d223 */ /* 0x000fe20000010004 */
[----:B------:R-:W-:Y:S02]  /*3d60*/  IADD3 R6, P5, P6, R27, UR15, R6 ;  /* 0x0000000f1b067c10 */ /* 0x000fe4000febe006 */
[----:B------:R-:W-:Y:S01]  /*3d70*/  LOP3.LUT R23, R21, R24, RZ, 0xfc, !PT ;  /* 0x0000001815177212 */ /* 0x000fe200078efcff */
[----:B-----5:R-:W-:Y:S01]  /*3d80*/  @!P2 HADD2.F32 R19, -RZ, R19.H0_H0 ;  /* 0x20000013ff13a230 */ /* 0x020fe20000004100 */
[----:B------:R-:W-:-:S04]  /*3d90*/  IADD3.X R5, R17, UR10, R22, P5, P6 ;  /* 0x0000000a11057c10 */ /* 0x000fc8000afec416 */
[----:B------:R-:W-:Y:S01]  /*3da0*/  @!P2 FFMA.FTZ R4, R18, R19, R4 ;  /* 0x000000131204a223 */ /* 0x000fe20000010004 */
[----:B------:R-:W-:Y:S01]  /*3db0*/  ISETP.GE.OR P2, PT, R20, c[0x0][0x178], P4 ;  /* 0x00005e0014007a0c */ /* 0x000fe20002746670 */
[----:B------:R-:W-:Y:S01]  /*3dc0*/  IMAD.U32 R19, RZ, RZ, UR16 ;  /* 0x00000010ff137e24 */ /* 0x000fe2000f8e00ff */
[C---:B------:R-:W-:Y:S02]  /*3dd0*/  LEA R16, P4, R6.reuse, c[0x0][0x160], 0x1 ;  /* 0x0000580006107a11 */ /* 0x040fe400078808ff */
[----:B------:R-:W-:Y:S02]  /*3de0*/  LOP3.LUT R18, R23, R20, RZ, 0xfc, !PT ;  /* 0x0000001417127212 */ /* 0x000fe400078efcff */
[----:B------:R-:W-:Y:S02]  /*3df0*/  IADD3 R19, P6, P5, R19, 0x2, R6 ;  /* 0x0000000213137810 */ /* 0x000fe40007dde006 */
[----:B------:R-:W-:Y:S02]  /*3e00*/  LEA.HI.X R17, R6, c[0x0][0x164], R5, 0x1, P4 ;  /* 0x0000590006117a11 */ /* 0x000fe400020f0c05 */
[----:B------:R-:W-:Y:S01]  /*3e10*/  LOP3.LUT R22, R23, R8, RZ, 0xfc, !PT ;  /* 0x0000000817167212 */ /* 0x000fe200078efcff */
[----:B------:R0:W2:Y:S01]  /*3e20*/  LDG.E.U16 R6, [R14.64+0x2a] ;  /* 0x00002a0c0e067981 */ /* 0x0000a2000c1e1500 */
[----:B------:R-:W-:-:S02]  /*3e30*/  ISETP.LT.OR P4, PT, R18, RZ, P1 ;  /* 0x000000ff1200720c */ /* 0x000fc40000f81670 */
[----:B------:R-:W-:Y:S01]  /*3e40*/  IADD3.X R26, RZ, UR17, R5, P6, P5 ;  /* 0x00000011ff1a7c10 */ /* 0x000fe2000b7ea405 */
[----:B------:R1:W3:Y:S01]  /*3e50*/  @!P0 LDG.E.U16 R24, [R16.64+0x8] ;  /* 0x0000080c10188981 */ /* 0x0002e2000c1e1500 */
[----:B------:R-:W-:Y:S02]  /*3e60*/  ISETP.LT.OR P5, PT, R22, RZ, P1 ;  /* 0x000000ff1600720c */ /* 0x000fe40000fa1670 */
[----:B------:R-:W-:Y:S01]  /*3e70*/  ISETP.GE.OR P4, PT, R21, c[0x0][0x174], P4 ;  /* 0x00005d0015007a0c */ /* 0x000fe20002786670 */
[----:B------:R1:W4:Y:S01]  /*3e80*/  @!P2 LDG.E.U16 R5, [R16.64+0x4] ;  /* 0x0000040c1005a981 */ /* 0x000322000c1e1500 */
[----:B------:R-:W-:Y:S02]  /*3e90*/  LOP3.LUT R23, R23, R12, RZ, 0xfc, !PT ;  /* 0x0000000c17177212 */ /* 0x000fe400078efcff */
[----:B------:R-:W-:Y:S01]  /*3ea0*/  ISETP.GE.OR P4, PT, R20, c[0x0][0x178], P4 ;  /* 0x00005e0014007a0c */ /* 0x000fe20002786670 */
[----:B------:R1:W5:Y:S01]  /*3eb0*/  @!P3 LDG.E.U16 R22, [R16.64+0x6] ;  /* 0x0000060c1016b981 */ /* 0x000362000c1e1500 */
[----:B------:R-:W-:-:S02]  /*3ec0*/  ISETP.GE.OR P5, PT, R21, c[0x0][0x174], P5 ;  /* 0x00005d0015007a0c */ /* 0x000fc40002fa6670 */
[----:B------:R-:W-:Y:S01]  /*3ed0*/  ISETP.LT.OR P1, PT, R23, RZ, P1 ;  /* 0x000000ff1700720c */ /* 0x000fe20000f21670 */
[----:B------:R0:W3:Y:S01]  /*3ee0*/  LDG.E.U16 R20, [R14.64+0x2c] ;  /* 0x00002c0c0e147981 */ /* 0x0000e2000c1e1500 */
[----:B------:R-:W-:Y:S02]  /*3ef0*/  LEA R18, P6, R19, c[0x0][0x160], 0x1 ;  /* 0x0000580013127a11 */ /* 0x000fe400078c08ff */
[----:B------:R-:W-:Y:S01]  /*3f00*/  ISETP.GE.OR P5, PT, R8, c[0x0][0x178], P5 ;  /* 0x00005e0008007a0c */ /* 0x000fe20002fa6670 */
[----:B------:R0:W3:Y:S01]  /*3f10*/  LDG.E.U16 R23, [R14.64+0x2e] ;  /* 0x00002e0c0e177981 */ /* 0x0000e2000c1e1500 */
[----:B------:R-:W-:Y:S02]  /*3f20*/  ISETP.GE.OR P1, PT, R21, c[0x0][0x174], P1 ;  /* 0x00005d0015007a0c */ /* 0x000fe40000f26670 */
[----:B------:R-:W-:Y:S01]  /*3f30*/  LEA.HI.X R19, R19, c[0x0][0x164], R26, 0x1, P6 ;  /* 0x0000590013137a11 */ /* 0x000fe200030f0c1a */
[----:B------:R0:W3:Y:S01]  /*3f40*/  LDG.E.U16 R21, [R14.64+0x34] ;  /* 0x0000340c0e157981 */ /* 0x0000e2000c1e1500 */
[----:B------:R-:W-:-:S03]  /*3f50*/  ISETP.GE.OR P1, PT, R12, c[0x0][0x178], P1 ;  /* 0x00005e000c007a0c */ /* 0x000fc60000f26670 */
[----:B------:R0:W3:Y:S04]  /*3f60*/  LDG.E.U16 R26, [R14.64+0x30] ;  /* 0x0000300c0e1a7981 */ /* 0x0000e8000c1e1500 */
[----:B------:R-:W3:Y:S04]  /*3f70*/  @!P4 LDG.E.U16 R25, [R18.64+0x4] ;  /* 0x0000040c1219c981 */ /* 0x000ee8000c1e1500 */
[----:B------:R0:W3:Y:S04]  /*3f80*/  LDG.E.U16 R12, [R14.64+0x32] ;  /* 0x0000320c0e0c7981 */ /* 0x0000e8000c1e1500 */
[----:B------:R-:W3:Y:S04]  /*3f90*/  @!P5 LDG.E.U16 R8, [R18.64+0x6] ;  /* 0x0000060c1208d981 */ /* 0x000ee8000c1e1500 */
[----:B-1----:R-:W3:Y:S01]  /*3fa0*/  @!P1 LDG.E.U16 R16, [R18.64+0x8] ;  /* 0x0000080c12109981 */ /* 0x002ee2000c1e1500 */
[----:B------:R-:W-:-:S02]  /*3fb0*/  IMAD R13, R13, c[0x0][0x1bc], RZ ;  /* 0x00006f000d0d7a24 */ /* 0x000fc400078e02ff */
[----:B------:R-:W-:-:S03]  /*3fc0*/  IMAD R9, R9, c[0x0][0x1b4], RZ ;  /* 0x00006d0009097a24 */ /* 0x000fc600078e02ff */
[----:B0-----:R-:W-:Y:S01]  /*3fd0*/  SHF.R.S32.HI R14, RZ, 0x1f, R13 ;  /* 0x0000001fff0e7819 */ /* 0x001fe2000001140d */
[----:B------:R-:W-:Y:S01]  /*3fe0*/  IMAD R10, R10, c[0x0][0x1ac], RZ ;  /* 0x00006b000a0a7a24 */ /* 0x000fe200078e02ff */
[----:B--2---:R-:W-:Y:S02]  /*3ff0*/  HADD2.F32 R6, -RZ, R6.H0_H0 ;  /* 0x20000006ff067230 */ /* 0x004fe40000004100 */
[----:B----4-:R-:W-:Y:S02]  /*4000*/  @!P2 HADD2.F32 R5, -RZ, R5.H0_H0 ;  /* 0x20000005ff05a230 */ /* 0x010fe40000004100 */
[----:B-----5:R-:W-:-:S03]  /*4010*/  @!P3 HADD2.F32 R17, -RZ, R22.H0_H0 ;  /* 0x20000016ff11b230 */ /* 0x020fc60000004100 */
[----:B------:R-:W-:Y:S01]  /*4020*/  @!P2 FFMA.FTZ R4, R6, R5, R4 ;  /* 0x000000050604a223 */ /* 0x000fe20000010004 */
[----:B---3--:R-:W-:Y:S02]  /*4030*/  HADD2.F32 R20, -RZ, R20.H0_H0 ;  /* 0x20000014ff147230 */ /* 0x008fe40000004100 */
[----:B------:R-:W-:Y:S02]  /*4040*/  @!P0 HADD2.F32 R5, -RZ, R24.H0_H0 ;  /* 0x20000018ff058230 */ /* 0x000fe40000004100 */
[----:B------:R-:W-:Y:S01]  /*4050*/  HADD2.F32 R23, -RZ, R23.H0_H0 ;  /* 0x20000017ff177230 */ /* 0x000fe20000004100 */
[----:B------:R-:W-:Y:S02]  /*4060*/  @!P3 FFMA.FTZ R4, R20, R17, R4 ;  /* 0x000000111404b223 */ /* 0x000fe40000010004 */
[----:B------:R-:W-:Y:S02]  /*4070*/  IMAD R6, R11, c[0x0][0x1b8], RZ ;  /* 0x00006e000b067a24 */ /* 0x000fe400078e02ff */
[----:B------:R-:W-:Y:S01]  /*4080*/  @!P0 FFMA.FTZ R4, R23, R5, R4 ;  /* 0x0000000517048223 */ /* 0x000fe20000010004 */
[----:B------:R-:W-:-:S02]  /*4090*/  HADD2.F32 R26, -RZ, R26.H0_H0 ;  /* 0x2000001aff1a7230 */ /* 0x000fc40000004100 */
[----:B------:R-:W-:Y:S01]  /*40a0*/  IADD3 R13, P0, P2, R9, R6, R13 ;  /* 0x00000006090d7210 */ /* 0x000fe20007a1e00d */
[----:B------:R-:W-:Y:S01]  /*40b0*/  @!P4 HADD2.F32 R25, -RZ, R25.H0_H0 ;  /* 0x20000019ff19c230 */ /* 0x000fe20000004100 */
[----:B------:R-:W-:Y:S02]  /*40c0*/  SHF.R.S32.HI R11, RZ, 0x1f, R6 ;  /* 0x0000001fff0b7819 */ /* 0x000fe40000011406 */
[----:B------:R-:W-:Y:S01]  /*40d0*/  SHF.R.S32.HI R6, RZ, 0x1f, R9 ;  /* 0x0000001fff067819 */ /* 0x000fe20000011409 */
[----:B------:R-:W-:Y:S01]  /*40e0*/  HADD2.F32 R12, -RZ, R12.H0_H0 ;  /* 0x2000000cff0c7230 */ /* 0x000fe20000004100 */
[----:B------:R-:W-:Y:S02]  /*40f0*/  @!P4 FFMA.FTZ R4, R26, R25, R4 ;  /* 0x000000191a04c223 */ /* 0x000fe40000010004 */
[----:B------:R-:W-:Y:S01]  /*4100*/  IMAD R9, R7, c[0x0][0x1b0], RZ ;  /* 0x00006c0007097a24 */ /* 0x000fe200078e02ff */
[----:B------:R-:W-:Y:S01]  /*4110*/  @!P5 HADD2.F32 R5, -RZ, R8.H0_H0 ;  /* 0x20000008ff05d230 */ /* 0x000fe20000004100 */
[----:B------:R-:W-:Y:S01]  /*4120*/  IADD3.X R6, R6, R11, R14, P0, P2 ;  /* 0x0000000b06067210 */ /* 0x000fe200007e440e */
[----:B------:R-:W-:-:S03]  /*4130*/  HADD2.F32 R21, -RZ, R21.H0_H0 ;  /* 0x20000015ff157230 */ /* 0x000fc60000004100 */
[----:B------:R-:W-:Y:S01]  /*4140*/  @!P5 FFMA.FTZ R4, R12, R5, R4 ;  /* 0x000000050c04d223 */ /* 0x000fe20000010004 */
[--C-:B------:R-:W-:Y:S01]  /*4150*/  IADD3 R5, P0, P2, R10, R13, R9.reuse ;  /* 0x0000000d0a057210 */ /* 0x100fe20007a1e009 */
[----:B------:R-:W-:Y:S01]  /*4160*/  @!P1 HADD2.F32 R7, -RZ, R16.H0_H0 ;  /* 0x20000010ff079230 */ /* 0x000fe20000004100 */
[----:B------:R-:W-:Y:S02]  /*4170*/  SHF.R.S32.HI R10, RZ, 0x1f, R10 ;  /* 0x0000001fff0a7819 */ /* 0x000fe4000001140a */
[----:B------:R-:W-:Y:S02]  /*4180*/  SHF.R.S32.HI R9, RZ, 0x1f, R9 ;  /* 0x0000001fff097819 */ /* 0x000fe40000011409 */
[----:B------:R-:W-:Y:S02]  /*4190*/  @!P1 FFMA.FTZ R4, R21, R7, R4 ;  /* 0x0000000715049223 */ /* 0x000fe40000010004 */
[----:B------:R-:W-:Y:S02]  /*41a0*/  IADD3.X R10, R10, R6, R9, P0, P2 ;  /* 0x000000060a0a7210 */ /* 0x000fe400007e4409 */
[----:B------:R-:W-:-:S02]  /*41b0*/  LEA R6, P0, R5, c[0x0][0x190], 0x1 ;  /* 0x0000640005067a11 */ /* 0x000fc400078008ff */
        /* <DEDUP_REMOVED lines=9> */
.L_x_425:
[----:B------:R-:W-:Y:S05]  /*4250*/  BSYNC B0 ;  /* 0x0000000000007941 */ /* 0x000fea0003800000 */
.L_x_424:
[----:B------:R-:W-:Y:S05]  /*4260*/  EXIT ;  /* 0x000000000000794d */ /* 0x000fea0003800000 */
.L_x_427:
        /* <DEDUP_REMOVED lines=9> */
.L_x_545:


//--------------------- .text._ZN2at6native51_GLOBAL__N__11011a27_18_DepthwiseConv3d_cu_35e0c7b528conv_depthwise3d_cuda_kernelIffLin1ELin1ELin1ELin1ELin1ELin1EEEvNS_27GenericPackedTensorAccessorIKT_Lm5ENS_16DefaultPtrTraitsEiEENS3_IS4_Lm5ES6_iEES7_PS5_iiiiiiiii --------------------------
	.section	.text._ZN2at6native51_GLOBAL__N__11011a27_18_DepthwiseConv3d_cu_35e0c7b528conv_depthwise3d_cuda_kernelIffLin1ELin1ELin1ELin1ELin1ELin1EEEvNS_27GenericPackedTensorAccessorIKT_Lm5ENS_16DefaultPtrTraitsEiEENS3_IS4_Lm5ES6_iEES7_PS5_iiiiiiiii,"ax",@progbits
	.sectioninfo	@"SHI_REGISTERS=32"
	.align	128
.text._ZN2at6native51_GLOBAL__N__11011a27_18_DepthwiseConv3d_cu_35e0c7b528conv_depthwise3d_cuda_kernelIffLin1ELin1ELin1ELin1ELin1ELin1EEEvNS_27GenericPackedTensorAccessorIKT_Lm5ENS_16DefaultPtrTraitsEiEENS3_IS4_Lm5ES6_iEES7_PS5_iiiiiiiii:
        .type           _ZN2at6native51_GLOBAL__N__11011a27_18_DepthwiseConv3d_cu_35e0c7b528conv_depthwise3d_cuda_kernelIffLin1ELin1ELin1ELin1ELin1ELin1EEEvNS_27GenericPackedTensorAccessorIKT_Lm5ENS_16DefaultPtrTraitsEiEENS3_IS4_Lm5ES6_iEES7_PS5_iiiiiiiii,@function
        .size           _ZN2at6native51_GLOBAL__N__11011a27_18_DepthwiseConv3d_cu_35e0c7b528conv_depthwise3d_cuda_kernelIffLin1ELin1ELin1ELin1ELin1ELin1EEEvNS_27GenericPackedTensorAccessorIKT_Lm5ENS_16DefaultPtrTraitsEiEENS3_IS4_Lm5ES6_iEES7_PS5_iiiiiiiii,(.L_x_546 - _ZN2at6native51_GLOBAL__N__11011a27_18_DepthwiseConv3d_cu_35e0c7b528conv_depthwise3d_cuda_kernelIffLin1ELin1ELin1ELin1ELin1ELin1EEEvNS_27GenericPackedTensorAccessorIKT_Lm5ENS_16DefaultPtrTraitsEiEENS3_IS4_Lm5ES6_iEES7_PS5_iiiiiiiii)
        .other          _ZN2at6native51_GLOBAL__N__11011a27_18_DepthwiseConv3d_cu_35e0c7b528conv_depthwise3d_cuda_kernelIffLin1ELin1ELin1ELin1ELin1ELin1EEEvNS_27GenericPackedTensorAccessorIKT_Lm5ENS_16DefaultPtrTraitsEiEENS3_IS4_Lm5ES6_iEES7_PS5_iiiiiiiii,@"STO_CUDA_ENTRY STV_DEFAULT"
_ZN2at6native51_GLOBAL__N__11011a27_18_DepthwiseConv3d_cu_35e0c7b528conv_depthwise3d_cuda_kernelIffLin1ELin1ELin1ELin1ELin1ELin1EEEvNS_27GenericPackedTensorAccessorIKT_Lm5ENS_16DefaultPtrTraitsEiEENS3_IS4_Lm5ES6_iEES7_PS5_iiiiiiiii:
        /* <DEDUP_REMOVED lines=17> */
[----:B------:R-:W-:Y:S01]  /*0110*/  UIMAD UR4, UR13, UR7, URZ ;  /* 0x000000070d0472a4 */ /* 0x000fe2000f8e023f */
[----:B------:R-:W-:Y:S01]  /*0120*/  IMAD.MOV.U32 R26, RZ, RZ, R24 ;  /* 0x000000ffff1a7224 */ /* 0x000fe200078e0018 */
[----:B------:R-:W-:Y:S01]  /*0130*/  ULDC UR5, c[0x0][0x174] ;  /* 0x00005d0000057ab9 */ /* 0x000fe20000000800 */
[----:B------:R-:W-:Y:S01]  /*0140*/  IMAD.MOV.U32 R24, RZ, RZ, c[0x0][0x0] ;  /* 0x00000000ff187624 */ /* 0x000fe200078e00ff */
        /* <DEDUP_REMOVED lines=17> */
[----:B------:R-:W-:Y:S01]  /*0260*/  ULOP3.LUT UR12, UR12, UR5, URZ, 0xc0, !UPT ;  /* 0x000000050c0c7292 */ /* 0x000fe2000f8ec03f */
[----:B------:R-:W-:Y:S01]  /*0270*/  IABS R0, c[0x0][0x19c] ;  /* 0x0000670000007a13 */ /* 0x000fe20000000000 */
[----:B------:R-:W-:Y:S01]  /*0280*/  ULDC UR17, c[0x0][0x218] ;  /* 0x0000860000117ab9 */ /* 0x000fe20000000800 */
[----:B------:R0:W1:Y:S01]  /*0290*/  F2I.FTZ.U32.TRUNC.NTZ R3, R2 ;  /* 0x0000000200037305 */ /* 0x000062000021f000 */
[----:B------:R-:W-:-:S02]  /*02a0*/  ULOP3.LUT UR5, UR8, 0x3, URZ, 0xc0, !UPT ;  /* 0x0000000308057892 */ /* 0x000fc4000f8ec03f */
[----:B------:R-:W-:Y:S02]  /*02b0*/  ULOP3.LUT UR13, UR13, 0x3, URZ, 0xc0, !UPT ;  /* 0x000000030d0d7892 */ /* 0x000fe4000f8ec03f */
[----:B------:R-:W-:Y:S02]  /*02c0*/  UIMAD UR16, UR16, UR17, UR7 ;  /* 0x00000011101072a4 */ /* 0x000fe4000f8e0207 */
[----:B------:R-:W-:Y:S01]  /*02d0*/  UIADD3 UR14, -UR5, UR8, URZ ;  /* 0x00000008050e7290 */ /* 0x000fe2000fffe13f */
[----:B0-----:R-:W-:Y:S01]  /*02e0*/  IMAD.MOV.U32 R2, RZ, RZ, RZ ;  /* 0x000000ffff027224 */ /* 0x001fe200078e00ff */
[----:B------:R-:W-:Y:S02]  /*02f0*/  ULDC UR11, c[0x0][0x178] ;  /* 0x00005e00000b7ab9 */ /* 0x000fe40000000800 */
[----:B------:R-:W-:Y:S02]  /*0300*/  UIMAD UR5, UR8, UR17, -UR7 ;  /* 0x00000011080572a4 */ /* 0x000fe4000f8e0a07 */
[----:B------:R-:W-:Y:S01]  /*0310*/  UISETP.NE.AND UP1, UPT, UR13, 0x2, UPT ;  /* 0x000000020d00788c */ /* 0x000fe2000bf25270 */
[----:B-1----:R-:W-:Y:S01]  /*0320*/  IMAD.MOV R4, RZ, RZ, -R3 ;  /* 0x000000ffff047224 */ /* 0x002fe200078e0a03 */
[----:B------:R-:W-:-:S02]  /*0330*/  UIMAD.WIDE UR6, UR16, 0x2, URZ ;  /* 0x00000002100678a5 */ /* 0x000fc4000f8e023f */
[----:B------:R-:W-:Y:S01]  /*0340*/  UIMAD.WIDE UR8, UR16, 0x3, URZ ;  /* 0x00000003100878a5 */ /* 0x000fe2000f8e023f */
[----:B------:R-:W-:Y:S01]  /*0350*/  IMAD R7, R4, R5, RZ ;  /* 0x0000000504077224 */ /* 0x000fe200078e02ff */
[----:B------:R-:W-:Y:S02]  /*0360*/  UIMAD UR11, UR4, UR11, URZ ;  /* 0x0000000b040b72a4 */ /* 0x000fe4000f8e023f */
[----:B------:R-:W-:Y:S01]  /*0370*/  USEL UR21, UR6, UR8, !UP1 ;  /* 0x0000000806157287 */ /* 0x000fe2000c800000 */
[----:B------:R-:W-:Y:S01]  /*0380*/  IMAD.HI.U32 R3, R3, R7, R2 ;  /* 0x0000000703037227 */ /* 0x000fe200078e0002 */
[----:B------:R-:W-:Y:S02]  /*0390*/  USHF.R.S32.HI UR17, URZ, 0x1f, UR11 ;  /* 0x0000001f3f117899 */ /* 0x000fe4000801140b */
[----:B------:R-:W-:Y:S02]  /*03a0*/  USEL UR6, UR7, UR9, !UP1 ;  /* 0x0000000907067287 */ /* 0x000fe4000c800000 */
[----:B------:R-:W-:Y:S01]  /*03b0*/  ULDC UR18, c[0x0][0x218] ;  /* 0x0000860000127ab9 */ /* 0x000fe20000000800 */
[----:B------:R-:W-:Y:S01]  /*03c0*/  IMAD.HI.U32 R27, R3, R0, RZ ;  /* 0x00000000031b7227 */ /* 0x000fe200078e00ff */
[----:B------:R-:W-:-:S02]  /*03d0*/  ULDC UR15, c[0x0][0x1d4] ;  /* 0x00007500000f7ab9 */ /* 0x000fc40000000800 */
[----:B------:R-:W-:Y:S01]  /*03e0*/  USHF.R.S32.HI UR18, URZ, 0x1f, UR18 ;  /* 0x0000001f3f127899 */ /* 0x000fe20008011412 */
[----:B------:R-:W-:Y:S01]  /*03f0*/  IMAD.MOV R2, RZ, RZ, -R27 ;  /* 0x000000ffff027224 */ /* 0x000fe200078e0a1b */
[----:B------:R-:W-:Y:S02]  /*0400*/  UIADD3 UR15, -UR13, UR15, URZ ;  /* 0x0000000f0d0f7290 */ /* 0x000fe4000fffe13f */
[----:B------:R-:W-:Y:S01]  /*0410*/  UIMAD.WIDE UR4, UR5, 0x10, URZ ;  /* 0x00000010050478a5 */ /* 0x000fe2000f8e023f */
[C---:B------:R-:W-:Y:S01]  /*0420*/  IMAD R0, R5.reuse, R2, R0 ;  /* 0x0000000205007224 */ /* 0x040fe200078e0200 */
[----:B------:R-:W-:Y:S02]  /*0430*/  USHF.R.S32.HI UR20, URZ, 0x1f, UR16 ;  /* 0x0000001f3f147899 */ /* 0x000fe40008011410 */
[----:B------:R-:W-:Y:S02]  /*0440*/  USHF.L.U64.HI UR17, UR11, 0x2, UR17 ;  /* 0x000000020b117899 */ /* 0x000fe40008010211 */
[----:B------:R-:W-:Y:S01]  /*0450*/  ISETP.GT.U32.AND P1, PT, R5, R0, PT ;  /* 0x000000000500720c */ /* 0x000fe20003f24070 */
[----:B------:R-:W-:-:S02]  /*0460*/  USHF.L.U64.HI UR6, UR21, 0x2, UR6 ;  /* 0x0000000215067899 */ /* 0x000fc40008010206 */
[----:B------:R-:W-:-:S10]  /*0470*/  ULDC.64 UR8, c[0x0][0x118] ;  /* 0x0000460000087ab9 */ /* 0x000fd40000000a00 */
[----:B------:R-:W-:Y:S01]  /*0480*/  @!P1 IMAD.IADD R0, R0, 0x1, -R5 ;  /* 0x0000000100009824 */ /* 0x000fe200078e0a05 */
[----:B------:R-:W-:Y:S02]  /*0490*/  @!P1 IADD3 R27, R27, 0x1, RZ ;  /* 0x000000011b1b9810 */ /* 0x000fe40007ffe0ff */
[----:B------:R-:W-:Y:S02]  /*04a0*/  ISETP.NE.AND P1, PT, RZ, c[0x0][0x16c], PT ;  /* 0x00005b00ff007a0c */ /* 0x000fe40003f25270 */
[----:B------:R-:W-:-:S13]  /*04b0*/  ISETP.GE.U32.AND P0, PT, R0, R5, PT ;  /* 0x000000050000720c */ /* 0x000fda0003f06070 */
[----:B------:R-:W-:-:S05]  /*04c0*/  @P0 IADD3 R27, R27, 0x1, RZ ;  /* 0x000000011b1b0810 */ /* 0x000fca0007ffe0ff */
[----:B------:R-:W-:Y:S01]  /*04d0*/  @!P2 IMAD.MOV R27, RZ, RZ, -R27 ;  /* 0x000000ffff1ba224 */ /* 0x000fe200078e0a1b */
[----:B------:R-:W-:Y:S02]  /*04e0*/  @!P1 LOP3.LUT R27, RZ, c[0x0][0x16c], RZ, 0x33, !PT ;  /* 0x00005b00ff1b9a12 */ /* 0x000fe400078e33ff */
.L_x_442:
        /* <DEDUP_REMOVED lines=109> */
[----:B------:R-:W-:Y:S01]  /*0bc0*/  IABS R5, R27 ;  /* 0x0000001b00057213 */ /* 0x000fe20000000000 */
[----:B------:R-:W-:Y:S01]  /*0bd0*/  IMAD R10, R19, c[0x0][0x1dc], RZ ;  /* 0x00007700130a7a24 */ /* 0x000fe200078e02ff */
[----:B------:R-:W-:Y:S01]  /*0be0*/  IABS R6, R19 ;  /* 0x0000001300067213 */ /* 0x000fe20000000000 */
[----:B------:R-:W-:Y:S01]  /*0bf0*/  IMAD.MOV.U32 R11, RZ, RZ, 0x4 ;  /* 0x00000004ff0b7424 */ /* 0x000fe200078e00ff */
[----:B------:R-:W0:Y:S01]  /*0c00*/  I2F.RP R0, R5 ;  /* 0x0000000500007306 */ /* 0x000e220000209400 */
[----:B------:R-:W-:Y:S01]  /*0c10*/  IABS R8, R27 ;  /* 0x0000001b00087213 */ /* 0x000fe20000000000 */
[----:B------:R-:W-:Y:S02]  /*0c20*/  IMAD.MOV.U32 R18, RZ, RZ, RZ ;  /* 0x000000ffff127224 */ /* 0x000fe400078e00ff */
[----:B------:R-:W-:-:S04]  /*0c30*/  IMAD.WIDE R10, R10, R11, c[0x0][0x1c0] ;  /* 0x000070000a0a7625 */ /* 0x000fc800078e020b */
[----:B------:R-:W-:Y:S02]  /*0c40*/  IMAD.MOV.U32 R12, RZ, RZ, R10 ;  /* 0x000000ffff0c7224 */ /* 0x000fe400078e000a */
[----:B------:R-:W-:Y:S01]  /*0c50*/  IMAD.MOV.U32 R10, RZ, RZ, RZ ;  /* 0x000000ffff0a7224 */ /* 0x000fe200078e00ff */
        /* <DEDUP_REMOVED lines=42> */
.L_x_440:
        /* <DEDUP_REMOVED lines=18> */
.L_x_434:
        /* <DEDUP_REMOVED lines=10> */
.L_x_433:
        /* <DEDUP_REMOVED lines=9> */
.L_x_432:
[----:B------:R-:W-:Y:S02]  /*1150*/  IADD3 R4, R4, -0x4, RZ ;  /* 0xfffffffc04047810 */ /* 0x000fe40007ffe0ff */
[----:B------:R-:W-:Y:S02]  /*1160*/  IADD3 R0, P2, R0, -UR4, RZ ;  /* 0x8000000400007c10 */ /* 0x000fe4000ff5e0ff */
[----:B------:R-:W-:Y:S02]  /*1170*/  ISETP.NE.AND P0, PT, R4, RZ, PT ;  /* 0x000000ff0400720c */ /* 0x000fe40003f05270 */
[----:B------:R-:W-:-:S11]  /*1180*/  IADD3.X R2, R2, ~UR5, RZ, P2, !PT ;  /* 0x8000000502027c10 */ /* 0x000fd600097fe4ff */
[----:B------:R-:W-:Y:S05]  /*1190*/  @P0 BRA `(.L_x_432) ;  /* 0xffffffb000000947 */ /* 0x000fea000383ffff */
.L_x_431:
        /* <DEDUP_REMOVED lines=16> */
.L_x_430:
[----:B------:R-:W-:Y:S02]  /*12a0*/  IMAD.MOV.U32 R8, RZ, RZ, R0 ;  /* 0x000000ffff087224 */ /* 0x000fe400078e0000 */
[----:B------:R-:W-:Y:S02]  /*12b0*/  IMAD.MOV.U32 R7, RZ, RZ, R2 ;  /* 0x000000ffff077224 */ /* 0x000fe400078e0002 */
[----:B------:R-:W-:-:S03]  /*12c0*/  IMAD.MOV.U32 R6, RZ, RZ, RZ ;  /* 0x000000ffff067224 */ /* 0x000fc600078e00ff */
.L_x_439:
[----:B------:R-:W-:Y:S01]  /*12d0*/  IMAD.MOV.U32 R0, RZ, RZ, c[0x0][0x1fc] ;  /* 0x00007f00ff007624 */ /* 0x000fe200078e00ff */
[----:B------:R-:W-:Y:S01]  /*12e0*/  ISETP.NE.AND P3, PT, RZ, UR12, PT ;  /* 0x0000000cff007c0c */ /* 0x000fe2000bf65270 */
[----:B------:R-:W-:Y:S02]  /*12f0*/  IMAD.MOV.U32 R2, RZ, RZ, c[0x0][0x1d8] ;  /* 0x00007600ff027624 */ /* 0x000fe400078e00ff */
[----:B------:R-:W-:-:S03]  /*1300*/  IMAD R5, R13, R0, -c[0x0][0x208] ;  /* 0x800082000d057624 */ /* 0x000fc600078e0200 */
[----:B------:R-:W-:Y:S01]  /*1310*/  IADD3 R0, R2, -0x1, RZ ;  /* 0xffffffff02007810 */ /* 0x000fe20007ffe0ff */
[C---:B------:R-:W-:Y:S01]  /*1320*/  IMAD R5, R6.reuse, c[0x0][0x214], R5 ;  /* 0x0000850006057a24 */ /* 0x040fe200078e0205 */
[----:B------:R-:W-:Y:S02]  /*1330*/  IADD3 R6, R6, 0x1, RZ ;  /* 0x0000000106067810 */ /* 0x000fe40007ffe0ff */
[----:B------:R-:W-:Y:S01]  /*1340*/  ISETP.GE.U32.AND P0, PT, R0, 0x3, PT ;  /* 0x000000030000780c */ /* 0x000fe20003f06070 */
[----:B------:R-:W-:Y:S01]  /*1350*/  IMAD.MOV.U32 R0, RZ, RZ, RZ ;  /* 0x000000ffff007224 */ /* 0x000fe200078e00ff */
[----:B------:R-:W-:Y:S02]  /*1360*/  ISETP.GE.AND P2, PT, R6, c[0x0][0x1d4], PT ;  /* 0x0000750006007a0c */ /* 0x000fe40003f46270 */
[----:B------:R-:W-:-:S09]  /*1370*/  LOP3.LUT R4, R5, R9, RZ, 0xfc, !PT ;  /* 0x0000000905047212 */ /* 0x000fd200078efcff */
[----:B------:R-:W-:Y:S05]  /*1380*/  @!P0 BRA `(.L_x_436) ;  /* 0x0000040000008947 */ /* 0x000fea0003800000 */
[----:B------:R-:W-:Y:S01]  /*1390*/  IMAD.MOV.U32 R15, RZ, RZ, c[0x0][0x218] ;  /* 0x00008600ff0f7624 */ /* 0x000fe200078e00ff */
[----:B------:R-:W-:Y:S01]  /*13a0*/  ISETP.GE.AND P4, PT, R9, c[0x0][0x170], PT ;  /* 0x00005c0009007a0c */ /* 0x000fe20003f86270 */
[----:B------:R-:W-:Y:S02]  /*13b0*/  IMAD.U32 R14, RZ, RZ, UR18 ;  /* 0x00000012ff0e7e24 */ /* 0x000fe4000f8e00ff */
[----:B------:R-:W-:Y:S02]  /*13c0*/  IMAD.MOV.U32 R0, RZ, RZ, RZ ;  /* 0x000000ffff007224 */ /* 0x000fe400078e00ff */
[----:B------:R-:W-:Y:S01]  /*13d0*/  IMAD.U32 R16, RZ, RZ, UR14 ;  /* 0x0000000eff107e24 */ /* 0x000fe2000f8e00ff */
[----:B------:R-:W-:Y:S02]  /*13e0*/  SHF.L.U64.HI R14, R15, 0x4, R14 ;  /* 0x000000040f0e7819 */ /* 0x000fe4000001020e */
.L_x_437:
[----:B------:R-:W-:-:S05]  /*13f0*/  IMAD R17, R0, c[0x0][0x218], R21 ;  /* 0x0000860000117a24 */ /* 0x000fca00078e0215 */
[----:B------:R-:W-:-:S04]  /*1400*/  LOP3.LUT R2, R4, R17, RZ, 0xfc, !PT ;  /* 0x0000001104027212 */ /* 0x000fc800078efcff */
[----:B------:R-:W-:-:S04]  /*1410*/  ISETP.LT.OR P0, PT, R2, RZ, P4 ;  /* 0x000000ff0200720c */ /* 0x000fc80002701670 */
[----:B------:R-:W-:-:S04]  /*1420*/  ISETP.GE.OR P0, PT, R5, c[0x0][0x174], P0 ;  /* 0x00005d0005007a0c */ /* 0x000fc80000706670 */
[----:B------:R-:W-:-:S13]  /*1430*/  ISETP.GE.OR P0, PT, R17, c[0x0][0x178], P0 ;  /* 0x00005e0011007a0c */ /* 0x000fda0000706670 */
[----:B------:R-:W-:Y:S02]  /*1440*/  @!P0 IMAD.MOV.U32 R2, RZ, RZ, R8 ;  /* 0x000000ffff028224 */ /* 0x000fe400078e0008 */
[----:B------:R-:W-:-:S05]  /*1450*/  @!P0 IMAD.MOV.U32 R3, RZ, RZ, R7 ;  /* 0x000000ffff038224 */ /* 0x000fca00078e0007 */
[----:B------:R0:W2:Y:S02]  /*1460*/  @!P0 LDG.E R28, [R2.64] ;  /* 0x00000008021c8981 */ /* 0x0000a4000c1e1900 */
[----:B0-----:R-:W-:Y:S02]  /*1470*/  IMAD.MOV.U32 R2, RZ, RZ, R12 ;  /* 0x000000ffff027224 */ /* 0x001fe400078e000c */
[----:B------:R-:W-:-:S05]  /*1480*/  IMAD.MOV.U32 R3, RZ, RZ, R11 ;  /* 0x000000ffff037224 */ /* 0x000fca00078e000b */
[----:B------:R-:W2:Y:S01]  /*1490*/  @!P0 LDG.E R11, [R2.64] ;  /* 0x00000008020b8981 */ /* 0x000ea2000c1e1900 */
[----:B------:R-:W-:Y:S01]  /*14a0*/  IADD3 R17, R17, c[0x0][0x218], RZ ;  /* 0x0000860011117a10 */ /* 0x000fe20007ffe0ff */
[----:B------:R-:W-:Y:S02]  /*14b0*/  IMAD.U32 R12, RZ, RZ, UR18 ;  /* 0x00000012ff0c7e24 */ /* 0x000fe4000f8e00ff */
[----:B--2---:R-:W-:Y:S01]  /*14c0*/  @!P0 FFMA.FTZ R18, R11, R28, R18 ;  /* 0x0000001c0b128223 */ /* 0x004fe20000010012 */
[----:B------:R-:W-:-:S04]  /*14d0*/  LOP3.LUT R11, R4, R17, RZ, 0xfc, !PT ;  /* 0x00000011040b7212 */ /* 0x000fc800078efcff */
[----:B------:R-:W-:-:S04]  /*14e0*/  ISETP.LT.OR P0, PT, R11, RZ, P4 ;  /* 0x000000ff0b00720c */ /* 0x000fc80002701670 */
[----:B------:R-:W-:-:S04]  /*14f0*/  ISETP.GE.OR P0, PT, R5, c[0x0][0x174], P0 ;  /* 0x00005d0005007a0c */ /* 0x000fc80000706670 */
[----:B------:R-:W-:-:S13]  /*1500*/  ISETP.GE.OR P0, PT, R17, c[0x0][0x178], P0 ;  /* 0x00005e0011007a0c */ /* 0x000fda0000706670 */
[----:B------:R-:W-:-:S05]  /*1510*/  @!P0 IMAD.MOV.U32 R11, RZ, RZ, c[0x0][0x218] ;  /* 0x00008600ff0b8624 */ /* 0x000fca00078e00ff */
[----:B------:R-:W-:-:S04]  /*1520*/  @!P0 LEA R28, P5, R11, R8, 0x2 ;  /* 0x000000080b1c8211 */ /* 0x000fc800078a10ff */
[----:B------:R-:W-:Y:S02]  /*1530*/  @!P0 LEA.HI.X R29, R11, R7, R12, 0x2, P5 ;  /* 0x000000070b1d8211 */ /* 0x000fe400028f140c */
[----:B------:R-:W2:Y:S04]  /*1540*/  @!P0 LDG.E R11, [R2.64+0x4] ;  /* 0x00000408020b8981 */ /* 0x000ea8000c1e1900 */
[----:B------:R-:W2:Y:S01]  /*1550*/  @!P0 LDG.E R29, [R28.64] ;  /* 0x000000081c1d8981 */ /* 0x000ea2000c1e1900 */
[----:B------:R-:W-:Y:S01]  /*1560*/  IADD3 R17, R17, c[0x0][0x218], RZ ;  /* 0x0000860011117a10 */ /* 0x000fe20007ffe0ff */
[----:B--2---:R-:W-:-:S03]  /*1570*/  @!P0 FFMA.FTZ R18, R29, R11, R18 ;  /* 0x0000000b1d128223 */ /* 0x004fc60000010012 */
        /* <DEDUP_REMOVED lines=15> */
[----:B------:R-:W-:Y:S01]  /*1670*/  VOTEU.ALL UP1, P0 ;  /* 0x00000000003f7886 */ /* 0x000fe20000020000 */
[----:B------:R-:W-:Y:S02]  /*1680*/  @!P0 IMAD.MOV.U32 R11, RZ, RZ, c[0x0][0x218] ;  /* 0x00008600ff0b8624 */ /* 0x000fe400078e00ff */
[----:B------:R-:W-:Y:S02]  /*1690*/  @!P0 IMAD.MOV.U32 R28, RZ, RZ, R8 ;  /* 0x000000ffff1c8224 */ /* 0x000fe400078e0008 */
[----:B------:R-:W-:Y:S01]  /*16a0*/  @!P0 IMAD.MOV.U32 R29, RZ, RZ, R7 ;  /* 0x000000ffff1d8224 */ /* 0x000fe200078e0007 */
[----:B------:R-:W-:-:S03]  /*16b0*/  @!UP1 UIMAD UR7, UR18, 0xc, URZ ;  /* 0x0000000c120798a4 */ /* 0x000fc6000f8e023f */
[----:B------:R-:W-:Y:S02]  /*16c0*/  @!P0 IMAD.WIDE.U32 R28, R11, 0xc, R28 ;  /* 0x0000000c0b1c8825 */ /* 0x000fe400078e001c */
[----:B------:R-:W2:Y:S03]  /*16d0*/  @!P0 LDG.E R11, [R2.64+0xc] ;  /* 0x00000c08020b8981 */ /* 0x000ea6000c1e1900 */
[----:B------:R-:W-:-:S06]  /*16e0*/  @!P0 IADD3 R29, R29, UR7, RZ ;  /* 0x000000071d1d8c10 */ /* 0x000fcc000fffe0ff */
[----:B------:R-:W2:Y:S01]  /*16f0*/  @!P0 LDG.E R29, [R28.64] ;  /* 0x000000081c1d8981 */ /* 0x000ea2000c1e1900 */
[----:B------:R-:W-:-:S04]  /*1700*/  IADD3 R16, R16, -0x4, RZ ;  /* 0xfffffffc10107810 */ /* 0x000fc80007ffe0ff */
[----:B------:R-:W-:Y:S02]  /*1710*/  ISETP.NE.AND P6, PT, R16, RZ, PT ;  /* 0x000000ff1000720c */ /* 0x000fe40003fc5270 */
[----:B------:R-:W-:Y:S02]  /*1720*/  LEA R8, P5, R15, R8, 0x4 ;  /* 0x000000080f087211 */ /* 0x000fe400078a20ff */
[----:B------:R-:W-:-:S03]  /*1730*/  IADD3 R0, R0, 0x4, RZ ;  /* 0x0000000400007810 */ /* 0x000fc60007ffe0ff */
[----:B------:R-:W-:Y:S02]  /*1740*/  IMAD.X R7, R7, 0x1, R14, P5 ;  /* 0x0000000107077824 */ /* 0x000fe400028e060e */
[----:B--2---:R-:W-:Y:S01]  /*1750*/  @!P0 FFMA.FTZ R18, R29, R11, R18 ;  /* 0x0000000b1d128223 */ /* 0x004fe20000010012 */
[----:B------:R-:W-:-:S05]  /*1760*/  IADD3 R12, P0, R2, 0x10, RZ ;  /* 0x00000010020c7810 */ /* 0x000fca0007f1e0ff */
[----:B------:R-:W-:Y:S01]  /*1770*/  IMAD.X R11, RZ, RZ, R3, P0 ;  /* 0x000000ffff0b7224 */ /* 0x000fe200000e0603 */
[----:B------:R-:W-:Y:S05]  /*1780*/  @P6 BRA `(.L_x_437) ;  /* 0xfffffc6000006947 */ /* 0x000fea000383ffff */
.L_x_436:
[----:B------:R-:W-:Y:S02]  /*1790*/  IMAD.MOV.U32 R3, RZ, RZ, R8 ;  /* 0x000000ffff037224 */ /* 0x000fe400078e0008 */
[----:B------:R-:W-:Y:S01]  /*17a0*/  IMAD.MOV.U32 R2, RZ, RZ, R7 ;  /* 0x000000ffff027224 */ /* 0x000fe200078e0007 */
[----:B------:R-:W-:Y:S05]  /*17b0*/  @!P3 BRA `(.L_x_438) ;  /* 0x000003e00000b947 */ /* 0x000fea0003800000 */
[----:B------:R-:W-:Y:S01]  /*17c0*/  IMAD R28, R0, c[0x0][0x218], R21 ;  /* 0x00008600001c7a24 */ /* 0x000fe200078e0215 */
[----:B------:R-:W-:-:S04]  /*17d0*/  ISETP.GE.AND P0, PT, R9, c[0x0][0x170], PT ;  /* 0x00005c0009007a0c */ /* 0x000fc80003f06270 */
[----:B------:R-:W-:-:S04]  /*17e0*/  LOP3.LUT R0, R4, R28, RZ, 0xfc, !PT ;  /* 0x0000001c04007212 */ /* 0x000fc800078efcff */
[----:B------:R-:W-:-:S04]  /*17f0*/  ISETP.LT.OR P3, PT, R0, RZ, P0 ;  /* 0x000000ff0000720c */ /* 0x000fc80000761670 */
[----:B------:R-:W-:-:S04]  /*1800*/  ISETP.GE.OR P3, PT, R5, c[0x0][0x174], P3 ;  /* 0x00005d0005007a0c */ /* 0x000fc80001f66670 */
[----:B------:R-:W-:-:S13]  /*1810*/  ISETP.GE.OR P3, PT, R28, c[0x0][0x178], P3 ;  /* 0x00005e001c007a0c */ /* 0x000fda0001f66670 */
[----:B------:R-:W-:Y:S02]  /*1820*/  @!P3 IMAD.MOV.U32 R2, RZ, RZ, R12 ;  /* 0x000000ffff02b224 */ /* 0x000fe400078e000c */
[----:B------:R-:W-:-:S05]  /*1830*/  @!P3 IMAD.MOV.U32 R3, RZ, RZ, R11 ;  /* 0x000000ffff03b224 */ /* 0x000fca00078e000b */
[----:B------:R0:W2:Y:S02]  /*1840*/  @!P3 LDG.E R15, [R2.64] ;  /* 0x00000008020fb981 */ /* 0x0000a4000c1e1900 */
[----:B0-----:R-:W-:Y:S02]  /*1850*/  @!P3 IMAD.MOV.U32 R2, RZ, RZ, R8 ;  /* 0x000000ffff02b224 */ /* 0x001fe400078e0008 */
[----:B------:R-:W-:-:S05]  /*1860*/  @!P3 IMAD.MOV.U32 R3, RZ, RZ, R7 ;  /* 0x000000ffff03b224 */ /* 0x000fca00078e0007 */
[----:B------:R-:W2:Y:S01]  /*1870*/  @!P3 LDG.E R14, [R2.64] ;  /* 0x00000008020eb981 */ /* 0x000ea2000c1e1900 */
[----:B------:R-:W-:Y:S01]  /*1880*/  UISETP.NE.AND UP1, UPT, UR12, 0x1, UPT ;  /* 0x000000010c00788c */ /* 0x000fe2000bf25270 */
[----:B------:R-:W-:-:S05]  /*1890*/  IMAD.MOV.U32 R0, RZ, RZ, c[0x0][0x218] ;  /* 0x00008600ff007624 */ /* 0x000fca00078e00ff */
[----:B------:R-:W-:Y:S01]  /*18a0*/  PLOP3.LUT P5, PT, PT, PT, UP1, 0x80, 0x0 ;  /* 0x000000000000781c */ /* 0x000fe20003faf018 */
[----:B--2---:R-:W-:Y:S01]  /*18b0*/  @!P3 FFMA.FTZ R18, R15, R14, R18 ;  /* 0x0000000e0f12b223 */ /* 0x004fe20000010012 */
[----:B------:R-:W-:Y:S01]  /*18c0*/  LEA R16, P3, R0, R8, 0x2 ;  /* 0x0000000800107211 */ /* 0x000fe200078610ff */
[----:B------:R-:W-:Y:S02]  /*18d0*/  IMAD.U32 R15, RZ, RZ, UR18 ;  /* 0x00000012ff0f7e24 */ /* 0x000fe4000f8e00ff */
[----:B------:R-:W-:Y:S01]  /*18e0*/  IMAD.MOV.U32 R14, RZ, RZ, R12 ;  /* 0x000000ffff0e7224 */ /* 0x000fe200078e000c */
[----:B------:R-:W-:Y:S01]  /*18f0*/  IADD3 R12, P4, R12, 0x4, RZ ;  /* 0x000000040c0c7810 */ /* 0x000fe20007f9e0ff */
[----:B------:R-:W-:Y:S01]  /*1900*/  IMAD.MOV.U32 R3, RZ, RZ, R16 ;  /* 0x000000ffff037224 */ /* 0x000fe200078e0010 */
[----:B------:R-:W-:Y:S01]  /*1910*/  LEA.HI.X R17, R0, R7, R15, 0x2, P3 ;  /* 0x0000000700117211 */ /* 0x000fe200018f140f */
[--C-:B------:R-:W-:Y:S02]  /*1920*/  IMAD.MOV.U32 R15, RZ, RZ, R11.reuse ;  /* 0x000000ffff0f7224 */ /* 0x100fe400078e000b */
[----:B------:R-:W-:-:S02]  /*1930*/  IMAD.X R11, RZ, RZ, R11, P4 ;  /* 0x000000ffff0b7224 */ /* 0x000fc400020e060b */
[----:B------:R-:W-:Y:S01]  /*1940*/  IMAD.MOV.U32 R2, RZ, RZ, R17 ;  /* 0x000000ffff027224 */ /* 0x000fe200078e0011 */
[----:B------:R-:W-:Y:S05]  /*1950*/  @!P5 BRA `(.L_x_438) ;  /* 0x000002400000d947 */ /* 0x000fea0003800000 */
[----:B------:R-:W-:-:S04]  /*1960*/  IADD3 R28, R28, c[0x0][0x218], RZ ;  /* 0x000086001c1c7a10 */ /* 0x000fc80007ffe0ff */
[----:B------:R-:W-:-:S04]  /*1970*/  LOP3.LUT R2, R4, R28, RZ, 0xfc, !PT ;  /* 0x0000001c04027212 */ /* 0x000fc800078efcff */
[----:B------:R-:W-:-:S04]  /*1980*/  ISETP.LT.OR P3, PT, R2, RZ, P0 ;  /* 0x000000ff0200720c */ /* 0x000fc80000761670 */
[----:B------:R-:W-:-:S04]  /*1990*/  ISETP.GE.OR P3, PT, R5, c[0x0][0x174], P3 ;  /* 0x00005d0005007a0c */ /* 0x000fc80001f66670 */
[----:B------:R-:W-:-:S13]  /*19a0*/  ISETP.GE.OR P3, PT, R28, c[0x0][0x178], P3 ;  /* 0x00005e001c007a0c */ /* 0x000fda0001f66670 */
[----:B------:R-:W2:Y:S04]  /*19b0*/  @!P3 LDG.E R17, [R16.64] ;  /* 0x000000081011b981 */ /* 0x000ea8000c1e1900 */
[----:B------:R-:W2:Y:S01]  /*19c0*/  @!P3 LDG.E R2, [R14.64+0x4] ;  /* 0x000004080e02b981 */ /* 0x000ea2000c1e1900 */
[----:B------:R-:W-:Y:S01]  /*19d0*/  UISETP.NE.AND UP1, UPT, UR12, 0x2, UPT ;  /* 0x000000020c00788c */ /* 0x000fe2000bf25270 */
[----:B------:R-:W-:-:S05]  /*19e0*/  IADD3 R12, P4, R14, 0x8, RZ ;  /* 0x000000080e0c7810 */ /* 0x000fca0007f9e0ff */
[----:B------:R-:W-:Y:S01]  /*19f0*/  PLOP3.LUT P5, PT, PT, PT, UP1, 0x80, 0x0 ;  /* 0x000000000000781c */ /* 0x000fe20003faf018 */
[----:B------:R-:W-:Y:S02]  /*1a00*/  IMAD.X R11, RZ, RZ, R15, P4 ;  /* 0x000000ffff0b7224 */ /* 0x000fe400020e060f */
[----:B--2---:R-:W-:Y:S01]  /*1a10*/  @!P3 FFMA.FTZ R18, R17, R2, R18 ;  /* 0x000000021112b223 */ /* 0x004fe20000010012 */
[----:B------:R-:W-:Y:S01]  /*1a20*/  LEA R16, P3, R0, R8, 0x3 ;  /* 0x0000000800107211 */ /* 0x000fe200078618ff */
[----:B------:R-:W-:-:S04]  /*1a30*/  IMAD.U32 R2, RZ, RZ, UR18 ;  /* 0x00000012ff027e24 */ /* 0x000fc8000f8e00ff */
[----:B------:R-:W-:Y:S01]  /*1a40*/  IMAD.MOV.U32 R3, RZ, RZ, R16 ;  /* 0x000000ffff037224 */ /* 0x000fe200078e0010 */
[----:B------:R-:W-:-:S05]  /*1a50*/  LEA.HI.X R17, R0, R7, R2, 0x3, P3 ;  /* 0x0000000700117211 */ /* 0x000fca00018f1c02 */
[----:B------:R-:W-:Y:S01]  /*1a60*/  IMAD.MOV.U32 R2, RZ, RZ, R17 ;  /* 0x000000ffff027224 */ /* 0x000fe200078e0011 */
[----:B------:R-:W-:Y:S05]  /*1a70*/  @!P5 BRA `(.L_x_438) ;  /* 0x000001200000d947 */ /* 0x000fea0003800000 */
[----:B------:R-:W-:-:S04]  /*1a80*/  IADD3 R3, R28, c[0x0][0x218], RZ ;  /* 0x000086001c037a10 */ /* 0x000fc80007ffe0ff */
[----:B------:R-:W-:-:S04]  /*1a90*/  LOP3.LUT R4, R4, R3, RZ, 0xfc, !PT ;  /* 0x0000000304047212 */ /* 0x000fc800078efcff */
[----:B------:R-:W-:-:S04]  /*1aa0*/  ISETP.LT.OR P0, PT, R4, RZ, P0 ;  /* 0x000000ff0400720c */ /* 0x000fc80000701670 */
[----:B------:R-:W-:-:S04]  /*1ab0*/  ISETP.GE.OR P0, PT, R5, c[0x0][0x174], P0 ;  /* 0x00005d0005007a0c */ /* 0x000fc80000706670 */
[----:B------:R-:W-:-:S13]  /*1ac0*/  ISETP.GE.OR P0, PT, R3, c[0x0][0x178], P0 ;  /* 0x00005e0003007a0c */ /* 0x000fda0000706670 */
[----:B------:R-:W-:Y:S01]  /*1ad0*/  @!P0 IMAD.MOV.U32 R2, RZ, RZ, R14 ;  /* 0x000000ffff028224 */ /* 0x000fe200078e000e */
[----:B------:R-:W2:Y:S01]  /*1ae0*/  @!P0 LDG.E R17, [R16.64] ;  /* 0x0000000810118981 */ /* 0x000ea2000c1e1900 */
[----:B------:R-:W-:-:S05]  /*1af0*/  @!P0 IMAD.MOV.U32 R3, RZ, RZ, R15 ;  /* 0x000000ffff038224 */ /* 0x000fca00078e000f */
[----:B------:R0:W2:Y:S01]  /*1b00*/  @!P0 LDG.E R11, [R2.64+0x8] ;  /* 0x00000808020b8981 */ /* 0x0000a2000c1e1900 */
[----:B------:R-:W-:Y:S02]  /*1b10*/  IMAD.MOV.U32 R4, RZ, RZ, R8 ;  /* 0x000000ffff047224 */ /* 0x000fe400078e0008 */
[----:B------:R-:W-:Y:S01]  /*1b20*/  IMAD.MOV.U32 R5, RZ, RZ, R7 ;  /* 0x000000ffff057224 */ /* 0x000fe200078e0007 */
[----:B------:R-:W-:Y:S01]  /*1b30*/  UIMAD UR7, UR18, 0xc, URZ ;  /* 0x0000000c120778a4 */ /* 0x000fe2000f8e023f */
[----:B------:R-:W-:Y:S02]  /*1b40*/  IADD3 R12, P3, R14, 0xc, RZ ;  /* 0x0000000c0e0c7810 */ /* 0x000fe40007f7e0ff */
[----:B------:R-:W-:-:S04]  /*1b50*/  IMAD.WIDE.U32 R4, R0, 0xc, R4 ;  /* 0x0000000c00047825 */ /* 0x000fc800078e0004 */
[----:B0-----:R-:W-:Y:S01]  /*1b60*/  IMAD.MOV.U32 R3, RZ, RZ, R4 ;  /* 0x000000ffff037224 */ /* 0x001fe200078e0004 */
[----:B------:R-:W-:Y:S01]  /*1b70*/  IADD3 R2, R5, UR7, RZ ;  /* 0x0000000705027c10 */ /* 0x000fe2000fffe0ff */
[----:B--2---:R-:W-:Y:S02]  /*1b80*/  @!P0 FFMA.FTZ R18, R17, R11, R18 ;  /* 0x0000000b11128223 */ /* 0x004fe40000010012 */
[----:B------:R-:W-:Y:S02]  /*1b90*/  IMAD.X R11, RZ, RZ, R15, P3 ;  /* 0x000000ffff0b7224 */ /* 0x000fe400018e060f */
.L_x_438:
[----:B------:R-:W-:Y:S02]  /*1ba0*/  IMAD.U32 R8, RZ, RZ, UR16 ;  /* 0x00000010ff087e24 */ /* 0x000fe4000f8e00ff */
[----:B------:R-:W-:Y:S02]  /*1bb0*/  IMAD.U32 R7, RZ, RZ, UR16 ;  /* 0x00000010ff077e24 */ /* 0x000fe4000f8e00ff */
[----:B------:R-:W-:Y:S01]  /*1bc0*/  IMAD.U32 R0, RZ, RZ, UR20 ;  /* 0x00000014ff007e24 */ /* 0x000fe2000f8e00ff */
[----:B------:R-:W-:-:S04]  /*1bd0*/  LEA R8, P0, R8, R3, 0x2 ;  /* 0x0000000308087211 */ /* 0x000fc800078010ff */
[----:B------:R-:W-:Y:S01]  /*1be0*/  LEA.HI.X R7, R7, R2, R0, 0x2, P0 ;  /* 0x0000000207077211 */ /* 0x000fe200000f1400 */
[----:B------:R-:W-:Y:S05]  /*1bf0*/  @!P2 BRA `(.L_x_439) ;  /* 0xfffff6d00000a947 */ /* 0x000fea000383ffff */
.L_x_435:
[----:B------:R-:W-:-:S05]  /*1c00*/  IMAD.U32 R3, RZ, RZ, UR11 ;  /* 0x0000000bff037e24 */ /* 0x000fca000f8e00ff */
[----:B------:R-:W-:-:S04]  /*1c10*/  LEA R0, P0, R3, R8, 0x2 ;  /* 0x0000000803007211 */ /* 0x000fc800078010ff */
[----:B------:R-:W-:Y:S01]  /*1c20*/  IADD3.X R2, R7, UR17, RZ, P0, !PT ;  /* 0x0000001107027c10 */ /* 0x000fe200087fe4ff */
[----:B------:R-:W-:Y:S05]  /*1c30*/  @!P1 BRA `(.L_x_440) ;  /* 0xfffff2c000009947 */ /* 0x000fea000383ffff */
.L_x_429:
[----:B------:R-:W-:-:S04]  /*1c40*/  ISETP.NE.U32.AND P0, PT, RZ, c[0x0][0x1f0], PT ;  /* 0x00007c00ff007a0c */ /* 0x000fc80003f05070 */
[----:B------:R-:W-:-:S13]  /*1c50*/  ISETP.NE.AND.EX P0, PT, RZ, c[0x0][0x1f4], PT, P0 ;  /* 0x00007d00ff007a0c */ /* 0x000fda0003f05300 */
[----:B------:R-:W-:-:S04]  /*1c60*/  @P0 IMAD.MOV.U32 R2, RZ, RZ, 0x4 ;  /* 0x00000004ff020424 */ /* 0x000fc800078e00ff */
[----:B------:R-:W-:-:S05]  /*1c70*/  @P0 IMAD.WIDE R2, R19, R2, c[0x0][0x1f0] ;  /* 0x00007c0013020625 */ /* 0x000fca00078e0202 */
[----:B------:R0:W2:Y:S01]  /*1c80*/  @P0 LDG.E R0, [R2.64] ;  /* 0x0000000802000981 */ /* 0x0000a2000c1e1900 */
        /* <DEDUP_REMOVED lines=17> */
[----:B------:R-:W-:-:S04]  /*1da0*/  LEA R2, P1, R3, c[0x0][0x190], 0x2 ;  /* 0x0000640003027a11 */ /* 0x000fc800078210ff */
[----:B------:R-:W-:Y:S01]  /*1db0*/  LEA.HI.X R3, R3, c[0x0][0x194], R22, 0x2, P1 ;  /* 0x0000650003037a11 */ /* 0x000fe200008f1416 */
[----:B--2---:R-:W-:Y:S01]  /*1dc0*/  @P0 FADD.FTZ R18, R0, R18 ;  /* 0x0000001200120221 */ /* 0x004fe20000010000 */
[----:B------:R-:W-:-:S04]  /*1dd0*/  IADD3 R26, P0, R5, R26, RZ ;  /* 0x0000001a051a7210 */ /* 0x000fc80007f1e0ff */
[----:B------:R0:W-:Y:S01]  /*1de0*/  STG.E [R2.64], R18 ;  /* 0x0000001202007986 */ /* 0x0001e2000c101908 */
[----:B------:R-:W-:Y:S01]  /*1df0*/  IMAD.X R25, RZ, RZ, R25, P0 ;  /* 0x000000ffff197224 */ /* 0x000fe200000e0619 */
[----:B------:R-:W-:-:S04]  /*1e00*/  ISETP.GE.U32.AND P0, PT, R26, UR10, PT ;  /* 0x0000000a1a007c0c */ /* 0x000fc8000bf06070 */
[----:B------:R-:W-:-:S13]  /*1e10*/  ISETP.GE.AND.EX P0, PT, R25, UR19, PT, P0 ;  /* 0x0000001319007c0c */ /* 0x000fda000bf06300 */
[----:B0-----:R-:W-:Y:S01]  /*1e20*/  @P0 CALL.REL.NOINC `(.L_x_441) ;  /* 0x0000001000000944 */ /* 0x001fe20003c00000 */
[----:B------:R-:W-:Y:S05]  /*1e30*/  BRA `(.L_x_442) ;  /* 0xffffe6b000007947 */ /* 0x000fea000383ffff */
.L_x_441:
[----:B------:R-:W-:Y:S05]  /*1e40*/  BSYNC B0 ;  /* 0x0000000000007941 */ /* 0x000fea0003800000 */
.L_x_428:
[----:B------:R-:W-:Y:S05]  /*1e50*/  EXIT ;  /* 0x000000000000794d */ /* 0x000fea0003800000 */
.L_x_443:
        /* <DEDUP_REMOVED lines=10> */
.L_x_546:


//--------------------- .text._ZN2at6native51_GLOBAL__N__11011a27_18_DepthwiseConv3d_cu_35e0c7b528conv_depthwise3d_cuda_kernelIffLin1ELin1ELin1ELi1ELi1ELi1EEEvNS_27GenericPackedTensorAccessorIKT_Lm5ENS_16DefaultPtrTraitsEiEENS3_IS4_Lm5ES6_iEES7_PS5_iiiiiiiii --------------------------
	.section	.text._ZN2at6native51_GLOBAL__N__11011a27_18_DepthwiseConv3d_cu_35e0c7b528conv_depthwise3d_cuda_kernelIffLin1ELin1ELin1ELi1ELi1ELi1EEEvNS_27GenericPackedTensorAccessorIKT_Lm5ENS_16DefaultPtrTraitsEiEENS3_IS4_Lm5ES6_iEES7_PS5_iiiiiiiii,"ax",@progbits
	.sectioninfo	@"SHI_REGISTERS=32"
	.align	128
.text._ZN2at6native51_GLOBAL__N__11011a27_18_DepthwiseConv3d_cu_35e0c7b528conv_depthwise3d_cuda_kernelIffLin1ELin1ELin1ELi1ELi1ELi1EEEvNS_27GenericPackedTensorAccessorIKT_Lm5ENS_16DefaultPtrTraitsEiEENS3_IS4_Lm5ES6_iEES7_PS5_iiiiiiiii:
        .type           _ZN2at6native51_GLOBAL__N__11011a27_18_DepthwiseConv3d_cu_35e0c7b528conv_depthwise3d_cuda_kernelIffLin1ELin1ELin1ELi1ELi1ELi1EEEvNS_27GenericPackedTensorAccessorIKT_Lm5ENS_16DefaultPtrTraitsEiEENS3_IS4_Lm5ES6_iEES7_PS5_iiiiiiiii,@function
        .size           _ZN2at6native51_GLOBAL__N__11011a27_18_DepthwiseConv3d_cu_35e0c7b528conv_depthwise3d_cuda_kernelIffLin1ELin1ELin1ELi1ELi1ELi1EEEvNS_27GenericPackedTensorAccessorIKT_Lm5ENS_16DefaultPtrTraitsEiEENS3_IS4_Lm5ES6_iEES7_PS5_iiiiiiiii,(.L_x_547 - _ZN2at6native51_GLOBAL__N__11011a27_18_DepthwiseConv3d_cu_35e0c7b528conv_depthwise3d_cuda_kernelIffLin1ELin1ELin1ELi1ELi1ELi1EEEvNS_27GenericPackedTensorAccessorIKT_Lm5ENS_16DefaultPtrTraitsEiEENS3_IS4_Lm5ES6_iEES7_PS5_iiiiiiiii)
        .other          _ZN2at6native51_GLOBAL__N__11011a27_18_DepthwiseConv3d_cu_35e0c7b528conv_depthwise3d_cuda_kernelIffLin1ELin1ELin1ELi1ELi1ELi1EEEvNS_27GenericPackedTensorAccessorIKT_Lm5ENS_16DefaultPtrTraitsEiEENS3_IS4_Lm5ES6_iEES7_PS5_iiiiiiiii,@"STO_CUDA_ENTRY STV_DEFAULT"
_ZN2at6native51_GLOBAL__N__11011a27_18_DepthwiseConv3d_cu_35e0c7b528conv_depthwise3d_cuda_kernelIffLin1ELin1ELin1ELi1ELi1ELi1EEEvNS_27GenericPackedTensorAccessorIKT_Lm5ENS_16DefaultPtrTraitsEiEENS3_IS4_Lm5ES6_iEES7_PS5_iiiiiiiii:
        /* <DEDUP_REMOVED lines=17> */
[----:B------:R-:W-:Y:S01]  /*0110*/  ULOP3.LUT UR8, UR8, UR5, URZ, 0x3c, !UPT ;  /* 0x0000000508087292 */ /* 0x000fe2000f8e3c3f */
[----:B------:R-:W-:Y:S01]  /*0120*/  IMAD.MOV.U32 R8, RZ, RZ, 0x3 ;  /* 0x00000003ff087424 */ /* 0x000fe200078e00ff */
[----:B------:R-:W-:Y:S01]  /*0130*/  ULDC.64 UR6, c[0x0][0x1d0] ;  /* 0x0000740000067ab9 */ /* 0x000fe20000000a00 */
[----:B------:R-:W-:Y:S01]  /*0140*/  BSSY B0, `(.L_x_444) ;  /* 0x00001b2000007945 */ /* 0x000fe20003800000 */
[----:B------:R-:W-:Y:S01]  /*0150*/  UISETP.GE.AND UP0, UPT, UR7, 0x1, UPT ;  /* 0x000000010700788c */ /* 0x000fe2000bf06270 */
[----:B------:R-:W-:Y:S01]  /*0160*/  IMAD.MOV.U32 R9, RZ, RZ, c[0x0][0x0] ;  /* 0x00000000ff097624 */ /* 0x000fe200078e00ff */
[----:B------:R-:W-:Y:S01]  /*0170*/  ISETP.LE.AND P2, PT, RZ, UR8, PT ;  /* 0x00000008ff007c0c */ /* 0x000fe2000bf43270 */
[----:B------:R-:W-:Y:S01]  /*0180*/  ULDC UR14, c[0x0][0x1d8] ;  /* 0x00007600000e7ab9 */ /* 0x000fe20000000800 */
[----:B------:R-:W-:Y:S01]  /*0190*/  LOP3.LUT R8, R8, c[0x0][0x1d8], RZ, 0xc0, !PT ;  /* 0x0000760008087a12 */ /* 0x000fe200078ec0ff */
[----:B------:R-:W-:-:S02]  /*01a0*/  ULDC UR13, c[0x0][0x178] ;  /* 0x00005e00000d7ab9 */ /* 0x000fc40000000800 */
[----:B------:R-:W-:Y:S02]  /*01b0*/  UISETP.LT.OR UP0, UPT, UR6, 0x1, !UP0 ;  /* 0x000000010600788c */ /* 0x000fe4000c701670 */
[----:B------:R-:W-:Y:S01]  /*01c0*/  ULDC UR4, c[0x0][0x174] ;  /* 0x00005d0000047ab9 */ /* 0x000fe20000000800 */
[----:B0-----:R-:W0:Y:S01]  /*01d0*/  MUFU.RCP R0, R0 ;  /* 0x0000000000007308 */ /* 0x001e220000001000 */
[----:B------:R-:W-:Y:S02]  /*01e0*/  UIADD3 UR5, UR14, -UR13, URZ ;  /* 0x8000000d0e057290 */ /* 0x000fe4000fffe03f */
[----:B------:R-:W-:Y:S02]  /*01f0*/  ULOP3.LUT UR6, UR14, 0x3, URZ, 0xc0, !UPT ;  /* 0x000000030e067892 */ /* 0x000fe4000f8ec03f */
[----:B------:R-:W-:Y:S02]  /*0200*/  ULOP3.LUT UR12, UR7, 0x3, URZ, 0xc0, !UPT ;  /* 0x00000003070c7892 */ /* 0x000fe4000f8ec03f */
[----:B------:R-:W-:-:S02]  /*0210*/  UIADD3 UR13, -UR14, UR13, URZ ;  /* 0x0000000d0e0d7290 */ /* 0x000fc4000fffe13f */
[----:B------:R-:W-:Y:S02]  /*0220*/  UIADD3 UR4, -UR7, UR4, URZ ;  /* 0x0000000407047290 */ /* 0x000fe4000fffe13f */
[----:B------:R-:W-:Y:S02]  /*0230*/  ULDC UR11, c[0x0][0x178] ;  /* 0x00005e00000b7ab9 */ /* 0x000fe40000000800 */
[----:B------:R-:W-:Y:S02]  /*0240*/  UIADD3 UR14, -UR6, UR14, URZ ;  /* 0x0000000e060e7290 */ /* 0x000fe4000fffe13f */
[----:B------:R-:W-:Y:S01]  /*0250*/  UIMAD.WIDE UR6, UR13, 0x2, URZ ;  /* 0x000000020d0678a5 */ /* 0x000fe2000f8e023f */
[----:B0-----:R-:W-:Y:S01]  /*0260*/  IADD3 R2, R0, 0xffffffe, RZ ;  /* 0x0ffffffe00027810 */ /* 0x001fe20007ffe0ff */
[----:B------:R-:W-:Y:S02]  /*0270*/  UIMAD.WIDE UR8, UR13, 0x3, URZ ;  /* 0x000000030d0878a5 */ /* 0x000fe4000f8e023f */
[----:B------:R-:W-:Y:S01]  /*0280*/  UISETP.NE.AND UP1, UPT, UR12, 0x2, UPT ;  /* 0x000000020c00788c */ /* 0x000fe2000bf25270 */
[----:B------:R0:W1:Y:S01]  /*0290*/  F2I.FTZ.U32.TRUNC.NTZ R3, R2 ;  /* 0x0000000200037305 */ /* 0x000062000021f000 */
[----:B------:R-:W-:-:S02]  /*02a0*/  UIMAD UR11, UR4, UR11, URZ ;  /* 0x0000000b040b72a4 */ /* 0x000fc4000f8e023f */
[----:B------:R-:W-:Y:S02]  /*02b0*/  USEL UR19, UR6, UR8, !UP1 ;  /* 0x0000000806137287 */ /* 0x000fe4000c800000 */
[----:B------:R-:W-:Y:S02]  /*02c0*/  USHF.R.S32.HI UR16, URZ, 0x1f, UR11 ;  /* 0x0000001f3f107899 */ /* 0x000fe4000801140b */
[----:B------:R-:W-:Y:S01]  /*02d0*/  USEL UR6, UR7, UR9, !UP1 ;  /* 0x0000000907067287 */ /* 0x000fe2000c800000 */
[----:B0-----:R-:W-:Y:S01]  /*02e0*/  IMAD.MOV.U32 R2, RZ, RZ, RZ ;  /* 0x000000ffff027224 */ /* 0x001fe200078e00ff */
[----:B------:R-:W-:Y:S02]  /*02f0*/  ULDC UR15, c[0x0][0x1d4] ;  /* 0x00007500000f7ab9 */ /* 0x000fe40000000800 */
[----:B------:R-:W-:Y:S02]  /*0300*/  UIMAD.WIDE UR4, UR5, 0x10, URZ ;  /* 0x00000010050478a5 */ /* 0x000fe4000f8e023f */
[----:B------:R-:W-:Y:S01]  /*0310*/  USHF.R.S32.HI UR18, URZ, 0x1f, UR13 ;  /* 0x0000001f3f127899 */ /* 0x000fe2000801140d */
[----:B-1----:R-:W-:Y:S01]  /*0320*/  IMAD.MOV R4, RZ, RZ, -R3 ;  /* 0x000000ffff047224 */ /* 0x002fe200078e0a03 */
[----:B------:R-:W-:-:S02]  /*0330*/  UIADD3 UR15, -UR12, UR15, URZ ;  /* 0x0000000f0c0f7290 */ /* 0x000fc4000fffe13f */
[----:B------:R-:W-:Y:S01]  /*0340*/  USHF.L.U64.HI UR16, UR11, 0x2, UR16 ;  /* 0x000000020b107899 */ /* 0x000fe20008010210 */
[----:B------:R-:W-:Y:S01]  /*0350*/  IMAD R7, R4, R5, RZ ;  /* 0x0000000504077224 */ /* 0x000fe200078e02ff */
[----:B------:R-:W-:Y:S01]  /*0360*/  IABS R4, c[0x0][0x19c] ;  /* 0x0000670000047a13 */ /* 0x000fe20000000000 */
[----:B------:R-:W-:Y:S02]  /*0370*/  USHF.L.U64.HI UR6, UR19, 0x2, UR6 ;  /* 0x0000000213067899 */ /* 0x000fe40008010206 */
[----:B------:R-:W-:Y:S01]  /*0380*/  IMAD.HI.U32 R3, R3, R7, R2 ;  /* 0x0000000703037227 */ /* 0x000fe200078e0002 */
[----:B------:R-:W-:-:S05]  /*0390*/  ULDC.64 UR8, c[0x0][0x118] ;  /* 0x0000460000087ab9 */ /* 0x000fca0000000a00 */
        /* <DEDUP_REMOVED lines=9> */
[----:B------:R-:W-:-:S04]  /*0430*/  IMAD.MOV.U32 R10, RZ, RZ, R3 ;  /* 0x000000ffff0a7224 */ /* 0x000fc800078e0003 */
[----:B------:R-:W-:Y:S01]  /*0440*/  @!P2 IMAD.MOV R10, RZ, RZ, -R10 ;  /* 0x000000ffff0aa224 */ /* 0x000fe200078e0a0a */
[----:B------:R-:W-:Y:S02]  /*0450*/  @!P1 LOP3.LUT R10, RZ, c[0x0][0x16c], RZ, 0x33, !PT ;  /* 0x00005b00ff0a9a12 */ /* 0x000fe400078e33ff */
.L_x_458:
[----:B------:R-:W-:Y:S02]  /*0460*/  IABS R5, c[0x0][0x1a8] ;  /* 0x00006a0000057a13 */ /* 0x000fe40000000000 */
[----:B------:R-:W-:Y:S02]  /*0470*/  IABS R6, c[0x0][0x1a4] ;  /* 0x0000690000067a13 */ /* 0x000fe40000000000 */
        /* <DEDUP_REMOVED lines=44> */
[----:B------:R0:W1:Y:S01]  /*0740*/  F2I.FTZ.U32.TRUNC.NTZ R15, R14 ;  /* 0x0000000e000f7305 */ /* 0x000062000021f000 */
[----:B------:R-:W-:Y:S02]  /*0750*/  LOP3.LUT R0, R7, c[0x0][0x1a4], RZ, 0x3c, !PT ;  /* 0x0000690007007a12 */ /* 0x000fe400078e3cff */
        /* <DEDUP_REMOVED lines=24> */
[----:B------:R-:W0:Y:S03]  /*08e0*/  F2I.FTZ.U32.TRUNC.NTZ R3, R6 ;  /* 0x0000000600037305 */ /* 0x000e26000021f000 */
        /* <DEDUP_REMOVED lines=25> */
[----:B------:R-:W-:Y:S02]  /*0a80*/  IMAD R4, R3, c[0x0][0x1a0], R4 ;  /* 0x0000680003047a24 */ /* 0x000fe400078e0204 */
[----:B------:R-:W-:Y:S01]  /*0a90*/  @P0 IADD3 R6, R6, 0x1, RZ ;  /* 0x0000000106060810 */ /* 0x000fe20007ffe0ff */
[----:B------:R-:W-:Y:S01]  /*0aa0*/  IMAD R5, R14, R5, -c[0x0][0x20c] ;  /* 0x800083000e057624 */ /* 0x000fe200078e0205 */
[----:B------:R-:W-:Y:S01]  /*0ab0*/  PLOP3.LUT P0, PT, PT, PT, UP0, 0x80, 0x0 ;  /* 0x000000000000781c */ /* 0x000fe20003f0f008 */
[----:B------:R-:W-:-:S03]  /*0ac0*/  IMAD R0, R0, c[0x0][0x1a4], R7 ;  /* 0x0000690000007a24 */ /* 0x000fc600078e0207 */
[----:B------:R-:W-:Y:S01]  /*0ad0*/  @!P2 IMAD.MOV R6, RZ, RZ, -R6 ;  /* 0x000000ffff06a224 */ /* 0x000fe200078e0a06 */
[----:B------:R-:W-:-:S05]  /*0ae0*/  @!P1 LOP3.LUT R6, RZ, c[0x0][0x19c], RZ, 0x33, !PT ;  /* 0x00006700ff069a12 */ /* 0x000fca00078e33ff */
[----:B------:R-:W-:-:S04]  /*0af0*/  IMAD.MOV R2, RZ, RZ, -R6 ;  /* 0x000000ffff027224 */ /* 0x000fc800078e0a06 */
[----:B------:R-:W-:Y:S02]  /*0b00*/  IMAD R3, R2, c[0x0][0x19c], R13 ;  /* 0x0000670002037a24 */ /* 0x000fe400078e020d */
[----:B------:R-:W-:Y:S01]  /*0b10*/  IMAD.MOV.U32 R2, RZ, RZ, RZ ;  /* 0x000000ffff027224 */ /* 0x000fe200078e00ff */
[----:B------:R-:W-:Y:S05]  /*0b20*/  @P0 BRA `(.L_x_445) ;  /* 0x00000f2000000947 */ /* 0x000fea0003800000 */
[-C--:B------:R-:W-:Y:S01]  /*0b30*/  IABS R13, R10.reuse ;  /* 0x0000000a000d7213 */ /* 0x080fe20000000000 */
[----:B------:R-:W-:Y:S01]  /*0b40*/  IMAD R24, R3, c[0x0][0x1dc], RZ ;  /* 0x0000770003187a24 */ /* 0x000fe200078e02ff */
[----:B------:R-:W-:Y:S01]  /*0b50*/  IABS R18, R3 ;  /* 0x0000000300127213 */ /* 0x000fe20000000000 */
[----:B------:R-:W-:Y:S01]  /*0b60*/  IMAD.MOV.U32 R25, RZ, RZ, 0x4 ;  /* 0x00000004ff197424 */ /* 0x000fe200078e00ff */
[----:B------:R-:W0:Y:S01]  /*0b70*/  I2F.RP R2, R13 ;  /* 0x0000000d00027306 */ /* 0x000e220000209400 */
[----:B------:R-:W-:Y:S02]  /*0b80*/  IABS R19, R10 ;  /* 0x0000000a00137213 */ /* 0x000fe40000000000 */
[----:B------:R-:W-:-:S04]  /*0b90*/  IMAD.WIDE R24, R24, R25, c[0x0][0x1c0] ;  /* 0x0000700018187625 */ /* 0x000fc800078e0219 */
[----:B------:R-:W-:Y:S01]  /*0ba0*/  IMAD.MOV.U32 R26, RZ, RZ, R24 ;  /* 0x000000ffff1a7224 */ /* 0x000fe200078e0018 */
        /* <DEDUP_REMOVED lines=12> */
[----:B------:R-:W-:-:S03]  /*0c70*/  IMAD R14, R5, c[0x0][0x18c], RZ ;  /* 0x00006300050e7a24 */ /* 0x000fc600078e02ff */
[----:B------:R-:W-:Y:S02]  /*0c80*/  ISETP.GT.U32.AND P1, PT, R13, R2, PT ;  /* 0x000000020d00720c */ /* 0x000fe40003f24070 */
[----:B------:R-:W-:-:S11]  /*0c90*/  SHF.R.S32.HI R16, RZ, 0x1f, R14 ;  /* 0x0000001fff107819 */ /* 0x000fd6000001140e */
[----:B------:R-:W-:Y:S01]  /*0ca0*/  @!P1 IMAD.IADD R2, R2, 0x1, -R13 ;  /* 0x0000000102029824 */ /* 0x000fe200078e0a0d */
[----:B------:R-:W-:Y:S02]  /*0cb0*/  @!P1 IADD3 R15, R15, 0x1, RZ ;  /* 0x000000010f0f9810 */ /* 0x000fe40007ffe0ff */
[----:B------:R-:W-:Y:S02]  /*0cc0*/  ISETP.NE.AND P1, PT, R10, RZ, PT ;  /* 0x000000ff0a00720c */ /* 0x000fe40003f25270 */
[----:B------:R-:W-:Y:S01]  /*0cd0*/  ISETP.GE.U32.AND P0, PT, R2, R13, PT ;  /* 0x0000000d0200720c */ /* 0x000fe20003f06070 */
[----:B------:R-:W-:Y:S01]  /*0ce0*/  IMAD.MOV.U32 R13, RZ, RZ, c[0x0][0x1f8] ;  /* 0x00007e00ff0d7624 */ /* 0x000fe200078e00ff */
[----:B------:R-:W-:-:S04]  /*0cf0*/  LOP3.LUT R2, R3, R10, RZ, 0x3c, !PT ;  /* 0x0000000a03027212 */ /* 0x000fc800078e3cff */
[----:B------:R-:W-:Y:S01]  /*0d00*/  ISETP.GE.AND P2, PT, R2, RZ, PT ;  /* 0x000000ff0200720c */ /* 0x000fe20003f46270 */
[----:B------:R-:W-:Y:S02]  /*0d10*/  IMAD R2, R4, R13, -c[0x0][0x204] ;  /* 0x8000810004027624 */ /* 0x000fe400078e020d */
[----:B------:R-:W-:Y:S02]  /*0d20*/  IMAD R13, R0, R17, -c[0x0][0x208] ;  /* 0x80008200000d7624 */ /* 0x000fe400078e0211 */
[----:B------:R-:W-:Y:S02]  /*0d30*/  IMAD R2, R2, c[0x0][0x184], RZ ;  /* 0x0000610002027a24 */ /* 0x000fe400078e02ff */
[----:B------:R-:W-:Y:S01]  /*0d40*/  @P0 IADD3 R15, R15, 0x1, RZ ;  /* 0x000000010f0f0810 */ /* 0x000fe20007ffe0ff */
[----:B------:R-:W-:Y:S02]  /*0d50*/  IMAD R13, R13, c[0x0][0x188], RZ ;  /* 0x000062000d0d7a24 */ /* 0x000fe400078e02ff */
[----:B------:R-:W-:-:S03]  /*0d60*/  IMAD R17, R6, c[0x0][0x17c], RZ ;  /* 0x00005f0006117a24 */ /* 0x000fc600078e02ff */
[----:B------:R-:W-:Y:S01]  /*0d70*/  @!P2 IMAD.MOV R15, RZ, RZ, -R15 ;  /* 0x000000ffff0fa224 */ /* 0x000fe200078e0a0f */
[----:B------:R-:W-:Y:S02]  /*0d80*/  @!P1 LOP3.LUT R15, RZ, R10, RZ, 0x33, !PT ;  /* 0x0000000aff0f9212 */ /* 0x000fe400078e33ff */
[----:B------:R-:W-:Y:S02]  /*0d90*/  IADD3 R14, P0, P1, R2, R13, R14 ;  /* 0x0000000d020e7210 */ /* 0x000fe4000791e00e */
[----:B------:R-:W-:Y:S01]  /*0da0*/  SHF.R.S32.HI R13, RZ, 0x1f, R13 ;  /* 0x0000001fff0d7819 */ /* 0x000fe2000001140d */
[----:B------:R-:W-:Y:S01]  /*0db0*/  IMAD R15, R15, c[0x0][0x180], RZ ;  /* 0x000060000f0f7a24 */ /* 0x000fe200078e02ff */
[----:B------:R-:W-:-:S04]  /*0dc0*/  SHF.R.S32.HI R2, RZ, 0x1f, R2 ;  /* 0x0000001fff027819 */ /* 0x000fc80000011402 */
[----:B------:R-:W-:Y:S01]  /*0dd0*/  IADD3.X R16, R2, R13, R16, P0, P1 ;  /* 0x0000000d02107210 */ /* 0x000fe200007e2410 */
[----:B------:R-:W-:Y:S01]  /*0de0*/  IMAD.MOV.U32 R13, RZ, RZ, RZ ;  /* 0x000000ffff0d7224 */ /* 0x000fe200078e00ff */
[--C-:B------:R-:W-:Y:S02]  /*0df0*/  IADD3 R2, P0, P1, R15, R14, R17.reuse ;  /* 0x0000000e0f027210 */ /* 0x100fe4000791e011 */
[----:B------:R-:W-:Y:S02]  /*0e00*/  SHF.R.S32.HI R17, RZ, 0x1f, R17 ;  /* 0x0000001fff117819 */ /* 0x000fe40000011411 */
[----:B------:R-:W-:-:S04]  /*0e10*/  SHF.R.S32.HI R15, RZ, 0x1f, R15 ;  /* 0x0000001fff0f7819 */ /* 0x000fc8000001140f */
[----:B------:R-:W-:Y:S02]  /*0e20*/  IADD3.X R15, R15, R16, R17, P0, P1 ;  /* 0x000000100f0f7210 */ /* 0x000fe400007e2411 */
[----:B------:R-:W-:-:S04]  /*0e30*/  LEA R14, P0, R2, c[0x0][0x160], 0x2 ;  /* 0x00005800020e7a11 */ /* 0x000fc800078010ff */
[----:B------:R-:W-:Y:S01]  /*0e40*/  LEA.HI.X R15, R2, c[0x0][0x164], R15, 0x2, P0 ;  /* 0x00005900020f7a11 */ /* 0x000fe200000f140f */
[----:B------:R-:W-:Y:S02]  /*0e50*/  IMAD.MOV.U32 R2, RZ, RZ, RZ ;  /* 0x000000ffff027224 */ /* 0x000fe400078e00ff */
.L_x_456:
        /* <DEDUP_REMOVED lines=15> */
.L_x_450:
        /* <DEDUP_REMOVED lines=10> */
.L_x_449:
        /* <DEDUP_REMOVED lines=9> */
.L_x_448:
[----:B------:R-:W-:Y:S02]  /*1080*/  IADD3 R18, R18, -0x4, RZ ;  /* 0xfffffffc12127810 */ /* 0x000fe40007ffe0ff */
[----:B------:R-:W-:Y:S02]  /*1090*/  IADD3 R14, P1, R14, -UR4, RZ ;  /* 0x800000040e0e7c10 */ /* 0x000fe4000ff3e0ff */
[----:B------:R-:W-:Y:S02]  /*10a0*/  ISETP.NE.AND P0, PT, R18, RZ, PT ;  /* 0x000000ff1200720c */ /* 0x000fe40003f05270 */
[----:B------:R-:W-:-:S11]  /*10b0*/  IADD3.X R15, R15, ~UR5, RZ, P1, !PT ;  /* 0x800000050f0f7c10 */ /* 0x000fd60008ffe4ff */
[----:B------:R-:W-:Y:S05]  /*10c0*/  @P0 BRA `(.L_x_448) ;  /* 0xffffffb000000947 */ /* 0x000fea000383ffff */
.L_x_447:
        /* <DEDUP_REMOVED lines=16> */
.L_x_446:
[----:B------:R-:W-:Y:S02]  /*11d0*/  IMAD.MOV.U32 R18, RZ, RZ, R14 ;  /* 0x000000ffff127224 */ /* 0x000fe400078e000e */
[----:B------:R-:W-:Y:S02]  /*11e0*/  IMAD.MOV.U32 R19, RZ, RZ, R15 ;  /* 0x000000ffff137224 */ /* 0x000fe400078e000f */
[----:B------:R-:W-:Y:S02]  /*11f0*/  IMAD.IADD R20, R20, 0x1, R13 ;  /* 0x0000000114147824 */ /* 0x000fe400078e020d */
[----:B------:R-:W-:Y:S02]  /*1200*/  IMAD.MOV.U32 R21, RZ, RZ, RZ ;  /* 0x000000ffff157224 */ /* 0x000fe400078e00ff */
.L_x_455:
[----:B------:R-:W-:Y:S01]  /*1210*/  IMAD.MOV.U32 R14, RZ, RZ, c[0x0][0x1d8] ;  /* 0x00007600ff0e7624 */ /* 0x000fe200078e00ff */
[----:B------:R-:W-:Y:S01]  /*1220*/  ISETP.NE.AND P2, PT, R8, RZ, PT ;  /* 0x000000ff0800720c */ /* 0x000fe20003f45270 */
        /* <DEDUP_REMOVED lines=14> */
.L_x_453:
[----:B------:R-:W-:Y:S02]  /*1310*/  IMAD.IADD R29, R5, 0x1, R24 ;  /* 0x00000001051d7824 */ /* 0x000fe400078e0218 */
[----:B------:R-:W-:Y:S02]  /*1320*/  IMAD.MOV.U32 R16, RZ, RZ, R26 ;  /* 0x000000ffff107224 */ /* 0x000fe400078e001a */
[----:B------:R-:W-:Y:S01]  /*1330*/  IMAD.MOV.U32 R17, RZ, RZ, R25 ;  /* 0x000000ffff117224 */ /* 0x000fe200078e0019 */
[----:B------:R-:W-:Y:S02]  /*1340*/  LOP3.LUT R14, R22, R29, RZ, 0xfc, !PT ;  /* 0x0000001d160e7212 */ /* 0x000fe400078efcff */
[----:B------:R-:W-:Y:S02]  /*1350*/  IADD3 R15, R29, 0x1, RZ ;  /* 0x000000011d0f7810 */ /* 0x000fe40007ffe0ff */
[----:B------:R-:W-:Y:S02]  /*1360*/  ISETP.LT.OR P0, PT, R14, RZ, P3 ;  /* 0x000000ff0e00720c */ /* 0x000fe40001f01670 */
[----:B------:R-:W-:-:S02]  /*1370*/  LOP3.LUT R14, R22, R15, RZ, 0xfc, !PT ;  /* 0x0000000f160e7212 */ /* 0x000fc400078efcff */
[----:B------:R-:W-:Y:S02]  /*1380*/  ISETP.GE.OR P0, PT, R23, c[0x0][0x174], P0 ;  /* 0x00005d0017007a0c */ /* 0x000fe40000706670 */
[----:B------:R-:W-:Y:S01]  /*1390*/  ISETP.LT.OR P1, PT, R14, RZ, P3 ;  /* 0x000000ff0e00720c */ /* 0x000fe20001f21670 */
[----:B------:R-:W-:Y:S01]  /*13a0*/  IMAD.MOV.U32 R14, RZ, RZ, R18 ;  /* 0x000000ffff0e7224 */ /* 0x000fe200078e0012 */
[----:B------:R-:W-:Y:S02]  /*13b0*/  ISETP.GE.OR P0, PT, R29, c[0x0][0x178], P0 ;  /* 0x00005e001d007a0c */ /* 0x000fe40000706670 */
[----:B------:R-:W-:-:S04]  /*13c0*/  ISETP.GE.OR P1, PT, R23, c[0x0][0x174], P1 ;  /* 0x00005d0017007a0c */ /* 0x000fc80000f26670 */
[----:B------:R-:W-:Y:S01]  /*13d0*/  ISETP.GE.OR P1, PT, R15, c[0x0][0x178], P1 ;  /* 0x00005e000f007a0c */ /* 0x000fe20000f26670 */
[----:B------:R-:W-:-:S06]  /*13e0*/  IMAD.MOV.U32 R15, RZ, RZ, R19 ;  /* 0x000000ffff0f7224 */ /* 0x000fcc00078e0013 */
[----:B------:R-:W2:Y:S04]  /*13f0*/  @!P0 LDG.E R19, [R16.64] ;  /* 0x0000000810138981 */ /* 0x000ea8000c1e1900 */
[----:B------:R-:W2:Y:S04]  /*1400*/  @!P0 LDG.E R18, [R14.64] ;  /* 0x000000080e128981 */ /* 0x000ea8000c1e1900 */
[----:B------:R-:W3:Y:S04]  /*1410*/  @!P1 LDG.E R25, [R14.64+0x4] ;  /* 0x000004080e199981 */ /* 0x000ee8000c1e1900 */
[----:B------:R-:W3:Y:S01]  /*1420*/  @!P1 LDG.E R26, [R16.64+0x4] ;  /* 0x00000408101a9981 */ /* 0x000ee2000c1e1900 */
[----:B--2---:R-:W-:Y:S01]  /*1430*/  @!P0 FFMA.FTZ R2, R19, R18, R2 ;  /* 0x0000001213028223 */ /* 0x004fe20000010002 */
[----:B------:R-:W-:-:S02]  /*1440*/  IADD3 R19, R29, 0x2, RZ ;  /* 0x000000021d137810 */ /* 0x000fc40007ffe0ff */
[----:B------:R-:W-:Y:S02]  /*1450*/  IADD3 R29, R29, 0x3, RZ ;  /* 0x000000031d1d7810 */ /* 0x000fe40007ffe0ff */
[----:B------:R-:W-:Y:S01]  /*1460*/  LOP3.LUT R18, R22, R19, RZ, 0xfc, !PT ;  /* 0x0000001316127212 */ /* 0x000fe200078efcff */
[----:B---3--:R-:W-:-:S03]  /*1470*/  @!P1 FFMA.FTZ R2, R25, R26, R2 ;  /* 0x0000001a19029223 */ /* 0x008fc60000010002 */
[----:B------:R-:W-:Y:S02]  /*1480*/  ISETP.LT.OR P0, PT, R18, RZ, P3 ;  /* 0x000000ff1200720c */ /* 0x000fe40001f01670 */
[----:B------:R-:W-:Y:S02]  /*1490*/  LOP3.LUT R18, R22, R29, RZ, 0xfc, !PT ;  /* 0x0000001d16127212 */ /* 0x000fe400078efcff */
[----:B------:R-:W-:Y:S02]  /*14a0*/  ISETP.GE.OR P0, PT, R23, c[0x0][0x174], P0 ;  /* 0x00005d0017007a0c */ /* 0x000fe40000706670 */
[----:B------:R-:W-:Y:S02]  /*14b0*/  ISETP.LT.OR P1, PT, R18, RZ, P3 ;  /* 0x000000ff1200720c */ /* 0x000fe40001f21670 */
[----:B------:R-:W-:Y:S02]  /*14c0*/  ISETP.GE.OR P0, PT, R19, c[0x0][0x178], P0 ;  /* 0x00005e0013007a0c */ /* 0x000fe40000706670 */
[----:B------:R-:W-:-:S04]  /*14d0*/  ISETP.GE.OR P1, PT, R23, c[0x0][0x174], P1 ;  /* 0x00005d0017007a0c */ /* 0x000fc80000f26670 */
[----:B------:R-:W-:-:S07]  /*14e0*/  ISETP.GE.OR P1, PT, R29, c[0x0][0x178], P1 ;  /* 0x00005e001d007a0c */ /* 0x000fce0000f26670 */
[----:B------:R-:W2:Y:S04]  /*14f0*/  @!P0 LDG.E R19, [R14.64+0x8] ;  /* 0x000008080e138981 */ /* 0x000ea8000c1e1900 */
[----:B------:R-:W2:Y:S04]  /*1500*/  @!P0 LDG.E R18, [R16.64+0x8] ;  /* 0x0000080810128981 */ /* 0x000ea8000c1e1900 */
[----:B------:R-:W3:Y:S04]  /*1510*/  @!P1 LDG.E R25, [R14.64+0xc] ;  /* 0x00000c080e199981 */ /* 0x000ee8000c1e1900 */
[----:B------:R-:W3:Y:S01]  /*1520*/  @!P1 LDG.E R26, [R16.64+0xc] ;  /* 0x00000c08101a9981 */ /* 0x000ee2000c1e1900 */
[----:B------:R-:W-:-:S02]  /*1530*/  IADD3 R27, R27, -0x4, RZ ;  /* 0xfffffffc1b1b7810 */ /* 0x000fc40007ffe0ff */
[----:B------:R-:W-:Y:S02]  /*1540*/  IADD3 R24, R24, 0x4, RZ ;  /* 0x0000000418187810 */ /* 0x000fe40007ffe0ff */
[----:B------:R-:W-:Y:S01]  /*1550*/  ISETP.NE.AND P4, PT, R27, RZ, PT ;  /* 0x000000ff1b00720c */ /* 0x000fe20003f85270 */
[----:B--2---:R-:W-:-:S04]  /*1560*/  @!P0 FFMA.FTZ R2, R19, R18, R2 ;  /* 0x0000001213028223 */ /* 0x004fc80000010002 */
[----:B---3--:R-:W-:Y:S01]  /*1570*/  @!P1 FFMA.FTZ R2, R25, R26, R2 ;  /* 0x0000001a19029223 */ /* 0x008fe20000010002 */
[----:B------:R-:W-:Y:S02]  /*1580*/  IADD3 R26, P0, R16, 0x10, RZ ;  /* 0x00000010101a7810 */ /* 0x000fe40007f1e0ff */
[----:B------:R-:W-:-:S03]  /*1590*/  IADD3 R18, P1, R14, 0x10, RZ ;  /* 0x000000100e127810 */ /* 0x000fc60007f3e0ff */
[----:B------:R-:W-:Y:S02]  /*15a0*/  IMAD.X R25, RZ, RZ, R17, P0 ;  /* 0x000000ffff197224 */ /* 0x000fe400000e0611 */
[----:B------:R-:W-:Y:S01]  /*15b0*/  IMAD.X R19, RZ, RZ, R15, P1 ;  /* 0x000000ffff137224 */ /* 0x000fe200008e060f */
[----:B------:R-:W-:Y:S05]  /*15c0*/  @P4 BRA `(.L_x_453) ;  /* 0xfffffd4000004947 */ /* 0x000fea000383ffff */
.L_x_452:
[----:B------:R-:W-:Y:S02]  /*15d0*/  IMAD.MOV.U32 R27, RZ, RZ, R18 ;  /* 0x000000ffff1b7224 */ /* 0x000fe400078e0012 */
[----:B------:R-:W-:Y:S01]  /*15e0*/  IMAD.MOV.U32 R28, RZ, RZ, R19 ;  /* 0x000000ffff1c7224 */ /* 0x000fe200078e0013 */
[----:B------:R-:W-:Y:S05]  /*15f0*/  @!P2 BRA `(.L_x_454) ;  /* 0x000003700000a947 */ /* 0x000fea0003800000 */
[----:B------:R-:W-:Y:S02]  /*1600*/  IMAD.MOV.U32 R15, RZ, RZ, c[0x0][0x1f8] ;  /* 0x00007e00ff0f7624 */ /* 0x000fe400078e00ff */
[----:B------:R-:W-:Y:S02]  /*1610*/  IMAD.IADD R23, R5, 0x1, R24 ;  /* 0x0000000105177824 */ /* 0x000fe400078e0218 */
[----:B------:R-:W-:-:S02]  /*1620*/  IMAD R14, R4, R15, -c[0x0][0x204] ;  /* 0x80008100040e7624 */ /* 0x000fc400078e020f */
[----:B------:R-:W-:Y:S02]  /*1630*/  IMAD.MOV.U32 R15, RZ, RZ, c[0x0][0x1fc] ;  /* 0x00007f00ff0f7624 */ /* 0x000fe400078e00ff */
[----:B------:R-:W-:Y:S02]  /*1640*/  IMAD.IADD R14, R14, 0x1, R13 ;  /* 0x000000010e0e7824 */ /* 0x000fe400078e020d */
[----:B------:R-:W-:Y:S01]  /*1650*/  IMAD R24, R0, R15, -c[0x0][0x208] ;  /* 0x8000820000187624 */ /* 0x000fe200078e020f */
[----:B------:R-:W-:Y:S02]  /*1660*/  LOP3.LUT R15, R22, R23, RZ, 0xfc, !PT ;  /* 0x00000017160f7212 */ /* 0x000fe400078efcff */
[----:B------:R-:W-:Y:S01]  /*1670*/  ISETP.GE.AND P0, PT, R14, c[0x0][0x170], PT ;  /* 0x00005c000e007a0c */ /* 0x000fe20003f06270 */
[----:B------:R-:W-:-:S03]  /*1680*/  IMAD.IADD R24, R24, 0x1, R21 ;  /* 0x0000000118187824 */ /* 0x000fc600078e0215 */
        /* <DEDUP_REMOVED lines=9> */
[----:B------:R-:W-:Y:S01]  /*1720*/  ISETP.NE.AND P2, PT, R8, 0x1, PT ;  /* 0x000000010800780c */ /* 0x000fe20003f45270 */
[----:B--2---:R-:W-:Y:S01]  /*1730*/  @!P1 FFMA.FTZ R2, R15, R14, R2 ;  /* 0x0000000e0f029223 */ /* 0x004fe20000010002 */
[----:B------:R-:W-:Y:S01]  /*1740*/  IADD3 R27, P1, R18, 0x4, RZ ;  /* 0x00000004121b7810 */ /* 0x000fe20007f3e0ff */
[----:B------:R-:W-:Y:S01]  /*1750*/  IMAD.MOV.U32 R14, RZ, RZ, R26 ;  /* 0x000000ffff0e7224 */ /* 0x000fe200078e001a */
[----:B------:R-:W-:Y:S01]  /*1760*/  IADD3 R26, P3, R26, 0x4, RZ ;  /* 0x000000041a1a7810 */ /* 0x000fe20007f7e0ff */
[----:B------:R-:W-:Y:S02]  /*1770*/  IMAD.MOV.U32 R15, RZ, RZ, R25 ;  /* 0x000000ffff0f7224 */ /* 0x000fe400078e0019 */
[----:B------:R-:W-:Y:S02]  /*1780*/  IMAD.X R28, RZ, RZ, R19, P1 ;  /* 0x000000ffff1c7224 */ /* 0x000fe400008e0613 */
[----:B------:R-:W-:-:S04]  /*1790*/  IMAD.X R25, RZ, RZ, R25, P3 ;  /* 0x000000ffff197224 */ /* 0x000fc800018e0619 */
[----:B------:R-:W-:Y:S05]  /*17a0*/  @!P2 BRA `(.L_x_454) ;  /* 0x000001c00000a947 */ /* 0x000fea0003800000 */
[----:B------:R-:W-:-:S04]  /*17b0*/  IADD3 R17, R23, 0x1, RZ ;  /* 0x0000000117117810 */ /* 0x000fc80007ffe0ff */
[----:B------:R-:W-:-:S04]  /*17c0*/  LOP3.LUT R16, R22, R17, RZ, 0xfc, !PT ;  /* 0x0000001116107212 */ /* 0x000fc800078efcff */
[----:B------:R-:W-:-:S04]  /*17d0*/  ISETP.LT.OR P1, PT, R16, RZ, P0 ;  /* 0x000000ff1000720c */ /* 0x000fc80000721670 */
[----:B------:R-:W-:-:S04]  /*17e0*/  ISETP.GE.OR P1, PT, R24, c[0x0][0x174], P1 ;  /* 0x00005d0018007a0c */ /* 0x000fc80000f26670 */
[----:B------:R-:W-:-:S13]  /*17f0*/  ISETP.GE.OR P1, PT, R17, c[0x0][0x178], P1 ;  /* 0x00005e0011007a0c */ /* 0x000fda0000f26670 */
[----:B------:R-:W-:Y:S01]  /*1800*/  @!P1 IMAD.MOV.U32 R17, RZ, RZ, R19 ;  /* 0x000000ffff119224 */ /* 0x000fe200078e0013 */
[----:B------:R-:W2:Y:S01]  /*1810*/  @!P1 LDG.E R25, [R14.64+0x4] ;  /* 0x000004080e199981 */ /* 0x000ea2000c1e1900 */
[----:B------:R-:W-:-:S05]  /*1820*/  @!P1 IMAD.MOV.U32 R16, RZ, RZ, R18 ;  /* 0x000000ffff109224 */ /* 0x000fca00078e0012 */
[----:B------:R-:W2:Y:S01]  /*1830*/  @!P1 LDG.E R17, [R16.64+0x4] ;  /* 0x0000040810119981 */ /* 0x000ea2000c1e1900 */
[----:B------:R-:W-:Y:S02]  /*1840*/  ISETP.NE.AND P2, PT, R8, 0x2, PT ;  /* 0x000000020800780c */ /* 0x000fe40003f45270 */
[----:B------:R-:W-:Y:S02]  /*1850*/  IADD3 R27, P3, R18, 0x8, RZ ;  /* 0x00000008121b7810 */ /* 0x000fe40007f7e0ff */
[----:B------:R-:W-:-:S03]  /*1860*/  IADD3 R26, P4, R14, 0x8, RZ ;  /* 0x000000080e1a7810 */ /* 0x000fc60007f9e0ff */
[----:B------:R-:W-:Y:S02]  /*1870*/  IMAD.X R28, RZ, RZ, R19, P3 ;  /* 0x000000ffff1c7224 */ /* 0x000fe400018e0613 */
[----:B--2---:R-:W-:Y:S02]  /*1880*/  @!P1 FFMA.FTZ R2, R17, R25, R2 ;  /* 0x0000001911029223 */ /* 0x004fe40000010002 */
[----:B------:R-:W-:Y:S02]  /*1890*/  IMAD.X R25, RZ, RZ, R15, P4 ;  /* 0x000000ffff197224 */ /* 0x000fe400020e060f */
[----:B------:R-:W-:Y:S05]  /*18a0*/  @!P2 BRA `(.L_x_454) ;  /* 0x000000c00000a947 */ /* 0x000fea0003800000 */
[----:B------:R-:W-:-:S04]  /*18b0*/  IADD3 R23, R23, 0x2, RZ ;  /* 0x0000000217177810 */ /* 0x000fc80007ffe0ff */
[----:B------:R-:W-:-:S04]  /*18c0*/  LOP3.LUT R22, R22, R23, RZ, 0xfc, !PT ;  /* 0x0000001716167212 */ /* 0x000fc800078efcff */
[----:B------:R-:W-:-:S04]  /*18d0*/  ISETP.LT.OR P0, PT, R22, RZ, P0 ;  /* 0x000000ff1600720c */ /* 0x000fc80000701670 */
[----:B------:R-:W-:-:S04]  /*18e0*/  ISETP.GE.OR P0, PT, R24, c[0x0][0x174], P0 ;  /* 0x00005d0018007a0c */ /* 0x000fc80000706670 */
[----:B------:R-:W-:-:S13]  /*18f0*/  ISETP.GE.OR P0, PT, R23, c[0x0][0x178], P0 ;  /* 0x00005e0017007a0c */ /* 0x000fda0000706670 */
[----:B------:R-:W2:Y:S04]  /*1900*/  @!P0 LDG.E R17, [R18.64+0x8] ;  /* 0x0000080812118981 */ /* 0x000ea8000c1e1900 */
[----:B------:R-:W2:Y:S01]  /*1910*/  @!P0 LDG.E R16, [R14.64+0x8] ;  /* 0x000008080e108981 */ /* 0x000ea2000c1e1900 */
[----:B------:R-:W-:Y:S02]  /*1920*/  IADD3 R27, P1, R18, 0xc, RZ ;  /* 0x0000000c121b7810 */ /* 0x000fe40007f3e0ff */
[----:B------:R-:W-:-:S03]  /*1930*/  IADD3 R26, P2, R14, 0xc, RZ ;  /* 0x0000000c0e1a7810 */ /* 0x000fc60007f5e0ff */
[----:B------:R-:W-:Y:S02]  /*1940*/  IMAD.X R28, RZ, RZ, R19, P1 ;  /* 0x000000ffff1c7224 */ /* 0x000fe400008e0613 */
[----:B------:R-:W-:Y:S02]  /*1950*/  IMAD.X R25, RZ, RZ, R15, P2 ;  /* 0x000000ffff197224 */ /* 0x000fe400010e060f */
[----:B--2---:R-:W-:Y:S02]  /*1960*/  @!P0 FFMA.FTZ R2, R17, R16, R2 ;  /* 0x0000001011028223 */ /* 0x004fe40000010002 */
.L_x_454:
        /* <DEDUP_REMOVED lines=8> */
.L_x_451:
[----:B------:R-:W-:Y:S01]  /*19f0*/  IADD3 R13, R13, 0x1, RZ ;  /* 0x000000010d0d7810 */ /* 0x000fe20007ffe0ff */
[----:B------:R-:W-:-:S03]  /*1a00*/  IMAD.U32 R15, RZ, RZ, UR11 ;  /* 0x0000000bff0f7e24 */ /* 0x000fc6000f8e00ff */
[----:B------:R-:W-:Y:S02]  /*1a10*/  ISETP.GE.AND P0, PT, R13, c[0x0][0x1d0], PT ;  /* 0x000074000d007a0c */ /* 0x000fe40003f06270 */
[----:B------:R-:W-:-:S04]  /*1a20*/  LEA R14, P1, R15, R18, 0x2 ;  /* 0x000000120f0e7211 */ /* 0x000fc800078210ff */
[----:B------:R-:W-:-:S07]  /*1a30*/  IADD3.X R15, R19, UR16, RZ, P1, !PT ;  /* 0x00000010130f7c10 */ /* 0x000fce0008ffe4ff */
[----:B------:R-:W-:Y:S05]  /*1a40*/  @!P0 BRA `(.L_x_456) ;  /* 0xfffff41000008947 */ /* 0x000fea000383ffff */
.L_x_445:
[----:B------:R-:W-:-:S04]  /*1a50*/  ISETP.NE.U32.AND P0, PT, RZ, c[0x0][0x1f0], PT ;  /* 0x00007c00ff007a0c */ /* 0x000fc80003f05070 */
[----:B------:R-:W-:-:S13]  /*1a60*/  ISETP.NE.AND.EX P0, PT, RZ, c[0x0][0x1f4], PT, P0 ;  /* 0x00007d00ff007a0c */ /* 0x000fda0003f05300 */
[----:B------:R-:W-:-:S04]  /*1a70*/  @P0 IMAD.MOV.U32 R14, RZ, RZ, 0x4 ;  /* 0x00000004ff0e0424 */ /* 0x000fc800078e00ff */
[----:B------:R-:W-:-:S05]  /*1a80*/  @P0 IMAD.WIDE R14, R3, R14, c[0x0][0x1f0] ;  /* 0x00007c00030e0625 */ /* 0x000fca00078e020e */
[----:B------:R-:W2:Y:S01]  /*1a90*/  @P0 LDG.E R5, [R14.64] ;  /* 0x000000080e050981 */ /* 0x000ea2000c1e1900 */
[----:B------:R-:W-:Y:S02]  /*1aa0*/  IMAD.MOV R7, RZ, RZ, -R7 ;  /* 0x000000ffff077224 */ /* 0x000fe400078e0a07 */
[----:B------:R-:W-:Y:S02]  /*1ab0*/  IMAD R4, R4, c[0x0][0x1b4], RZ ;  /* 0x00006d0004047a24 */ /* 0x000fe400078e02ff */
[----:B------:R-:W-:Y:S02]  /*1ac0*/  IMAD R13, R7, c[0x0][0x1a8], R12 ;  /* 0x00006a00070d7a24 */ /* 0x000fe400078e020c */
[----:B------:R-:W-:Y:S02]  /*1ad0*/  IMAD R7, R0, c[0x0][0x1b8], RZ ;  /* 0x00006e0000077a24 */ /* 0x000fe400078e02ff */
[----:B------:R-:W-:Y:S01]  /*1ae0*/  IMAD R0, R13, c[0x0][0x1bc], RZ ;  /* 0x00006f000d007a24 */ /* 0x000fe200078e02ff */
[----:B------:R-:W-:Y:S01]  /*1af0*/  SHF.R.S32.HI R13, RZ, 0x1f, R4 ;  /* 0x0000001fff0d7819 */ /* 0x000fe20000011404 */
[----:B------:R-:W-:-:S02]  /*1b00*/  IMAD R6, R6, c[0x0][0x1ac], RZ ;  /* 0x00006b0006067a24 */ /* 0x000fc400078e02ff */
[----:B------:R-:W-:Y:S01]  /*1b10*/  IMAD R3, R3, c[0x0][0x1b0], RZ ;  /* 0x00006c0003037a24 */ /* 0x000fe200078e02ff */
[--C-:B------:R-:W-:Y:S02]  /*1b20*/  IADD3 R16, P1, P2, R4, R7, R0.reuse ;  /* 0x0000000704107210 */ /* 0x100fe40007a3e000 */
[----:B------:R-:W-:Y:S02]  /*1b30*/  SHF.R.S32.HI R4, RZ, 0x1f, R7 ;  /* 0x0000001fff047819 */ /* 0x000fe40000011407 */
[----:B------:R-:W-:-:S04]  /*1b40*/  SHF.R.S32.HI R0, RZ, 0x1f, R0 ;  /* 0x0000001fff007819 */ /* 0x000fc80000011400 */
[----:B------:R-:W-:Y:S01]  /*1b50*/  IADD3.X R13, R13, R4, R0, P1, P2 ;  /* 0x000000040d0d7210 */ /* 0x000fe20000fe4400 */
[----:B------:R-:W-:Y:S01]  /*1b60*/  IMAD.MOV.U32 R0, RZ, RZ, R2 ;  /* 0x000000ffff007224 */ /* 0x000fe200078e0002 */
[--C-:B------:R-:W-:Y:S02]  /*1b70*/  IADD3 R4, P1, P2, R6, R16, R3.reuse ;  /* 0x0000001006047210 */ /* 0x100fe40007a3e003 */
[----:B------:R-:W-:Y:S02]  /*1b80*/  SHF.R.S32.HI R6, RZ, 0x1f, R6 ;  /* 0x0000001fff067819 */ /* 0x000fe40000011406 */
[----:B------:R-:W-:-:S04]  /*1b90*/  SHF.R.S32.HI R3, RZ, 0x1f, R3 ;  /* 0x0000001fff037819 */ /* 0x000fc80000011403 */
[----:B------:R-:W-:Y:S02]  /*1ba0*/  IADD3.X R3, R6, R13, R3, P1, P2 ;  /* 0x0000000d06037210 */ /* 0x000fe40000fe4403 */
[----:B------:R-:W-:-:S04]  /*1bb0*/  LEA R2, P1, R4, c[0x0][0x190], 0x2 ;  /* 0x0000640004027a11 */ /* 0x000fc800078210ff */
[----:B------:R-:W-:Y:S01]  /*1bc0*/  LEA.HI.X R3, R4, c[0x0][0x194], R3, 0x2, P1 ;  /* 0x0000650004037a11 */ /* 0x000fe200008f1403 */
[----:B--2---:R-:W-:Y:S02]  /*1bd0*/  @P0 FADD.FTZ R0, R5, R0 ;  /* 0x0000000005000221 */ /* 0x004fe40000010000 */
[----:B------:R-:W-:-:S03]  /*1be0*/  IMAD R5, R9, c[0x0][0xc], RZ ;  /* 0x0000030009057a24 */ /* 0x000fc600078e02ff */
[----:B------:R0:W-:Y:S02]  /*1bf0*/  STG.E [R2.64], R0 ;  /* 0x0000000002007986 */ /* 0x0001e4000c101908 */
[----:B------:R-:W-:-:S05]  /*1c00*/  IADD3 R12, P0, R5, R12, RZ ;  /* 0x0000000c050c7210 */ /* 0x000fca0007f1e0ff */
[----:B------:R-:W-:Y:S01]  /*1c10*/  IMAD.X R11, RZ, RZ, R11, P0 ;  /* 0x000000ffff0b7224 */ /* 0x000fe200000e060b */
[----:B------:R-:W-:-:S04]  /*1c20*/  ISETP.GE.U32.AND P0, PT, R12, UR10, PT ;  /* 0x0000000a0c007c0c */ /* 0x000fc8000bf06070 */
[----:B------:R-:W-:-:S13]  /*1c30*/  ISETP.GE.AND.EX P0, PT, R11, UR17, PT, P0 ;  /* 0x000000110b007c0c */ /* 0x000fda000bf06300 */
[----:B0-----:R-:W-:Y:S01]  /*1c40*/  @P0 CALL.REL.NOINC `(.L_x_457) ;  /* 0x0000001000000944 */ /* 0x001fe20003c00000 */
[----:B------:R-:W-:Y:S05]  /*1c50*/  BRA `(.L_x_458) ;  /* 0xffffe80000007947 */ /* 0x000fea000383ffff */
.L_x_457:
[----:B------:R-:W-:Y:S05]  /*1c60*/  BSYNC B0 ;  /* 0x0000000000007941 */ /* 0x000fea0003800000 */
.L_x_444:
[----:B------:R-:W-:Y:S05]  /*1c70*/  EXIT ;  /* 0x000000000000794d */ /* 0x000fea0003800000 */
.L_x_459:
        /* <DEDUP_REMOVED lines=16> */
.L_x_547:


//--------------------- .text._ZN2at6native51_GLOBAL__N__11011a27_18_DepthwiseConv3d_cu_35e0c7b528conv_depthwise3d_cuda_kernelIffLi3ELi3ELi3ELi1ELi1ELi1EEEvNS_27GenericPackedTensorAccessorIKT_Lm5ENS_16DefaultPtrTraitsEiEENS3_IS4_Lm5ES6_iEES7_PS5_iiiiiiiii --------------------------
	.section	.text._ZN2at6native51_GLOBAL__N__11011a27_18_DepthwiseConv3d_cu_35e0c7b528conv_depthwise3d_cuda_kernelIffLi3ELi3ELi3ELi1ELi1ELi1EEEvNS_27GenericPackedTensorAccessorIKT_Lm5ENS_16DefaultPtrTraitsEiEENS3_IS4_Lm5ES6_iEES7_PS5_iiiiiiiii,"ax",@progbits
	.sectioninfo	@"SHI_REGISTERS=32"
	.align	128
.text._ZN2at6native51_GLOBAL__N__11011a27_18_DepthwiseConv3d_cu_35e0c7b528conv_depthwise3d_cuda_kernelIffLi3ELi3ELi3ELi1ELi1ELi1EEEvNS_27GenericPackedTensorAccessorIKT_Lm5ENS_16DefaultPtrTraitsEiEENS3_IS4_Lm5ES6_iEES7_PS5_iiiiiiiii:
        .type           _ZN2at6native51_GLOBAL__N__11011a27_18_DepthwiseConv3d_cu_35e0c7b528conv_depthwise3d_cuda_kernelIffLi3ELi3ELi3ELi1ELi1ELi1EEEvNS_27GenericPackedTensorAccessorIKT_Lm5ENS_16DefaultPtrTraitsEiEENS3_IS4_Lm5ES6_iEES7_PS5_iiiiiiiii,@function
        .size           _ZN2at6native51_GLOBAL__N__11011a27_18_DepthwiseConv3d_cu_35e0c7b528conv_depthwise3d_cuda_kernelIffLi3ELi3ELi3ELi1ELi1ELi1EEEvNS_27GenericPackedTensorAccessorIKT_Lm5ENS_16DefaultPtrTraitsEiEENS3_IS4_Lm5ES6_iEES7_PS5_iiiiiiiii,(.L_x_548 - _ZN2at6native51_GLOBAL__N__11011a27_18_DepthwiseConv3d_cu_35e0c7b528conv_depthwise3d_cuda_kernelIffLi3ELi3ELi3ELi1ELi1ELi1EEEvNS_27GenericPackedTensorAccessorIKT_Lm5ENS_16DefaultPtrTraitsEiEENS3_IS4_Lm5ES6_iEES7_PS5_iiiiiiiii)
        .other          _ZN2at6native51_GLOBAL__N__11011a27_18_DepthwiseConv3d_cu_35e0c7b528conv_depthwise3d_cuda_kernelIffLi3ELi3ELi3ELi1ELi1ELi1EEEvNS_27GenericPackedTensorAccessorIKT_Lm5ENS_16DefaultPtrTraitsEiEENS3_IS4_Lm5ES6_iEES7_PS5_iiiiiiiii,@"STO_CUDA_ENTRY STV_DEFAULT"
_ZN2at6native51_GLOBAL__N__11011a27_18_DepthwiseConv3d_cu_35e0c7b528conv_depthwise3d_cuda_kernelIffLi3ELi3ELi3ELi1ELi1ELi1EEEvNS_27GenericPackedTensorAccessorIKT_Lm5ENS_16DefaultPtrTraitsEiEENS3_IS4_Lm5ES6_iEES7_PS5_iiiiiiiii:
        /* <DEDUP_REMOVED lines=68> */
.L_x_463:
[----:B------:R-:W-:Y:S02]  /*0440*/  IABS R6, c[0x0][0x1a4] ;  /* 0x0000690000067a13 */ /* 0x000fe40000000000 */
[----:B------:R-:W-:Y:S02]  /*0450*/  IABS R5, R2 ;  /* 0x0000000200057213 */ /* 0x000fe40000000000 */
[----:B------:R-:W0:Y:S01]  /*0460*/  I2F.RP R7, R6 ;  /* 0x0000000600077306 */ /* 0x000e220000209400 */
[----:B------:R-:W-:Y:S02]  /*0470*/  IABS R10, c[0x0][0x1a8] ;  /* 0x00006a00000a7a13 */ /* 0x000fe40000000000 */
[----:B------:R-:W-:Y:S01]  /*0480*/  IMAD.HI.U32 R4, R5, UR5, RZ ;  /* 0x0000000505047c27 */ /* 0x000fe2000f8e00ff */
[----:B------:R-:W-:-:S03]  /*0490*/  IABS R13, R0 ;  /* 0x00000000000d7213 */ /* 0x000fc60000000000 */
[----:B------:R-:W-:Y:S02]  /*04a0*/  IMAD.MOV R8, RZ, RZ, -R4 ;  /* 0x000000ffff087224 */ /* 0x000fe400078e0a04 */
[----:B------:R-:W-:Y:S02]  /*04b0*/  IMAD.MOV R13, RZ, RZ, -R13 ;  /* 0x000000ffff0d7224 */ /* 0x000fe400078e0a0d */
[----:B------:R-:W-:-:S05]  /*04c0*/  IMAD R5, R10, R8, R5 ;  /* 0x000000080a057224 */ /* 0x000fca00078e0205 */
[----:B------:R-:W-:Y:S01]  /*04d0*/  ISETP.LT.U32.AND P1, PT, R5, UR18, PT ;  /* 0x0000001205007c0c */ /* 0x000fe2000bf21070 */
[----:B0-----:R-:W0:-:S12]  /*04e0*/  MUFU.RCP R7, R7 ;  /* 0x0000000700077308 */ /* 0x001e180000001000 */
[----:B------:R-:W-:Y:S01]  /*04f0*/  @!P1 IMAD.IADD R5, R5, 0x1, -R10 ;  /* 0x0000000105059824 */ /* 0x000fe200078e0a0a */
[----:B------:R-:W-:Y:S02]  /*0500*/  @!P1 IADD3 R4, R4, 0x1, RZ ;  /* 0x0000000104049810 */ /* 0x000fe40007ffe0ff */
[----:B------:R-:W-:Y:S02]  /*0510*/  ISETP.NE.AND P1, PT, RZ, c[0x0][0x1a8], PT ;  /* 0x00006a00ff007a0c */ /* 0x000fe40003f25270 */
[----:B0-----:R-:W-:Y:S02]  /*0520*/  IADD3 R8, R7, 0xffffffe, RZ ;  /* 0x0ffffffe07087810 */ /* 0x001fe40007ffe0ff */
[----:B------:R-:W-:Y:S02]  /*0530*/  ISETP.GE.U32.AND P0, PT, R5, UR18, PT ;  /* 0x0000001205007c0c */ /* 0x000fe4000bf06070 */
[----:B------:R-:W-:Y:S01]  /*0540*/  LOP3.LUT R5, R2, c[0x0][0x1a8], RZ, 0x3c, !PT ;  /* 0x00006a0002057a12 */ /* 0x000fe200078e3cff */
[----:B------:R0:W1:Y:S03]  /*0550*/  F2I.FTZ.U32.TRUNC.NTZ R9, R8 ;  /* 0x0000000800097305 */ /* 0x000066000021f000 */
[----:B------:R-:W-:-:S02]  /*0560*/  ISETP.GE.AND P2, PT, R5, RZ, PT ;  /* 0x000000ff0500720c */ /* 0x000fc40003f46270 */
[----:B------:R-:W-:Y:S01]  /*0570*/  IABS R5, c[0x0][0x1a0] ;  /* 0x0000680000057a13 */ /* 0x000fe20000000000 */
[----:B0-----:R-:W-:-:S04]  /*0580*/  IMAD.MOV.U32 R8, RZ, RZ, RZ ;  /* 0x000000ffff087224 */ /* 0x001fc800078e00ff */
[----:B------:R-:W-:-:S06]  /*0590*/  @P0 IADD3 R4, R4, 0x1, RZ ;  /* 0x0000000104040810 */ /* 0x000fcc0007ffe0ff */
[----:B------:R-:W-:Y:S01]  /*05a0*/  @!P2 IMAD.MOV R4, RZ, RZ, -R4 ;  /* 0x000000ffff04a224 */ /* 0x000fe200078e0a04 */
[----:B------:R-:W-:Y:S01]  /*05b0*/  @!P1 LOP3.LUT R4, RZ, c[0x0][0x1a8], RZ, 0x33, !PT ;  /* 0x00006a00ff049a12 */ /* 0x000fe200078e33ff */
[----:B-1----:R-:W-:-:S03]  /*05c0*/  IMAD.MOV R7, RZ, RZ, -R9 ;  /* 0x000000ffff077224 */ /* 0x002fc600078e0a09 */
[----:B------:R-:W-:Y:S01]  /*05d0*/  IABS R10, R4 ;  /* 0x00000004000a7213 */ /* 0x000fe20000000000 */
[----:B------:R-:W-:Y:S02]  /*05e0*/  IMAD R7, R7, R6, RZ ;  /* 0x0000000607077224 */ /* 0x000fe400078e02ff */
[----:B------:R-:W-:Y:S02]  /*05f0*/  IMAD.MOV R23, RZ, RZ, -R4 ;  /* 0x000000ffff177224 */ /* 0x000fe400078e0a04 */
[----:B------:R-:W-:-:S04]  /*0600*/  IMAD.HI.U32 R8, R9, R7, R8 ;  /* 0x0000000709087227 */ /* 0x000fc800078e0008 */
[----:B------:R-:W-:Y:S02]  /*0610*/  IMAD.MOV.U32 R7, RZ, RZ, R10 ;  /* 0x000000ffff077224 */ /* 0x000fe400078e000a */
[----:B------:R-:W0:Y:S01]  /*0620*/  I2F.RP R10, R5 ;  /* 0x00000005000a7306 */ /* 0x000e220000209400 */
[----:B------:R-:W-:Y:S02]  /*0630*/  IMAD R23, R23, c[0x0][0x1a8], R2 ;  /* 0x00006a0017177a24 */ /* 0x000fe400078e0202 */
        /* <DEDUP_REMOVED lines=9> */
[----:B------:R0:W1:Y:S01]  /*06d0*/  F2I.FTZ.U32.TRUNC.NTZ R9, R8 ;  /* 0x0000000800097305 */ /* 0x000062000021f000 */
[----:B------:R-:W-:Y:S02]  /*06e0*/  LOP3.LUT R6, R4, c[0x0][0x1a4], RZ, 0x3c, !PT ;  /* 0x0000690004067a12 */ /* 0x000fe400078e3cff */
[----:B------:R-:W-:-:S02]  /*06f0*/  ISETP.NE.AND P1, PT, RZ, c[0x0][0x1a4], PT ;  /* 0x00006900ff007a0c */ /* 0x000fc40003f25270 */
[----:B------:R-:W-:Y:S02]  /*0700*/  ISETP.GE.AND P2, PT, R6, RZ, PT ;  /* 0x000000ff0600720c */ /* 0x000fe40003f46270 */
[----:B0-----:R-:W-:-:S04]  /*0710*/  IABS R8, c[0x0][0x19c] ;  /* 0x0000670000087a13 */ /* 0x001fc80000000000 */
[----:B------:R-:W-:Y:S01]  /*0720*/  @P0 IADD3 R12, R12, 0x1, RZ ;  /* 0x000000010c0c0810 */ /* 0x000fe20007ffe0ff */
[----:B-1----:R-:W-:-:S06]  /*0730*/  IMAD.MOV R6, RZ, RZ, -R9 ;  /* 0x000000ffff067224 */ /* 0x002fcc00078e0a09 */
[----:B------:R-:W-:Y:S01]  /*0740*/  @!P2 IMAD.MOV R12, RZ, RZ, -R12 ;  /* 0x000000ffff0ca224 */ /* 0x000fe200078e0a0c */
[----:B------:R-:W-:Y:S01]  /*0750*/  @!P1 LOP3.LUT R12, RZ, c[0x0][0x1a4], RZ, 0x33, !PT ;  /* 0x00006900ff0c9a12 */ /* 0x000fe200078e33ff */
[----:B------:R-:W-:Y:S02]  /*0760*/  IMAD R7, R6, R5, RZ ;  /* 0x0000000506077224 */ /* 0x000fe400078e02ff */
[----:B------:R-:W-:Y:S01]  /*0770*/  IMAD.MOV.U32 R6, RZ, RZ, R8 ;  /* 0x000000ffff067224 */ /* 0x000fe200078e0008 */
[----:B------:R-:W-:Y:S01]  /*0780*/  IABS R10, R12 ;  /* 0x0000000c000a7213 */ /* 0x000fe20000000000 */
[----:B------:R-:W-:-:S04]  /*0790*/  IMAD.MOV.U32 R8, RZ, RZ, RZ ;  /* 0x000000ffff087224 */ /* 0x000fc800078e00ff */
        /* <DEDUP_REMOVED lines=39> */
[----:B0-----:R-:W-:-:S04]  /*0a10*/  IADD3 R10, R9, 0xffffffe, RZ ;  /* 0x0ffffffe090a7810 */ /* 0x001fc80007ffe0ff */
[----:B------:R0:W1:Y:S01]  /*0a20*/  F2I.FTZ.U32.TRUNC.NTZ R11, R10 ;  /* 0x0000000a000b7305 */ /* 0x000062000021f000 */
[----:B------:R-:W-:-:S06]  /*0a30*/  @P0 IADD3 R20, R20, 0x1, RZ ;  /* 0x0000000114140810 */ /* 0x000fcc0007ffe0ff */
[----:B------:R-:W-:Y:S01]  /*0a40*/  @!P2 IMAD.MOV R20, RZ, RZ, -R20 ;  /* 0x000000ffff14a224 */ /* 0x000fe200078e0a14 */
[----:B------:R-:W-:Y:S01]  /*0a50*/  @!P1 LOP3.LUT R20, RZ, c[0x0][0x19c], RZ, 0x33, !PT ;  /* 0x00006700ff149a12 */ /* 0x000fe200078e33ff */
[----:B0-----:R-:W-:Y:S01]  /*0a60*/  IMAD.MOV.U32 R10, RZ, RZ, RZ ;  /* 0x000000ffff0a7224 */ /* 0x001fe200078e00ff */
[----:B------:R-:W-:-:S03]  /*0a70*/  ISETP.NE.AND P2, PT, R0, RZ, PT ;  /* 0x000000ff0000720c */ /* 0x000fc60003f45270 */
[----:B------:R-:W-:Y:S02]  /*0a80*/  IMAD.MOV R6, RZ, RZ, -R20 ;  /* 0x000000ffff067224 */ /* 0x000fe400078e0a14 */
[----:B-1----:R-:W-:Y:S02]  /*0a90*/  IMAD.MOV R9, RZ, RZ, -R11 ;  /* 0x000000ffff097224 */ /* 0x002fe400078e0a0b */
[--C-:B------:R-:W-:Y:S02]  /*0aa0*/  IMAD R7, R6, c[0x0][0x19c], R5.reuse ;  /* 0x0000670006077a24 */ /* 0x100fe400078e0205 */
[----:B------:R-:W-:Y:S02]  /*0ab0*/  IMAD R9, R9, R8, RZ ;  /* 0x0000000809097224 */ /* 0x000fe400078e02ff */
[----:B------:R-:W-:Y:S01]  /*0ac0*/  IMAD.MOV R5, RZ, RZ, -R5 ;  /* 0x000000ffff057224 */ /* 0x000fe200078e0a05 */
[----:B------:R-:W-:Y:S01]  /*0ad0*/  IABS R6, R7 ;  /* 0x0000000700067213 */ /* 0x000fe20000000000 */
[----:B------:R-:W-:-:S04]  /*0ae0*/  IMAD.HI.U32 R10, R11, R9, R10 ;  /* 0x000000090b0a7227 */ /* 0x000fc800078e000a */
[----:B------:R-:W-:Y:S02]  /*0af0*/  IMAD.MOV.U32 R11, RZ, RZ, R6 ;  /* 0x000000ffff0b7224 */ /* 0x000fe400078e0006 */
[----:B------:R-:W-:Y:S02]  /*0b00*/  IMAD.MOV.U32 R9, RZ, RZ, R13 ;  /* 0x000000ffff097224 */ /* 0x000fe400078e000d */
[----:B------:R-:W-:-:S04]  /*0b10*/  IMAD.HI.U32 R6, R10, R11, RZ ;  /* 0x0000000b0a067227 */ /* 0x000fc800078e00ff */
[----:B------:R-:W-:Y:S02]  /*0b20*/  IMAD R11, R6, R9, R11 ;  /* 0x00000009060b7224 */ /* 0x000fe400078e020b */
[--C-:B------:R-:W-:Y:S02]  /*0b30*/  IMAD.MOV R9, RZ, RZ, -R12.reuse ;  /* 0x000000ffff097224 */ /* 0x100fe400078e0a0c */
[----:B------:R-:W-:Y:S01]  /*0b40*/  IMAD R12, R5, c[0x0][0x1a0], R12 ;  /* 0x00006800050c7a24 */ /* 0x000fe200078e020c */
[----:B------:R-:W-:Y:S01]  /*0b50*/  ISETP.GT.U32.AND P1, PT, R8, R11, PT ;  /* 0x0000000b0800720c */ /* 0x000fe20003f24070 */
[----:B------:R-:W-:Y:S02]  /*0b60*/  IMAD R9, R9, c[0x0][0x1a4], R4 ;  /* 0x0000690009097a24 */ /* 0x000fe400078e0204 */
[----:B------:R-:W-:Y:S02]  /*0b70*/  IMAD.MOV.U32 R4, RZ, RZ, c[0x0][0x1fc] ;  /* 0x00007f00ff047624 */ /* 0x000fe400078e00ff */
[----:B------:R-:W-:-:S02]  /*0b80*/  IMAD.MOV.U32 R5, RZ, RZ, c[0x0][0x1f8] ;  /* 0x00007e00ff057624 */ /* 0x000fc400078e00ff */
[----:B------:R-:W-:Y:S02]  /*0b90*/  IMAD.MOV.U32 R10, RZ, RZ, c[0x0][0x200] ;  /* 0x00008000ff0a7624 */ /* 0x000fe400078e00ff */
[----:B------:R-:W-:Y:S02]  /*0ba0*/  IMAD R22, R12, R5, -c[0x0][0x204] ;  /* 0x800081000c167624 */ /* 0x000fe400078e0205 */
[----:B------:R-:W-:Y:S02]  /*0bb0*/  IMAD R10, R23, R10, -c[0x0][0x20c] ;  /* 0x80008300170a7624 */ /* 0x000fe400078e020a */
[----:B------:R-:W-:Y:S01]  /*0bc0*/  @!P1 IMAD.IADD R11, R11, 0x1, -R8 ;  /* 0x000000010b0b9824 */ /* 0x000fe200078e0a08 */
[----:B------:R-:W-:Y:S01]  /*0bd0*/  @!P1 IADD3 R6, R6, 0x1, RZ ;  /* 0x0000000106069810 */ /* 0x000fe20007ffe0ff */
[----:B------:R-:W-:-:S03]  /*0be0*/  IMAD R14, R10, c[0x0][0x18c], RZ ;  /* 0x000063000a0e7a24 */ /* 0x000fc600078e02ff */
[----:B------:R-:W-:Y:S01]  /*0bf0*/  ISETP.GE.U32.AND P0, PT, R11, R8, PT ;  /* 0x000000080b00720c */ /* 0x000fe20003f06070 */
[----:B------:R-:W-:Y:S01]  /*0c00*/  IMAD R11, R9, R4, -c[0x0][0x208] ;  /* 0x80008200090b7624 */ /* 0x000fe200078e0204 */
[----:B------:R-:W-:Y:S01]  /*0c10*/  LOP3.LUT R8, R7, R0, RZ, 0x3c, !PT ;  /* 0x0000000007087212 */ /* 0x000fe200078e3cff */
[----:B------:R-:W-:Y:S01]  /*0c20*/  IMAD R4, R22, c[0x0][0x184], RZ ;  /* 0x0000610016047a24 */ /* 0x000fe200078e02ff */
[----:B------:R-:W-:Y:S01]  /*0c30*/  SHF.R.S32.HI R16, RZ, 0x1f, R14 ;  /* 0x0000001fff107819 */ /* 0x000fe2000001140e */
[C---:B------:R-:W-:Y:S01]  /*0c40*/  IMAD R5, R11.reuse, c[0x0][0x188], RZ ;  /* 0x000062000b057a24 */ /* 0x040fe200078e02ff */
[----:B------:R-:W-:Y:S02]  /*0c50*/  ISETP.GE.AND P3, PT, R8, RZ, PT ;  /* 0x000000ff0800720c */ /* 0x000fe40003f66270 */
[----:B------:R-:W-:Y:S02]  /*0c60*/  LOP3.LUT R13, R11, R22, RZ, 0xfc, !PT ;  /* 0x000000160b0d7212 */ /* 0x000fe400078efcff */
[----:B------:R-:W-:-:S02]  /*0c70*/  SHF.R.S32.HI R15, RZ, 0x1f, R5 ;  /* 0x0000001fff0f7819 */ /* 0x000fc40000011405 */
[----:B------:R-:W-:Y:S02]  /*0c80*/  LOP3.LUT R8, R13, R10, RZ, 0xfc, !PT ;  /* 0x0000000a0d087212 */ /* 0x000fe400078efcff */
[----:B------:R-:W-:Y:S02]  /*0c90*/  @P0 IADD3 R6, R6, 0x1, RZ ;  /* 0x0000000106060810 */ /* 0x000fe40007ffe0ff */
[----:B------:R-:W-:-:S03]  /*0ca0*/  ISETP.GE.AND P0, PT, R22, c[0x0][0x170], PT ;  /* 0x00005c0016007a0c */ /* 0x000fc60003f06270 */
[----:B------:R-:W-:Y:S01]  /*0cb0*/  @!P3 IMAD.MOV R6, RZ, RZ, -R6 ;  /* 0x000000ffff06b224 */ /* 0x000fe200078e0a06 */
[----:B------:R-:W-:Y:S02]  /*0cc0*/  ISETP.LT.OR P1, PT, R8, RZ, P0 ;  /* 0x000000ff0800720c */ /* 0x000fe40000721670 */
[----:B------:R-:W-:Y:S02]  /*0cd0*/  IADD3 R8, R10, 0x1, RZ ;  /* 0x000000010a087810 */ /* 0x000fe40007ffe0ff */
[----:B------:R-:W-:Y:S02]  /*0ce0*/  @!P2 LOP3.LUT R6, RZ, R0, RZ, 0x33, !PT ;  /* 0x00000000ff06a212 */ /* 0x000fe400078e33ff */
[----:B------:R-:W-:Y:S02]  /*0cf0*/  IADD3 R24, P3, P4, R4, R5, R14 ;  /* 0x0000000504187210 */ /* 0x000fe40007c7e00e */
[----:B------:R-:W-:Y:S01]  /*0d00*/  LOP3.LUT R17, R13, R8, RZ, 0xfc, !PT ;  /* 0x000000080d117212 */ /* 0x000fe200078efcff */
[----:B------:R-:W-:Y:S01]  /*0d10*/  IMAD R5, R6, c[0x0][0x180], RZ ;  /* 0x0000600006057a24 */ /* 0x000fe200078e02ff */
[----:B------:R-:W-:Y:S01]  /*0d20*/  SHF.R.S32.HI R14, RZ, 0x1f, R4 ;  /* 0x0000001fff0e7819 */ /* 0x000fe20000011404 */
[----:B------:R-:W-:Y:S01]  /*0d30*/  IMAD R4, R20, c[0x0][0x17c], RZ ;  /* 0x00005f0014047a24 */ /* 0x000fe200078e02ff */
[----:B------:R-:W-:-:S02]  /*0d40*/  ISETP.LT.OR P2, PT, R17, RZ, P0 ;  /* 0x000000ff1100720c */ /* 0x000fc40000741670 */
[----:B------:R-:W-:Y:S02]  /*0d50*/  ISETP.GE.OR P1, PT, R11, c[0x0][0x174], P1 ;  /* 0x00005d000b007a0c */ /* 0x000fe40000f26670 */
[----:B------:R-:W-:Y:S01]  /*0d60*/  IADD3.X R14, R14, R15, R16, P3, P4 ;  /* 0x0000000f0e0e7210 */ /* 0x000fe20001fe8410 */
[----:B------:R-:W-:Y:S01]  /*0d70*/  IMAD R15, R7, c[0x0][0x1dc], RZ ;  /* 0x00007700070f7a24 */ /* 0x000fe200078e02ff */
[--C-:B------:R-:W-:Y:S02]  /*0d80*/  IADD3 R24, P4, P5, R5, R24, R4.reuse ;  /* 0x0000001805187210 */ /* 0x100fe40007d9e004 */
[----:B------:R-:W-:Y:S02]  /*0d90*/  SHF.R.S32.HI R4, RZ, 0x1f, R4 ;  /* 0x0000001fff047819 */ /* 0x000fe40000011404 */
[----:B------:R-:W-:Y:S02]  /*0da0*/  SHF.R.S32.HI R5, RZ, 0x1f, R5 ;  /* 0x0000001fff057819 */ /* 0x000fe40000011405 */
[----:B------:R-:W-:-:S02]  /*0db0*/  ISETP.GE.OR P3, PT, R11, c[0x0][0x174], P2 ;  /* 0x00005d000b007a0c */ /* 0x000fc40001766670 */
[----:B------:R-:W-:Y:S02]  /*0dc0*/  ISETP.GE.OR P2, PT, R10, c[0x0][0x178], P1 ;  /* 0x00005e000a007a0c */ /* 0x000fe40000f46670 */
[----:B------:R-:W-:Y:S01]  /*0dd0*/  IADD3.X R5, R5, R14, R4, P4, P5 ;  /* 0x0000000e05057210 */ /* 0x000fe200027ea404 */
[----:B------:R-:W-:Y:S01]  /*0de0*/  IMAD.MOV.U32 R4, RZ, RZ, 0x4 ;  /* 0x00000004ff047424 */ /* 0x000fe200078e00ff */
[----:B------:R-:W-:Y:S02]  /*0df0*/  LEA R16, P1, R24, c[0x0][0x160], 0x2 ;  /* 0x0000580018107a11 */ /* 0x000fe400078210ff */
[----:B------:R-:W-:Y:S01]  /*0e00*/  ISETP.GE.OR P3, PT, R8, c[0x0][0x178], P3 ;  /* 0x00005e0008007a0c */ /* 0x000fe20001f66670 */
[----:B------:R-:W-:Y:S01]  /*0e10*/  IMAD.WIDE R14, R15, R4, c[0x0][0x1c0] ;  /* 0x000070000f0e7625 */ /* 0x000fe200078e0204 */
[----:B------:R-:W-:-:S05]  /*0e20*/  LEA.HI.X R17, R24, c[0x0][0x164], R5, 0x2, P1 ;  /* 0x0000590018117a11 */ /* 0x000fca00008f1405 */
[----:B------:R-:W2:Y:S04]  /*0e30*/  @!P2 LDG.E R25, [R14.64] ;  /* 0x0000000c0e19a981 */ /* 0x000ea8000c1e1900 */
[----:B------:R-:W2:Y:S01]  /*0e40*/  @!P2 LDG.E R28, [R16.64] ;  /* 0x0000000c101ca981 */ /* 0x000ea2000c1e1900 */
[----:B------:R-:W-:-:S03]  /*0e50*/  IADD3 R21, R10, 0x2, RZ ;  /* 0x000000020a157810 */ /* 0x000fc60007ffe0ff */
[----:B------:R-:W3:Y:S01]  /*0e60*/  @!P3 LDG.E R18, [R14.64+0x4] ;  /* 0x0000040c0e12b981 */ /* 0x000ee2000c1e1900 */
[----:B------:R-:W-:-:S03]  /*0e70*/  LOP3.LUT R13, R13, R21, RZ, 0xfc, !PT ;  /* 0x000000150d0d7212 */ /* 0x000fc600078efcff */
[----:B------:R-:W3:Y:S01]  /*0e80*/  @!P3 LDG.E R19, [R16.64+0x4] ;  /* 0x0000040c1013b981 */ /* 0x000ee2000c1e1900 */
[----:B------:R-:W-:-:S04]  /*0e90*/  ISETP.LT.OR P1, PT, R13, RZ, P0 ;  /* 0x000000ff0d00720c */ /* 0x000fc80000721670 */
[----:B------:R-:W-:-:S04]  /*0ea0*/  ISETP.GE.OR P1, PT, R11, c[0x0][0x174], P1 ;  /* 0x00005d000b007a0c */ /* 0x000fc80000f26670 */
[----:B------:R-:W-:-:S13]  /*0eb0*/  ISETP.GE.OR P1, PT, R21, c[0x0][0x178], P1 ;  /* 0x00005e0015007a0c */ /* 0x000fda0000f26670 */
[----:B------:R0:W4:Y:S04]  /*0ec0*/  @!P1 LDG.E R13, [R16.64+0x8] ;  /* 0x0000080c100d9981 */ /* 0x000128000c1e1900 */
[----:B------:R-:W4:Y:S01]  /*0ed0*/  @!P1 LDG.E R26, [R14.64+0x8] ;  /* 0x0000080c0e1a9981 */ /* 0x000f22000c1e1900 */
[----:B------:R-:W-:Y:S02]  /*0ee0*/  IMAD.MOV.U32 R6, RZ, RZ, RZ ;  /* 0x000000ffff067224 */ /* 0x000fe400078e00ff */
[----:B--2---:R-:W-:Y:S01]  /*0ef0*/  @!P2 FFMA.FTZ R6, R25, R28, RZ ;  /* 0x0000001c1906a223 */ /* 0x004fe200000100ff */
[----:B------:R-:W-:Y:S02]  /*0f00*/  IADD3 R25, R11, 0x1, RZ ;  /* 0x000000010b197810 */ /* 0x000fe40007ffe0ff */
[----:B------:R-:W-:-:S02]  /*0f10*/  IADD3 R28, P2, R24, UR16, RZ ;  /* 0x00000010181c7c10 */ /* 0x000fc4000ff5e0ff */
[----:B------:R-:W-:Y:S01]  /*0f20*/  LOP3.LUT R27, R25, R22, RZ, 0xfc, !PT ;  /* 0x00000016191b7212 */ /* 0x000fe200078efcff */
[----:B---3--:R-:W-:Y:S01]  /*0f30*/  @!P3 FFMA.FTZ R6, R19, R18, R6 ;  /* 0x000000121306b223 */ /* 0x008fe20000010006 */
[----:B------:R-:W-:Y:S02]  /*0f40*/  IADD3.X R19, R5, UR17, RZ, P2, !PT ;  /* 0x0000001105137c10 */ /* 0x000fe400097fe4ff */
[C---:B------:R-:W-:Y:S02]  /*0f50*/  LEA R18, P2, R28.reuse, c[0x0][0x160], 0x2 ;  /* 0x000058001c127a11 */ /* 0x040fe400078410ff */
[----:B0-----:R-:W-:Y:S02]  /*0f60*/  LOP3.LUT R16, R27, R10, RZ, 0xfc, !PT ;  /* 0x0000000a1b107212 */ /* 0x001fe400078efcff */
[----:B------:R-:W-:Y:S02]  /*0f70*/  LEA.HI.X R19, R28, c[0x0][0x164], R19, 0x2, P2 ;  /* 0x000059001c137a11 */ /* 0x000fe400010f1413 */
[----:B------:R-:W-:-:S02]  /*0f80*/  ISETP.LT.OR P2, PT, R16, RZ, P0 ;  /* 0x000000ff1000720c */ /* 0x000fc40000741670 */
[----:B------:R-:W-:Y:S02]  /*0f90*/  LOP3.LUT R16, R27, R8, RZ, 0xfc, !PT ;  /* 0x000000081b107212 */ /* 0x000fe400078efcff */
[C---:B------:R-:W-:Y:S02]  /*0fa0*/  ISETP.GE.OR P2, PT, R25.reuse, c[0x0][0x174], P2 ;  /* 0x00005d0019007a0c */ /* 0x040fe40001746670 */
[----:B------:R-:W-:Y:S02]  /*0fb0*/  ISETP.LT.OR P3, PT, R16, RZ, P0 ;  /* 0x000000ff1000720c */ /* 0x000fe40000761670 */
[----:B------:R-:W-:Y:S02]  /*0fc0*/  ISETP.GE.OR P2, PT, R10, c[0x0][0x178], P2 ;  /* 0x00005e000a007a0c */ /* 0x000fe40001746670 */
[----:B------:R-:W-:-:S04]  /*0fd0*/  ISETP.GE.OR P3, PT, R25, c[0x0][0x174], P3 ;  /* 0x00005d0019007a0c */ /* 0x000fc80001f66670 */
[----:B------:R-:W-:Y:S01]  /*0fe0*/  ISETP.GE.OR P3, PT, R8, c[0x0][0x178], P3 ;  /* 0x00005e0008007a0c */ /* 0x000fe20001f66670 */
[----:B----4-:R-:W-:-:S06]  /*0ff0*/  @!P1 FFMA.FTZ R6, R13, R26, R6 ;  /* 0x0000001a0d069223 */ /* 0x010fcc0000010006 */
[----:B------:R-:W2:Y:S04]  /*1000*/  @!P2 LDG.E R16, [R14.64+0xc] ;  /* 0x00000c0c0e10a981 */ /* 0x000ea8000c1e1900 */
[----:B------:R-:W2:Y:S01]  /*1010*/  @!P2 LDG.E R13, [R18.64+0x8] ;  /* 0x0000080c120da981 */ /* 0x000ea2000c1e1900 */
[----:B------:R-:W-:-:S03]  /*1020*/  LOP3.LUT R27, R27, R21, RZ, 0xfc, !PT ;  /* 0x000000151b1b7212 */ /* 0x000fc600078efcff */
[----:B------:R-:W3:Y:S01]  /*1030*/  @!P3 LDG.E R26, [R14.64+0x10] ;  /* 0x0000100c0e1ab981 */ /* 0x000ee2000c1e1900 */
[----:B------:R-:W-:-:S03]  /*1040*/  ISETP.LT.OR P1, PT, R27, RZ, P0 ;  /* 0x000000ff1b00720c */ /* 0x000fc60000721670 */
[----:B------:R-:W3:Y:S01]  /*1050*/  @!P3 LDG.E R17, [R18.64+0xc] ;  /* 0x00000c0c1211b981 */ /* 0x000ee2000c1e1900 */
[----:B------:R-:W-:-:S04]  /*1060*/  ISETP.GE.OR P1, PT, R25, c[0x0][0x174], P1 ;  /* 0x00005d0019007a0c */ /* 0x000fc80000f26670 */
[----:B------:R-:W-:-:S13]  /*1070*/  ISETP.GE.OR P1, PT, R21, c[0x0][0x178], P1 ;  /* 0x00005e0015007a0c */ /* 0x000fda0000f26670 */
[----:B------:R0:W4:Y:S01]  /*1080*/  @!P1 LDG.E R29, [R18.64+0x10] ;  /* 0x0000100c121d9981 */ /* 0x000122000c1e1900 */
[----:B--2---:R-:W-:Y:S02]  /*1090*/  @!P2 FFMA.FTZ R6, R13, R16, R6 ;  /* 0x000000100d06a223 */ /* 0x004fe40000010006 */
[----:B------:R-:W-:-:S05]  /*10a0*/  IMAD.U32 R13, RZ, RZ, UR16 ;  /* 0x00000010ff0d7e24 */ /* 0x000fca000f8e00ff */
[----:B------:R-:W-:Y:S01]  /*10b0*/  IADD3 R13, P2, P4, R24, 0x2, R13 ;  /* 0x00000002180d7810 */ /* 0x000fe20007c5e00d */
[----:B---3--:R-:W-:-:S03]  /*10c0*/  @!P3 FFMA.FTZ R6, R17, R26, R6 ;  /* 0x0000001a1106b223 */ /* 0x008fc60000010006 */
        /* <DEDUP_REMOVED lines=8> */
[----:B------:R-:W-:Y:S02]  /*1150*/  ISETP.LT.OR P2, PT, R26, RZ, P0 ;  /* 0x000000ff1a00720c */ /* 0x000fe40000741670 */
[----:B------:R-:W4:Y:S02]  /*1160*/  @!P1 LDG.E R26, [R14.64+0x14] ;  /* 0x0000140c0e1a9981 */ /* 0x000f24000c1e1900 */
[----:B------:R-:W-:-:S04]  /*1170*/  ISETP.GE.OR P2, PT, R13, c[0x0][0x174], P2 ;  /* 0x00005d000d007a0c */ /* 0x000fc80001746670 */
[----:B------:R-:W-:-:S13]  /*1180*/  ISETP.GE.OR P2, PT, R10, c[0x0][0x178], P2 ;  /* 0x00005e000a007a0c */ /* 0x000fda0001746670 */
[----:B0-----:R-:W2:Y:S04]  /*1190*/  @!P2 LDG.E R18, [R14.64+0x18] ;  /* 0x0000180c0e12a981 */ /* 0x001ea8000c1e1900 */
[----:B------:R-:W2:Y:S01]  /*11a0*/  @!P2 LDG.E R19, [R16.64+0x8] ;  /* 0x0000080c1013a981 */ /* 0x000ea2000c1e1900 */
[----:B----4-:R-:W-:-:S04]  /*11b0*/  @!P1 FFMA.FTZ R6, R29, R26, R6 ;  /* 0x0000001a1d069223 */ /* 0x010fc80000010006 */
[----:B--2---:R-:W-:Y:S01]  /*11c0*/  @!P2 FFMA.FTZ R6, R19, R18, R6 ;  /* 0x000000121306a223 */ /* 0x004fe20000010006 */
[----:B------:R-:W-:-:S04]  /*11d0*/  LOP3.LUT R18, R27, R8, RZ, 0xfc, !PT ;  /* 0x000000081b127212 */ /* 0x000fc800078efcff */
[----:B------:R-:W-:-:S04]  /*11e0*/  ISETP.LT.OR P1, PT, R18, RZ, P0 ;  /* 0x000000ff1200720c */ /* 0x000fc80000721670 */
[----:B------:R-:W-:-:S04]  /*11f0*/  ISETP.GE.OR P1, PT, R13, c[0x0][0x174], P1 ;  /* 0x00005d000d007a0c */ /* 0x000fc80000f26670 */
[----:B------:R-:W-:Y:S02]  /*1200*/  ISETP.GE.OR P1, PT, R8, c[0x0][0x178], P1 ;  /* 0x00005e0008007a0c */ /* 0x000fe40000f26670 */
[----:B------:R-:W-:-:S04]  /*1210*/  LOP3.LUT R27, R27, R21, RZ, 0xfc, !PT ;  /* 0x000000151b1b7212 */ /* 0x000fc800078efcff */
[----:B------:R-:W-:-:S07]  /*1220*/  ISETP.LT.OR P0, PT, R27, RZ, P0 ;  /* 0x000000ff1b00720c */ /* 0x000fce0000701670 */
[----:B------:R-:W2:Y:S04]  /*1230*/  @!P1 LDG.E R18, [R14.64+0x1c] ;  /* 0x00001c0c0e129981 */ /* 0x000ea8000c1e1900 */
[----:B------:R-:W2:Y:S01]  /*1240*/  @!P1 LDG.E R19, [R16.64+0xc] ;  /* 0x00000c0c10139981 */ /* 0x000ea2000c1e1900 */
[----:B------:R-:W-:-:S04]  /*1250*/  ISETP.GE.OR P0, PT, R13, c[0x0][0x174], P0 ;  /* 0x00005d000d007a0c */ /* 0x000fc80000706670 */
[----:B------:R-:W-:-:S13]  /*1260*/  ISETP.GE.OR P2, PT, R21, c[0x0][0x178], P0 ;  /* 0x00005e0015007a0c */ /* 0x000fda0000746670 */
[----:B------:R-:W3:Y:S04]  /*1270*/  @!P2 LDG.E R29, [R16.64+0x10] ;  /* 0x0000100c101da981 */ /* 0x000ee8000c1e1900 */
[----:B------:R-:W3:Y:S01]  /*1280*/  @!P2 LDG.E R28, [R14.64+0x20] ;  /* 0x0000200c0e1ca981 */ /* 0x000ee2000c1e1900 */
[----:B------:R-:W-:-:S04]  /*1290*/  IADD3 R26, R22, 0x1, RZ ;  /* 0x00000001161a7810 */ /* 0x000fc80007ffe0ff */
[----:B------:R-:W-:Y:S02]  /*12a0*/  LOP3.LUT R27, R11, R26, RZ, 0xfc, !PT ;  /* 0x0000001a0b1b7212 */ /* 0x000fe400078efcff */
[----:B------:R-:W-:Y:S02]  /*12b0*/  ISETP.GE.AND P0, PT, R26, c[0x0][0x170], PT ;  /* 0x00005c001a007a0c */ /* 0x000fe40003f06270 */
[----:B------:R-:W-:-:S04]  /*12c0*/  IADD3 R24, P3, R24, UR6, RZ ;  /* 0x0000000618187c10 */ /* 0x000fc8000ff7e0ff */
[----:B------:R-:W-:Y:S01]  /*12d0*/  IADD3.X R5, R5, UR7, RZ, P3, !PT ;  /* 0x0000000705057c10 */ /* 0x000fe20009ffe4ff */
[----:B--2---:R-:W-:Y:S01]  /*12e0*/  @!P1 FFMA.FTZ R6, R19, R18, R6 ;  /* 0x0000001213069223 */ /* 0x004fe20000010006 */
[----:B------:R-:W-:-:S04]  /*12f0*/  LOP3.LUT R18, R27, R10, RZ, 0xfc, !PT ;  /* 0x0000000a1b127212 */ /* 0x000fc800078efcff */
[----:B------:R-:W-:-:S04]  /*1300*/  ISETP.LT.OR P1, PT, R18, RZ, P0 ;  /* 0x000000ff1200720c */ /* 0x000fc80000721670 */
[----:B------:R-:W-:-:S04]  /*1310*/  ISETP.GE.OR P1, PT, R11, c[0x0][0x174], P1 ;  /* 0x00005d000b007a0c */ /* 0x000fc80000f26670 */
[----:B------:R-:W-:Y:S01]  /*1320*/  ISETP.GE.OR P1, PT, R10, c[0x0][0x178], P1 ;  /* 0x00005e000a007a0c */ /* 0x000fe20000f26670 */
[----:B---3--:R-:W-:-:S12]  /*1330*/  @!P2 FFMA.FTZ R6, R29, R28, R6 ;  /* 0x0000001c1d06a223 */ /* 0x008fd80000010006 */
[----:B------:R-:W-:-:S04]  /*1340*/  @!P1 IADD3 R16, P2, R24, UR15, RZ ;  /* 0x0000000f18109c10 */ /* 0x000fc8000ff5e0ff */
[----:B------:R-:W-:Y:S02]  /*1350*/  @!P1 IADD3.X R17, R5, UR10, RZ, P2, !PT ;  /* 0x0000000a05119c10 */ /* 0x000fe400097fe4ff */
[----:B------:R-:W-:-:S04]  /*1360*/  @!P1 LEA R18, P2, R16, c[0x0][0x160], 0x2 ;  /* 0x0000580010129a11 */ /* 0x000fc800078410ff */
[----:B------:R-:W-:Y:S02]  /*1370*/  @!P1 LEA.HI.X R19, R16, c[0x0][0x164], R17, 0x2, P2 ;  /* 0x0000590010139a11 */ /* 0x000fe400010f1411 */
[----:B------:R-:W2:Y:S04]  /*1380*/  @!P1 LDG.E R16, [R14.64+0x24] ;  /* 0x0000240c0e109981 */ /* 0x000ea8000c1e1900 */
[----:B------:R0:W2:Y:S01]  /*1390*/  @!P1 LDG.E R19, [R18.64] ;  /* 0x0000000c12139981 */ /* 0x0000a2000c1e1900 */
[----:B------:R-:W-:-:S04]  /*13a0*/  LOP3.LUT R17, R27, R8, RZ, 0xfc, !PT ;  /* 0x000000081b117212 */ /* 0x000fc800078efcff */
[----:B------:R-:W-:-:S04]  /*13b0*/  ISETP.LT.OR P2, PT, R17, RZ, P0 ;  /* 0x000000ff1100720c */ /* 0x000fc80000741670 */
[----:B------:R-:W-:-:S04]  /*13c0*/  ISETP.GE.OR P2, PT, R11, c[0x0][0x174], P2 ;  /* 0x00005d000b007a0c */ /* 0x000fc80001746670 */
[----:B------:R-:W-:-:S13]  /*13d0*/  ISETP.GE.OR P2, PT, R8, c[0x0][0x178], P2 ;  /* 0x00005e0008007a0c */ /* 0x000fda0001746670 */
[----:B0-----:R-:W3:Y:S01]  /*13e0*/  @!P2 LDG.E R18, [R14.64+0x28] ;  /* 0x0000280c0e12a981 */ /* 0x001ee2000c1e1900 */
[----:B--2---:R-:W-:Y:S01]  /*13f0*/  @!P1 FFMA.FTZ R6, R19, R16, R6 ;  /* 0x0000001013069223 */ /* 0x004fe20000010006 */
[----:B------:R-:W-:-:S04]  /*1400*/  @!P2 IADD3 R17, P1, R24, UR15, RZ ;  /* 0x0000000f1811ac10 */ /* 0x000fc8000ff3e0ff */
[----:B------:R-:W-:Y:S02]  /*1410*/  @!P2 IADD3.X R28, R5, UR10, RZ, P1, !PT ;  /* 0x0000000a051cac10 */ /* 0x000fe40008ffe4ff */
[----:B------:R-:W-:-:S04]  /*1420*/  @!P2 LEA R16, P1, R17, c[0x0][0x160], 0x2 ;  /* 0x000058001110aa11 */ /* 0x000fc800078210ff */
[----:B------:R-:W-:-:S06]  /*1430*/  @!P2 LEA.HI.X R17, R17, c[0x0][0x164], R28, 0x2, P1 ;  /* 0x000059001111aa11 */ /* 0x000fcc00008f141c */
[----:B------:R0:W3:Y:S01]  /*1440*/  @!P2 LDG.E R17, [R16.64+0x4] ;  /* 0x0000040c1011a981 */ /* 0x0000e2000c1e1900 */
[----:B------:R-:W-:-:S04]  /*1450*/  LOP3.LUT R27, R27, R21, RZ, 0xfc, !PT ;  /* 0x000000151b1b7212 */ /* 0x000fc800078efcff */
[----:B------:R-:W-:-:S04]  /*1460*/  ISETP.LT.OR P1, PT, R27, RZ, P0 ;  /* 0x000000ff1b00720c */ /* 0x000fc80000721670 */
[----:B------:R-:W-:-:S04]  /*1470*/  ISETP.GE.OR P1, PT, R11, c[0x0][0x174], P1 ;  /* 0x00005d000b007a0c */ /* 0x000fc80000f26670 */
[----:B------:R-:W-:-:S13]  /*1480*/  ISETP.GE.OR P1, PT, R21, c[0x0][0x178], P1 ;  /* 0x00005e0015007a0c */ /* 0x000fda0000f26670 */
[----:B------:R-:W-:Y:S01]  /*1490*/  @!P1 IADD3 R19, P3, R24, UR15, RZ ;  /* 0x0000000f18139c10 */ /* 0x000fe2000ff7e0ff */
[----:B0-----:R-:W2:Y:S03]  /*14a0*/  @!P1 LDG.E R16, [R14.64+0x2c] ;  /* 0x00002c0c0e109981 */ /* 0x001ea6000c1e1900 */
[----:B------:R-:W-:Y:S01]  /*14b0*/  @!P1 IADD3.X R28, R5, UR10, RZ, P3, !PT ;  /* 0x0000000a051c9c10 */ /* 0x000fe20009ffe4ff */
[----:B---3--:R-:W-:Y:S01]  /*14c0*/  @!P2 FFMA.FTZ R6, R17, R18, R6 ;  /* 0x000000121106a223 */ /* 0x008fe20000010006 */
[----:B------:R-:W-:-:S04]  /*14d0*/  @!P1 LEA R18, P2, R19, c[0x0][0x160], 0x2 ;  /* 0x0000580013129a11 */ /* 0x000fc800078410ff */
[----:B------:R-:W-:-:S06]  /*14e0*/  @!P1 LEA.HI.X R19, R19, c[0x0][0x164], R28, 0x2, P2 ;  /* 0x0000590013139a11 */ /* 0x000fcc00010f141c */
[----:B------:R-:W2:Y:S01]  /*14f0*/  @!P1 LDG.E R19, [R18.64+0x8] ;  /* 0x0000080c12139981 */ /* 0x000ea2000c1e1900 */
[----:B------:R-:W-:Y:S01]  /*1500*/  LOP3.LUT R27, R25, R26, RZ, 0xfc, !PT ;  /* 0x0000001a191b7212 */ /* 0x000fe200078efcff */
[----:B------:R-:W-:-:S05]  /*1510*/  IMAD.U32 R29, RZ, RZ, UR16 ;  /* 0x00000010ff1d7e24 */ /* 0x000fca000f8e00ff */
[----:B------:R-:W-:Y:S01]  /*1520*/  IADD3 R29, P2, P3, R29, UR15, R24 ;  /* 0x0000000f1d1d7c10 */ /* 0x000fe2000fb5e018 */
[----:B--2---:R-:W-:Y:S01]  /*1530*/  @!P1 FFMA.FTZ R6, R19, R16, R6 ;  /* 0x0000001013069223 */ /* 0x004fe20000010006 */
        /* <DEDUP_REMOVED lines=8> */
[----:B------:R-:W2:Y:S04]  /*15c0*/  @!P1 LDG.E R28, [R14.64+0x30] ;  /* 0x0000300c0e1c9981 */ /* 0x000ea8000c1e1900 */
[----:B------:R-:W2:Y:S02]  /*15d0*/  @!P1 LDG.E R19, [R16.64+0x8] ;  /* 0x0000080c10139981 */ /* 0x000ea4000c1e1900 */
        /* <DEDUP_REMOVED lines=11> */
[----:B------:R-:W3:Y:S01]  /*1690*/  @!P2 LDG.E R28, [R16.64+0x10] ;  /* 0x0000100c101ca981 */ /* 0x000ee2000c1e1900 */
[----:B--2---:R-:W-:-:S03]  /*16a0*/  @!P1 FFMA.FTZ R6, R19, R27, R6 ;  /* 0x0000001b13069223 */ /* 0x004fc60000010006 */
[----:B------:R-:W3:Y:S02]  /*16b0*/  @!P2 LDG.E R19, [R14.64+0x38] ;  /* 0x0000380c0e13a981 */ /* 0x000ee4000c1e1900 */
[----:B---3--:R-:W-:Y:S01]  /*16c0*/  @!P2 FFMA.FTZ R6, R28, R19, R6 ;  /* 0x000000131c06a223 */ /* 0x008fe20000010006 */
[----:B------:R-:W-:-:S04]  /*16d0*/  LOP3.LUT R19, R13, R26, RZ, 0xfc, !PT ;  /* 0x0000001a0d137212 */ /* 0x000fc800078efcff */
[----:B------:R-:W-:-:S04]  /*16e0*/  LOP3.LUT R26, R19, R10, RZ, 0xfc, !PT ;  /* 0x0000000a131a7212 */ /* 0x000fc800078efcff */
[----:B------:R-:W-:Y:S01]  /*16f0*/  ISETP.LT.OR P1, PT, R26, RZ, P0 ;  /* 0x000000ff1a00720c */ /* 0x000fe20000721670 */
[----:B------:R-:W-:-:S05]  /*1700*/  IMAD.U32 R26, RZ, RZ, UR16 ;  /* 0x00000010ff1a7e24 */ /* 0x000fca000f8e00ff */
[----:B------:R-:W-:-:S04]  /*1710*/  IADD3 R29, P2, P3, R26, 0x2, R29 ;  /* 0x000000021a1d7810 */ /* 0x000fc80007b5e01d */
[----:B------:R-:W-:Y:S02]  /*1720*/  IADD3.X R18, RZ, UR17, R18, P2, P3 ;  /* 0x00000011ff127c10 */ /* 0x000fe400097e6412 */
[----:B------:R-:W-:Y:S02]  /*1730*/  LEA R16, P2, R29, c[0x0][0x160], 0x2 ;  /* 0x000058001d107a11 */ /* 0x000fe400078410ff */
[----:B------:R-:W-:Y:S02]  /*1740*/  ISETP.GE.OR P1, PT, R13, c[0x0][0x174], P1 ;  /* 0x00005d000d007a0c */ /* 0x000fe40000f26670 */
[----:B------:R-:W-:Y:S02]  /*1750*/  LEA.HI.X R17, R29, c[0x0][0x164], R18, 0x2, P2 ;  /* 0x000059001d117a11 */ /* 0x000fe400010f1412 */
[----:B------:R-:W-:Y:S02]  /*1760*/  LOP3.LUT R18, R19, R8, RZ, 0xfc, !PT ;  /* 0x0000000813127212 */ /* 0x000fe400078efcff */
[----:B------:R-:W-:-:S02]  /*1770*/  ISETP.GE.OR P1, PT, R10, c[0x0][0x178], P1 ;  /* 0x00005e000a007a0c */ /* 0x000fc40000f26670 */
[----:B------:R-:W-:-:S04]  /*1780*/  ISETP.LT.OR P2, PT, R18, RZ, P0 ;  /* 0x000000ff1200720c */ /* 0x000fc80000741670 */
[----:B------:R-:W-:-:S04]  /*1790*/  ISETP.GE.OR P2, PT, R13, c[0x0][0x174], P2 ;  /* 0x00005d000d007a0c */ /* 0x000fc80001746670 */
[----:B------:R-:W-:-:S03]  /*17a0*/  ISETP.GE.OR P2, PT, R8, c[0x0][0x178], P2 ;  /* 0x00005e0008007a0c */ /* 0x000fc60001746670 */
[----:B------:R-:W2:Y:S04]  /*17b0*/  @!P1 LDG.E R26, [R14.64+0x3c] ;  /* 0x00003c0c0e1a9981 */ /* 0x000ea8000c1e1900 */
[----:B------:R-:W2:Y:S06]  /*17c0*/  @!P1 LDG.E R29, [R16.64+0x8] ;  /* 0x0000080c101d9981 */ /* 0x000eac000c1e1900 */
[----:B------:R-:W3:Y:S04]  /*17d0*/  @!P2 LDG.E R18, [R14.64+0x40] ;  /* 0x0000400c0e12a981 */ /* 0x000ee8000c1e1900 */
[----:B------:R-:W3:Y:S01]  /*17e0*/  @!P2 LDG.E R27, [R16.64+0xc] ;  /* 0x00000c0c101ba981 */ /* 0x000ee2000c1e1900 */
[----:B------:R-:W-:-:S04]  /*17f0*/  LOP3.LUT R19, R19, R21, RZ, 0xfc, !PT ;  /* 0x0000001513137212 */ /* 0x000fc800078efcff */
[----:B------:R-:W-:Y:S01]  /*1800*/  ISETP.LT.OR P0, PT, R19, RZ, P0 ;  /* 0x000000ff1300720c */ /* 0x000fe20000701670 */
[----:B------:R-:W-:-:S03]  /*1810*/  IMAD.U32 R19, RZ, RZ, UR6 ;  /* 0x00000006ff137e24 */ /* 0x000fc6000f8e00ff */
[----:B------:R-:W-:Y:S02]  /*1820*/  ISETP.GE.OR P0, PT, R13, c[0x0][0x174], P0 ;  /* 0x00005d000d007a0c */ /* 0x000fe40000706670 */
[----:B------:R-:W-:Y:S01]  /*1830*/  IADD3 R22, R22, 0x2, RZ ;  /* 0x0000000216167810 */ /* 0x000fe20007ffe0ff */
[----:B--2---:R-:W-:Y:S01]  /*1840*/  @!P1 FFMA.FTZ R6, R29, R26, R6 ;  /* 0x0000001a1d069223 */ /* 0x004fe20000010006 */
[----:B------:R-:W-:Y:S01]  /*1850*/  ISETP.GE.OR P1, PT, R21, c[0x0][0x178], P0 ;  /* 0x00005e0015007a0c */ /* 0x000fe20000726670 */
[----:B------:R-:W-:Y:S01]  /*1860*/  IMAD.U32 R26, RZ, RZ, UR7 ;  /* 0x00000007ff1a7e24 */ /* 0x000fe2000f8e00ff */
[----:B------:R-:W-:-:S04]  /*1870*/  IADD3 R24, P0, P3, R19, UR15, R24 ;  /* 0x0000000f13187c10 */ /* 0x000fc8000fb1e018 */
[----:B------:R-:W-:Y:S02]  /*1880*/  IADD3.X R5, R26, UR10, R5, P0, P3 ;  /* 0x0000000a1a057c10 */ /* 0x000fe400087e6405 */
[----:B------:R-:W-:Y:S01]  /*1890*/  IADD3 R19, P0, R24, UR15, RZ ;  /* 0x0000000f18137c10 */ /* 0x000fe2000ff1e0ff */
[----:B---3--:R-:W-:Y:S01]  /*18a0*/  @!P2 FFMA.FTZ R6, R27, R18, R6 ;  /* 0x000000121b06a223 */ /* 0x008fe20000010006 */
[----:B------:R-:W-:Y:S02]  /*18b0*/  LOP3.LUT R27, R11, R22, RZ, 0xfc, !PT ;  /* 0x000000160b1b7212 */ /* 0x000fe400078efcff */
[----:B------:R-:W-:Y:S01]  /*18c0*/  IADD3.X R26, R5, UR10, RZ, P0, !PT ;  /* 0x0000000a051a7c10 */ /* 0x000fe200087fe4ff */
[----:B------:R0:W2:Y:S01]  /*18d0*/  @!P1 LDG.E R17, [R16.64+0x10] ;  /* 0x0000100c10119981 */ /* 0x0000a2000c1e1900 */
[----:B------:R-:W-:-:S04]  /*18e0*/  LEA R18, P0, R19, c[0x0][0x160], 0x2 ;  /* 0x0000580013127a11 */ /* 0x000fc800078010ff */
[----:B------:R-:W-:Y:S02]  /*18f0*/  LEA.HI.X R19, R19, c[0x0][0x164], R26, 0x2, P0 ;  /* 0x0000590013137a11 */ /* 0x000fe400000f141a */
[----:B------:R-:W-:Y:S02]  /*1900*/  ISETP.GE.AND P0, PT, R22, c[0x0][0x170], PT ;  /* 0x00005c0016007a0c */ /* 0x000fe40003f06270 */
[----:B------:R-:W-:Y:S01]  /*1910*/  LOP3.LUT R26, R27, R10, RZ, 0xfc, !PT ;  /* 0x0000000a1b1a7212 */ /* 0x000fe200078efcff */
[----:B0-----:R-:W2:Y:S03]  /*1920*/  @!P1 LDG.E R16, [R14.64+0x44] ;  /* 0x0000440c0e109981 */ /* 0x001ea6000c1e1900 */
[----:B------:R-:W-:-:S04]  /*1930*/  ISETP.LT.OR P2, PT, R26, RZ, P0 ;  /* 0x000000ff1a00720c */ /* 0x000fc80000741670 */
[----:B------:R-:W-:-:S04]  /*1940*/  ISETP.GE.OR P2, PT, R11, c[0x0][0x174], P2 ;  /* 0x00005d000b007a0c */ /* 0x000fc80001746670 */
[----:B------:R-:W-:-:S13]  /*1950*/  ISETP.GE.OR P2, PT, R10, c[0x0][0x178], P2 ;  /* 0x00005e000a007a0c */ /* 0x000fda0001746670 */
[----:B------:R-:W3:Y:S04]  /*1960*/  @!P2 LDG.E R26, [R14.64+0x48] ;  /* 0x0000480c0e1aa981 */ /* 0x000ee8000c1e1900 */
[----:B------:R-:W3:Y:S01]  /*1970*/  @!P2 LDG.E R29, [R18.64] ;  /* 0x0000000c121da981 */ /* 0x000ee2000c1e1900 */
[----:B--2---:R-:W-:Y:S01]  /*1980*/  @!P1 FFMA.FTZ R6, R17, R16, R6 ;  /* 0x0000001011069223 */ /* 0x004fe20000010006 */
[----:B------:R-:W-:-:S04]  /*1990*/  LOP3.LUT R16, R27, R8, RZ, 0xfc, !PT ;  /* 0x000000081b107212 */ /* 0x000fc800078efcff */
[----:B------:R-:W-:-:S04]  /*19a0*/  ISETP.LT.OR P1, PT, R16, RZ, P0 ;  /* 0x000000ff1000720c */ /* 0x000fc80000721670 */
[----:B------:R-:W-:Y:S02]  /*19b0*/  ISETP.GE.OR P1, PT, R11, c[0x0][0x174], P1 ;  /* 0x00005d000b007a0c */ /* 0x000fe40000f26670 */
[----:B------:R-:W-:Y:S01]  /*19c0*/  LOP3.LUT R27, R27, R21, RZ, 0xfc, !PT ;  /* 0x000000151b1b7212 */ /* 0x000fe200078efcff */
[----:B---3--:R-:W-:Y:S01]  /*19d0*/  @!P2 FFMA.FTZ R6, R29, R26, R6 ;  /* 0x0000001a1d06a223 */ /* 0x008fe20000010006 */
[----:B------:R-:W-:Y:S02]  /*19e0*/  ISETP.GE.OR P2, PT, R8, c[0x0][0x178], P1 ;  /* 0x00005e0008007a0c */ /* 0x000fe40000f46670 */
[----:B------:R-:W-:-:S04]  /*19f0*/  ISETP.LT.OR P1, PT, R27, RZ, P0 ;  /* 0x000000ff1b00720c */ /* 0x000fc80000721670 */
[----:B------:R-:W-:-:S04]  /*1a00*/  ISETP.GE.OR P1, PT, R11, c[0x0][0x174], P1 ;  /* 0x00005d000b007a0c */ /* 0x000fc80000f26670 */
[----:B------:R-:W-:-:S03]  /*1a10*/  ISETP.GE.OR P1, PT, R21, c[0x0][0x178], P1 ;  /* 0x00005e0015007a0c */ /* 0x000fc60000f26670 */
[----:B------:R-:W2:Y:S04]  /*1a20*/  @!P2 LDG.E R26, [R14.64+0x4c] ;  /* 0x00004c0c0e1aa981 */ /* 0x000ea8000c1e1900 */
[----:B------:R0:W2:Y:S06]  /*1a30*/  @!P2 LDG.E R17, [R18.64+0x4] ;  /* 0x0000040c1211a981 */ /* 0x0000ac000c1e1900 */
[----:B------:R0:W3:Y:S04]  /*1a40*/  @!P1 LDG.E R16, [R18.64+0x8] ;  /* 0x0000080c12109981 */ /* 0x0000e8000c1e1900 */
[----:B------:R-:W3:Y:S01]  /*1a50*/  @!P1 LDG.E R11, [R14.64+0x50] ;  /* 0x0000500c0e0b9981 */ /* 0x000ee2000c1e1900 */
[----:B------:R-:W-:Y:S01]  /*1a60*/  LOP3.LUT R27, R25, R22, RZ, 0xfc, !PT ;  /* 0x00000016191b7212 */ /* 0x000fe200078efcff */
[----:B0-----:R-:W-:-:S02]  /*1a70*/  IMAD.U32 R18, RZ, RZ, UR17 ;  /* 0x00000011ff127e24 */ /* 0x001fc4000f8e00ff */
[----:B--2---:R-:W-:Y:S01]  /*1a80*/  @!P2 FFMA.FTZ R6, R17, R26, R6 ;  /* 0x0000001a1106a223 */ /* 0x004fe20000010006 */
[C---:B------:R-:W-:Y:S02]  /*1a90*/  LOP3.LUT R17, R27.reuse, R10, RZ, 0xfc, !PT ;  /* 0x0000000a1b117212 */ /* 0x040fe400078efcff */
[----:B------:R-:W-:Y:S02]  /*1aa0*/  LOP3.LUT R26, R27, R21, RZ, 0xfc, !PT ;  /* 0x000000151b1a7212 */ /* 0x000fe400078efcff */
[----:B------:R-:W-:Y:S02]  /*1ab0*/  ISETP.LT.OR P2, PT, R17, RZ, P0 ;  /* 0x000000ff1100720c */ /* 0x000fe40000741670 */
[----:B------:R-:W-:Y:S01]  /*1ac0*/  LOP3.LUT R17, R27, R8, RZ, 0xfc, !PT ;  /* 0x000000081b117212 */ /* 0x000fe200078efcff */
[----:B------:R-:W-:Y:S01]  /*1ad0*/  IMAD.U32 R27, RZ, RZ, UR16 ;  /* 0x00000010ff1b7e24 */ /* 0x000fe2000f8e00ff */
[----:B------:R-:W-:Y:S02]  /*1ae0*/  ISETP.LT.OR P4, PT, R26, RZ, P0 ;  /* 0x000000ff1a00720c */ /* 0x000fe40000781670 */
[----:B------:R-:W-:-:S02]  /*1af0*/  ISETP.LT.OR P3, PT, R17, RZ, P0 ;  /* 0x000000ff1100720c */ /* 0x000fc40000761670 */
[----:B------:R-:W-:Y:S02]  /*1b00*/  IADD3 R24, P5, P6, R27, UR15, R24 ;  /* 0x0000000f1b187c10 */ /* 0x000fe4000febe018 */
[C---:B------:R-:W-:Y:S01]  /*1b10*/  ISETP.GE.OR P2, PT, R25.reuse, c[0x0][0x174], P2 ;  /* 0x00005d0019007a0c */ /* 0x040fe20001746670 */
[----:B---3--:R-:W-:Y:S01]  /*1b20*/  @!P1 FFMA.FTZ R6, R16, R11, R6 ;  /* 0x0000000b10069223 */ /* 0x008fe20000010006 */
[C---:B------:R-:W-:Y:S02]  /*1b30*/  ISETP.GE.OR P3, PT, R25.reuse, c[0x0][0x174], P3 ;  /* 0x00005d0019007a0c */ /* 0x040fe40001f66670 */
[----:B------:R-:W-:Y:S02]  /*1b40*/  ISETP.GE.OR P4, PT, R25, c[0x0][0x174], P4 ;  /* 0x00005d0019007a0c */ /* 0x000fe40002786670 */
[----:B------:R-:W-:Y:S02]  /*1b50*/  LOP3.LUT R25, R13, R22, RZ, 0xfc, !PT ;  /* 0x000000160d197212 */ /* 0x000fe400078efcff */
[----:B------:R-:W-:Y:S01]  /*1b60*/  IADD3.X R19, R18, UR10, R5, P5, P6 ;  /* 0x0000000a12137c10 */ /* 0x000fe2000afec405 */
[----:B------:R-:W-:Y:S01]  /*1b70*/  IMAD.U32 R5, RZ, RZ, UR16 ;  /* 0x00000010ff057e24 */ /* 0x000fe2000f8e00ff */
[----:B------:R-:W-:-:S02]  /*1b80*/  ISETP.GE.OR P1, PT, R10, c[0x0][0x178], P2 ;  /* 0x00005e000a007a0c */ /* 0x000fc40001726670 */
[----:B------:R-:W-:Y:S02]  /*1b90*/  LEA R16, P2, R24, c[0x0][0x160], 0x2 ;  /* 0x0000580018107a11 */ /* 0x000fe400078410ff */
[----:B------:R-:W-:Y:S02]  /*1ba0*/  LOP3.LUT R11, R25, R10, RZ, 0xfc, !PT ;  /* 0x0000000a190b7212 */ /* 0x000fe400078efcff */
[----:B------:R-:W-:Y:S02]  /*1bb0*/  ISETP.GE.OR P3, PT, R8, c[0x0][0x178], P3 ;  /* 0x00005e0008007a0c */ /* 0x000fe40001f66670 */
[----:B------:R-:W-:Y:S02]  /*1bc0*/  IADD3 R5, P5, P6, R5, 0x2, R24 ;  /* 0x0000000205057810 */ /* 0x000fe40007ebe018 */
[----:B------:R-:W-:Y:S02]  /*1bd0*/  LEA.HI.X R17, R24, c[0x0][0x164], R19, 0x2, P2 ;  /* 0x0000590018117a11 */ /* 0x000fe400010f1413 */
[----:B------:R-:W-:-:S02]  /*1be0*/  LOP3.LUT R18, R25, R8, RZ, 0xfc, !PT ;  /* 0x0000000819127212 */ /* 0x000fc400078efcff */
[----:B------:R-:W-:Y:S01]  /*1bf0*/  ISETP.LT.OR P2, PT, R11, RZ, P0 ;  /* 0x000000ff0b00720c */ /* 0x000fe20000741670 */
[----:B------:R0:W2:Y:S01]  /*1c00*/  @!P1 LDG.E R22, [R16.64+0x8] ;  /* 0x0000080c10169981 */ /* 0x0000a2000c1e1900 */
[----:B------:R-:W-:Y:S02]  /*1c10*/  ISETP.GE.OR P4, PT, R21, c[0x0][0x178], P4 ;  /* 0x00005e0015007a0c */ /* 0x000fe40002786670 */
[----:B------:R-:W-:Y:S02]  /*1c20*/  IADD3.X R26, RZ, UR17, R19, P5, P6 ;  /* 0x00000011ff1a7c10 */ /* 0x000fe4000afec413 */
[----:B------:R-:W-:Y:S01]  /*1c30*/  LOP3.LUT R11, R25, R21, RZ, 0xfc, !PT ;  /* 0x00000015190b7212 */ /* 0x000fe200078efcff */
[----:B------:R-:W2:Y:S01]  /*1c40*/  @!P1 LDG.E R19, [R14.64+0x54] ;  /* 0x0000540c0e139981 */ /* 0x000ea2000c1e1900 */
[----:B------:R-:W-:Y:S02]  /*1c50*/  ISETP.LT.OR P5, PT, R18, RZ, P0 ;  /* 0x000000ff1200720c */ /* 0x000fe400007a1670 */
[----:B------:R-:W-:Y:S01]  /*1c60*/  ISETP.GE.OR P6, PT, R13, c[0x0][0x174], P2 ;  /* 0x00005d000d007a0c */ /* 0x000fe200017c6670 */
[----:B------:R-:W3:Y:S01]  /*1c70*/  @!P3 LDG.E R18, [R14.64+0x58] ;  /* 0x0000580c0e12b981 */ /* 0x000ee2000c1e1900 */
[----:B------:R-:W-:-:S02]  /*1c80*/  ISETP.LT.OR P2, PT, R11, RZ, P0 ;  /* 0x000000ff0b00720c */ /* 0x000fc40000741670 */
[----:B------:R-:W-:Y:S01]  /*1c90*/  ISETP.GE.OR P0, PT, R10, c[0x0][0x178], P6 ;  /* 0x00005e000a007a0c */ /* 0x000fe20003706670 */
[----:B------:R0:W3:Y:S01]  /*1ca0*/  @!P3 LDG.E R25, [R16.64+0xc] ;  /* 0x00000c0c1019b981 */ /* 0x0000e2000c1e1900 */
[C---:B------:R-:W-:Y:S02]  /*1cb0*/  ISETP.GE.OR P5, PT, R13.reuse, c[0x0][0x174], P5 ;  /* 0x00005d000d007a0c */ /* 0x040fe40002fa6670 */
[----:B------:R-:W-:Y:S01]  /*1cc0*/  ISETP.GE.OR P2, PT, R13, c[0x0][0x174], P2 ;  /* 0x00005d000d007a0c */ /* 0x000fe20001746670 */
[----:B------:R0:W4:Y:S01]  /*1cd0*/  @!P4 LDG.E R24, [R16.64+0x10] ;  /* 0x0000100c1018c981 */ /* 0x000122000c1e1900 */
[----:B------:R-:W-:Y:S02]  /*1ce0*/  LEA R10, P6, R5, c[0x0][0x160], 0x2 ;  /* 0x00005800050a7a11 */ /* 0x000fe400078c10ff */
[----:B------:R-:W-:Y:S01]  /*1cf0*/  ISETP.GE.OR P5, PT, R8, c[0x0][0x178], P5 ;  /* 0x00005e0008007a0c */ /* 0x000fe20002fa6670 */
[----:B------:R-:W4:Y:S01]  /*1d00*/  @!P4 LDG.E R13, [R14.64+0x5c] ;  /* 0x00005c0c0e0dc981 */ /* 0x000f22000c1e1900 */
[----:B------:R-:W-:-:S02]  /*1d10*/  ISETP.GE.OR P2, PT, R21, c[0x0][0x178], P2 ;  /* 0x00005e0015007a0c */ /* 0x000fc40001746670 */
[----:B------:R-:W-:Y:S01]  /*1d20*/  LEA.HI.X R11, R5, c[0x0][0x164], R26, 0x2, P6 ;  /* 0x00005900050b7a11 */ /* 0x000fe200030f141a */
[----:B------:R-:W5:Y:S04]  /*1d30*/  @!P0 LDG.E R27, [R14.64+0x60] ;  /* 0x0000600c0e1b8981 */ /* 0x000f68000c1e1900 */
[----:B------:R-:W5:Y:S01]  /*1d40*/  @!P0 LDG.E R26, [R10.64+0x8] ;  /* 0x0000080c0a1a8981 */ /* 0x000f62000c1e1900 */
[----:B------:R-:W-:-:S03]  /*1d50*/  IMAD.WIDE R4, R4, R7, c[0x0][0x1f0] ;  /* 0x00007c0004047625 */ /* 0x000fc600078e0207 */
[----:B------:R-:W5:Y:S04]  /*1d60*/  @!P5 LDG.E R29, [R14.64+0x64] ;  /* 0x0000640c0e1dd981 */ /* 0x000f68000c1e1900 */
[----:B------:R-:W5:Y:S04]  /*1d70*/  @!P5 LDG.E R8, [R10.64+0xc] ;  /* 0x00000c0c0a08d981 */ /* 0x000f68000c1e1900 */
[----:B------:R-:W5:Y:S04]  /*1d80*/  @!P2 LDG.E R21, [R14.64+0x68] ;  /* 0x0000680c0e15a981 */ /* 0x000f68000c1e1900 */
[----:B0-----:R-:W5:Y:S04]  /*1d90*/  @!P2 LDG.E R16, [R10.64+0x10] ;  /* 0x0000100c0a10a981 */ /* 0x001f68000c1e1900 */
[----:B------:R0:W5:Y:S01]  /*1da0*/  LDG.E R5, [R4.64] ;  /* 0x0000000c04057981 */ /* 0x000162000c1e1900 */
[----:B------:R-:W-:-:S02]  /*1db0*/  IMAD R23, R23, c[0x0][0x1bc], RZ ;  /* 0x00006f0017177a24 */ /* 0x000fc400078e02ff */
[----:B------:R-:W-:Y:S02]  /*1dc0*/  IMAD R9, R9, c[0x0][0x1b8], RZ ;  /* 0x00006e0009097a24 */ /* 0x000fe400078e02ff */
[----:B------:R-:W-:Y:S02]  /*1dd0*/  IMAD R12, R12, c[0x0][0x1b4], RZ ;  /* 0x00006d000c0c7a24 */ /* 0x000fe400078e02ff */
[----:B------:R-:W-:Y:S02]  /*1de0*/  IMAD R20, R20, c[0x0][0x1ac], RZ ;  /* 0x00006b0014147a24 */ /* 0x000fe400078e02ff */
[----:B------:R-:W-:Y:S02]  /*1df0*/  IMAD R7, R7, c[0x0][0x1b0], RZ ;  /* 0x00006c0007077a24 */ /* 0x000fe400078e02ff */
[----:B--2---:R-:W-:-:S04]  /*1e00*/  @!P1 FFMA.FTZ R6, R22, R19, R6 ;  /* 0x0000001316069223 */ /* 0x004fc80000010006 */
[----:B---3--:R-:W-:-:S04]  /*1e10*/  @!P3 FFMA.FTZ R6, R25, R18, R6 ;  /* 0x000000121906b223 */ /* 0x008fc80000010006 */
[----:B----4-:R-:W-:Y:S01]  /*1e20*/  @!P4 FFMA.FTZ R6, R24, R13, R6 ;  /* 0x0000000d1806c223 */ /* 0x010fe20000010006 */
[--C-:B------:R-:W-:Y:S02]  /*1e30*/  SHF.R.S32.HI R13, RZ, 0x1f, R23.reuse ;  /* 0x0000001fff0d7819 */ /* 0x100fe40000011417 */
[----:B------:R-:W-:Y:S02]  /*1e40*/  IADD3 R23, P1, P3, R12, R9, R23 ;  /* 0x000000090c177210 */ /* 0x000fe40007b3e017 */
[----:B------:R-:W-:Y:S02]  /*1e50*/  SHF.R.S32.HI R9, RZ, 0x1f, R9 ;  /* 0x0000001fff097819 */ /* 0x000fe40000011409 */
[----:B------:R-:W-:Y:S01]  /*1e60*/  SHF.R.S32.HI R12, RZ, 0x1f, R12 ;  /* 0x0000001fff0c7819 */ /* 0x000fe2000001140c */
[----:B-----5:R-:W-:-:S03]  /*1e70*/  @!P0 FFMA.FTZ R6, R26, R27, R6 ;  /* 0x0000001b1a068223 */ /* 0x020fc60000010006 */
[----:B------:R-:W-:Y:S02]  /*1e80*/  IADD3.X R9, R12, R9, R13, P1, P3 ;  /* 0x000000090c097210 */ /* 0x000fe40000fe640d */
[--C-:B0-----:R-:W-:Y:S02]  /*1e90*/  IADD3 R4, P0, P1, R20, R23, R7.reuse ;  /* 0x0000001714047210 */ /* 0x101fe4000791e007 */
[----:B------:R-:W-:Y:S02]  /*1ea0*/  SHF.R.S32.HI R20, RZ, 0x1f, R20 ;  /* 0x0000001fff147819 */ /* 0x000fe40000011414 */
[----:B------:R-:W-:Y:S01]  /*1eb0*/  SHF.R.S32.HI R7, RZ, 0x1f, R7 ;  /* 0x0000001fff077819 */ /* 0x000fe20000011407 */
[----:B------:R-:W-:-:S03]  /*1ec0*/  @!P5 FFMA.FTZ R6, R8, R29, R6 ;  /* 0x0000001d0806d223 */ /* 0x000fc60000010006 */
[----:B------:R-:W-:Y:S02]  /*1ed0*/  IADD3.X R7, R20, R9, R7, P0, P1 ;  /* 0x0000000914077210 */ /* 0x000fe400007e2407 */
[----:B------:R-:W-:Y:S01]  /*1ee0*/  LEA R8, P0, R4, c[0x0][0x190], 0x2 ;  /* 0x0000640004087a11 */ /* 0x000fe200078010ff */
[----:B------:R-:W-:-:S03]  /*1ef0*/  @!P2 FFMA.FTZ R6, R16, R21, R6 ;  /* 0x000000151006a223 */ /* 0x000fc60000010006 */
[----:B------:R-:W-:Y:S01]  /*1f00*/  LEA.HI.X R9, R4, c[0x0][0x194], R7, 0x2, P0 ;  /* 0x0000650004097a11 */ /* 0x000fe200000f1407 */
[----:B------:R-:W-:Y:S01]  /*1f10*/  FADD.FTZ R5, R5, R6 ;  /* 0x0000000605057221 */ /* 0x000fe20000010000 */
[----:B------:R-:W-:-:S04]  /*1f20*/  IADD3 R2, P0, R2, UR9, RZ ;  /* 0x0000000902027c10 */ /* 0x000fc8000ff1e0ff */
[----:B------:R0:W-:Y:S01]  /*1f30*/  STG.E [R8.64], R5 ;  /* 0x0000000508007986 */ /* 0x0001e2000c10190c */
[----:B------:R-:W-:Y:S01]  /*1f40*/  IMAD.X R3, RZ, RZ, R3, P0 ;  /* 0x000000ffff037224 */ /* 0x000fe200000e0603 */
[----:B------:R-:W-:-:S04]  /*1f50*/  ISETP.GE.U32.AND P0, PT, R2, UR8, PT ;  /* 0x0000000802007c0c */ /* 0x000fc8000bf06070 */
[----:B------:R-:W-:-:S13]  /*1f60*/  ISETP.GE.AND.EX P0, PT, R3, UR14, PT, P0 ;  /* 0x0000000e03007c0c */ /* 0x000fda000bf06300 */
[----:B0-----:R-:W-:Y:S01]  /*1f70*/  @P0 CALL.REL.NOINC `(.L_x_462) ;  /* 0x0000001000000944 */ /* 0x001fe20003c00000 */
[----:B------:R-:W-:Y:S05]  /*1f80*/  BRA `(.L_x_463) ;  /* 0xffffe4b000007947 */ /* 0x000fea000383ffff */
.L_x_462:
[----:B------:R-:W-:Y:S05]  /*1f90*/  BSYNC B0 ;  /* 0x0000000000007941 */ /* 0x000fea0003800000 */
.L_x_461:
[----:B------:R-:W-:Y:S05]  /*1fa0*/  EXIT ;  /* 0x000000000000794d */ /* 0x000fea0003800000 */
.L_x_460:
        /* <DEDUP_REMOVED lines=12> */
.L_x_466:
        /* <DEDUP_REMOVED lines=40> */
[----:B------:R0:W1:Y:S01]  /*22f0*/  F2I.FTZ.U32.TRUNC.NTZ R9, R8 ;  /* 0x0000000800097305 */ /* 0x000062000021f000 */
[----:B------:R-:W-:-:S04]  /*2300*/  LOP3.LUT R6, R4, c[0x0][0x1a4], RZ, 0x3c, !PT ;  /* 0x0000690004067a12 */ /* 0x000fc800078e3cff */
        /* <DEDUP_REMOVED lines=32> */
[----:B------:R-:W-:-:S03]  /*2510*/  IMAD R7, R7, R6, RZ ;  /* 0x0000000607077224 */ /* 0x000fc600078e02ff */
[----:B------:R-:W-:Y:S01]  /*2520*/  IABS R10, R5 ;  /* 0x00000005000a7213 */ /* 0x000fe20000000000 */
[----:B------:R-:W-:Y:S01]  /*2530*/  IMAD.HI.U32 R8, R9, R7, R8 ;  /* 0x0000000709087227 */ /* 0x000fe200078e0008 */
[----:B------:R-:W-:-:S03]  /*2540*/  IABS R9, R0 ;  /* 0x0000000000097213 */ /* 0x000fc60000000000 */
[----:B------:R-:W-:Y:S01]  /*2550*/  IMAD.MOV.U32 R7, RZ, RZ, R10 ;  /* 0x000000ffff077224 */ /* 0x000fe200078e000a */
[----:B------:R-:W0:Y:S03]  /*2560*/  I2F.RP R14, R9 ;  /* 0x00000009000e7306 */ /* 0x000e260000209400 */
        /* <DEDUP_REMOVED lines=20> */
[--C-:B------:R-:W-:Y:S01]  /*26b0*/  IMAD R7, R6, c[0x0][0x19c], R5.reuse ;  /* 0x0000670006077a24 */ /* 0x100fe200078e0205 */
[----:B------:R-:W-:Y:S01]  /*26c0*/  IABS R6, R0 ;  /* 0x0000000000067213 */ /* 0x000fe20000000000 */
[----:B------:R-:W-:-:S03]  /*26d0*/  IMAD.MOV R5, RZ, RZ, -R5 ;  /* 0x000000ffff057224 */ /* 0x000fc600078e0a05 */
[----:B------:R-:W-:Y:S01]  /*26e0*/  IABS R8, R7 ;  /* 0x0000000700087213 */ /* 0x000fe20000000000 */
[----:B------:R-:W-:Y:S02]  /*26f0*/  IMAD.MOV R14, RZ, RZ, -R6 ;  /* 0x000000ffff0e7224 */ /* 0x000fe400078e0a06 */
        /* <DEDUP_REMOVED lines=11> */
[----:B------:R-:W-:Y:S02]  /*27b0*/  IMAD.MOV.U32 R4, RZ, RZ, c[0x0][0x200] ;  /* 0x00008000ff047624 */ /* 0x000fe400078e00ff */
[----:B------:R-:W-:Y:S02]  /*27c0*/  IMAD R11, R11, c[0x0][0x1a8], R2 ;  /* 0x00006a000b0b7a24 */ /* 0x000fe400078e0202 */
[----:B------:R-:W-:Y:S02]  /*27d0*/  IMAD R20, R8, R5, -c[0x0][0x208] ;  /* 0x8000820008147624 */ /* 0x000fe400078e0205 */
[----:B------:R-:W-:Y:S01]  /*27e0*/  @!P1 IMAD.IADD R10, R10, 0x1, -R9 ;  /* 0x000000010a0a9824 */ /* 0x000fe200078e0a09 */
[----:B------:R-:W-:Y:S01]  /*27f0*/  @!P1 IADD3 R6, R6, 0x1, RZ ;  /* 0x0000000106069810 */ /* 0x000fe20007ffe0ff */
[----:B------:R-:W-:Y:S02]  /*2800*/  IMAD R25, R12, R25, -c[0x0][0x204] ;  /* 0x800081000c197624 */ /* 0x000fe400078e0219 */
[----:B------:R-:W-:Y:S01]  /*2810*/  IMAD R21, R11, R4, -c[0x0][0x20c] ;  /* 0x800083000b157624 */ /* 0x000fe200078e0204 */
[----:B------:R-:W-:Y:S01]  /*2820*/  ISETP.GE.U32.AND P0, PT, R10, R9, PT ;  /* 0x000000090a00720c */ /* 0x000fe20003f06070 */
[C---:B------:R-:W-:Y:S01]  /*2830*/  IMAD R10, R20.reuse, c[0x0][0x188], RZ ;  /* 0x00006200140a7a24 */ /* 0x040fe200078e02ff */
[----:B------:R-:W-:Y:S01]  /*2840*/  LOP3.LUT R9, R7, R0, RZ, 0x3c, !PT ;  /* 0x0000000007097212 */ /* 0x000fe200078e3cff */
[----:B------:R-:W-:Y:S01]  /*2850*/  IMAD R14, R21, c[0x0][0x18c], RZ ;  /* 0x00006300150e7a24 */ /* 0x000fe200078e02ff */
[----:B------:R-:W-:-:S02]  /*2860*/  LOP3.LUT R4, R20, R25, RZ, 0xfc, !PT ;  /* 0x0000001914047212 */ /* 0x000fc400078efcff */
[----:B------:R-:W-:Y:S01]  /*2870*/  ISETP.GE.AND P2, PT, R9, RZ, PT ;  /* 0x000000ff0900720c */ /* 0x000fe20003f46270 */
[----:B------:R-:W-:Y:S01]  /*2880*/  IMAD R9, R25, c[0x0][0x184], RZ ;  /* 0x0000610019097a24 */ /* 0x000fe200078e02ff */
[----:B------:R-:W-:Y:S02]  /*2890*/  SHF.R.S32.HI R16, RZ, 0x1f, R14 ;  /* 0x0000001fff107819 */ /* 0x000fe4000001140e */
[----:B------:R-:W-:-:S03]  /*28a0*/  SHF.R.S32.HI R15, RZ, 0x1f, R10 ;  /* 0x0000001fff0f7819 */ /* 0x000fc6000001140a */
[----:B------:R-:W-:Y:S02]  /*28b0*/  @P0 IADD3 R6, R6, 0x1, RZ ;  /* 0x0000000106060810 */ /* 0x000fe40007ffe0ff */
[----:B------:R-:W-:-:S03]  /*28c0*/  ISETP.GE.AND P0, PT, R25, c[0x0][0x170], PT ;  /* 0x00005c0019007a0c */ /* 0x000fc60003f06270 */
[----:B------:R-:W-:Y:S01]  /*28d0*/  IMAD.MOV.U32 R5, RZ, RZ, R6 ;  /* 0x000000ffff057224 */ /* 0x000fe200078e0006 */
[----:B------:R-:W-:-:S03]  /*28e0*/  LOP3.LUT R6, R4, R21, RZ, 0xfc, !PT ;  /* 0x0000001504067212 */ /* 0x000fc600078efcff */
[----:B------:R-:W-:Y:S01]  /*28f0*/  @!P2 IMAD.MOV R5, RZ, RZ, -R5 ;  /* 0x000000ffff05a224 */ /* 0x000fe200078e0a05 */
[----:B------:R-:W-:Y:S02]  /*2900*/  @!P3 LOP3.LUT R5, RZ, R0, RZ, 0x33, !PT ;  /* 0x00000000ff05b212 */ /* 0x000fe400078e33ff */
[----:B------:R-:W-:Y:S02]  /*2910*/  IADD3 R22, P2, P3, R9, R10, R14 ;  /* 0x0000000a09167210 */ /* 0x000fe40007b5e00e */
[----:B------:R-:W-:Y:S01]  /*2920*/  ISETP.LT.OR P1, PT, R6, RZ, P0 ;  /* 0x000000ff0600720c */ /* 0x000fe20000721670 */
[----:B------:R-:W-:Y:S01]  /*2930*/  IMAD R10, R5, c[0x0][0x180], RZ ;  /* 0x00006000050a7a24 */ /* 0x000fe200078e02ff */
[----:B------:R-:W-:Y:S01]  /*2940*/  SHF.R.S32.HI R14, RZ, 0x1f, R9 ;  /* 0x0000001fff0e7819 */ /* 0x000fe20000011409 */
[----:B------:R-:W-:Y:S01]  /*2950*/  IMAD R9, R13, c[0x0][0x17c], RZ ;  /* 0x00005f000d097a24 */ /* 0x000fe200078e02ff */
[----:B------:R-:W-:Y:S02]  /*2960*/  IADD3 R6, R21, 0x1, RZ ;  /* 0x0000000115067810 */ /* 0x000fe40007ffe0ff */
[----:B------:R-:W-:-:S02]  /*2970*/  ISETP.GE.OR P1, PT, R20, c[0x0][0x174], P1 ;  /* 0x00005d0014007a0c */ /* 0x000fc40000f26670 */
[----:B------:R-:W-:Y:S02]  /*2980*/  IADD3.X R14, R14, R15, R16, P2, P3 ;  /* 0x0000000f0e0e7210 */ /* 0x000fe400017e6410 */
[--C-:B------:R-:W-:Y:S02]  /*2990*/  IADD3 R22, P3, P4, R10, R22, R9.reuse ;  /* 0x000000160a167210 */ /* 0x100fe40007c7e009 */
[----:B------:R-:W-:Y:S02]  /*29a0*/  LOP3.LUT R15, R4, R6, RZ, 0xfc, !PT ;  /* 0x00000006040f7212 */ /* 0x000fe400078efcff */
[----:B------:R-:W-:Y:S02]  /*29b0*/  SHF.R.S32.HI R5, RZ, 0x1f, R9 ;  /* 0x0000001fff057819 */ /* 0x000fe40000011409 */
[----:B------:R-:W-:Y:S02]  /*29c0*/  SHF.R.S32.HI R10, RZ, 0x1f, R10 ;  /* 0x0000001fff0a7819 */ /* 0x000fe4000001140a */
[----:B------:R-:W-:-:S02]  /*29d0*/  ISETP.GE.OR P1, PT, R21, c[0x0][0x178], P1 ;  /* 0x00005e0015007a0c */ /* 0x000fc40000f26670 */
[----:B------:R-:W-:Y:S01]  /*29e0*/  ISETP.LT.OR P2, PT, R15, RZ, P0 ;  /* 0x000000ff0f00720c */ /* 0x000fe20000741670 */
[----:B------:R-:W-:Y:S01]  /*29f0*/  IMAD.MOV.U32 R15, RZ, RZ, 0x4 ;  /* 0x00000004ff0f7424 */ /* 0x000fe200078e00ff */
[----:B------:R-:W-:Y:S01]  /*2a00*/  IADD3.X R5, R10, R14, R5, P3, P4 ;  /* 0x0000000e0a057210 */ /* 0x000fe20001fe8405 */
[----:B------:R-:W-:Y:S01]  /*2a10*/  IMAD R14, R7, c[0x0][0x1dc], RZ ;  /* 0x00007700070e7a24 */ /* 0x000fe200078e02ff */
[----:B------:R-:W-:Y:S02]  /*2a20*/  LEA R16, P3, R22, c[0x0][0x160], 0x2 ;  /* 0x0000580016107a11 */ /* 0x000fe400078610ff */
[----:B------:R-:W-:Y:S01]  /*2a30*/  ISETP.GE.OR P2, PT, R20, c[0x0][0x174], P2 ;  /* 0x00005d0014007a0c */ /* 0x000fe20001746670 */
[----:B------:R-:W-:Y:S01]  /*2a40*/  IMAD.WIDE R14, R14, R15, c[0x0][0x1c0] ;  /* 0x000070000e0e7625 */ /* 0x000fe200078e020f */
[----:B------:R-:W-:Y:S02]  /*2a50*/  LEA.HI.X R17, R22, c[0x0][0x164], R5, 0x2, P3 ;  /* 0x0000590016117a11 */ /* 0x000fe400018f1405 */
[----:B------:R-:W-:-:S02]  /*2a60*/  ISETP.GE.OR P3, PT, R6, c[0x0][0x178], P2 ;  /* 0x00005e0006007a0c */ /* 0x000fc40001766670 */
[----:B------:R-:W2:Y:S01]  /*2a70*/  @!P1 LDG.E R10, [R14.64] ;  /* 0x0000000c0e0a9981 */ /* 0x000ea2000c1e1900 */
[----:B------:R-:W-:-:S03]  /*2a80*/  IADD3 R9, R21, 0x2, RZ ;  /* 0x0000000215097810 */ /* 0x000fc60007ffe0ff */
[----:B------:R0:W2:Y:S07]  /*2a90*/  @!P1 LDG.E R19, [R16.64] ;  /* 0x0000000c10139981 */ /* 0x0000ae000c1e1900 */
[----:B------:R-:W3:Y:S04]  /*2aa0*/  @!P3 LDG.E R18, [R14.64+0x4] ;  /* 0x0000040c0e12b981 */ /* 0x000ee8000c1e1900 */
[----:B------:R0:W3:Y:S01]  /*2ab0*/  @!P3 LDG.E R27, [R16.64+0x4] ;  /* 0x0000040c101bb981 */ /* 0x0000e2000c1e1900 */
[----:B------:R-:W-:-:S04]  /*2ac0*/  LOP3.LUT R4, R4, R9, RZ, 0xfc, !PT ;  /* 0x0000000904047212 */ /* 0x000fc800078efcff */
[----:B------:R-:W-:-:S04]  /*2ad0*/  ISETP.LT.OR P2, PT, R4, RZ, P0 ;  /* 0x000000ff0400720c */ /* 0x000fc80000741670 */
[----:B------:R-:W-:-:S04]  /*2ae0*/  ISETP.GE.OR P2, PT, R20, c[0x0][0x174], P2 ;  /* 0x00005d0014007a0c */ /* 0x000fc80001746670 */
[----:B------:R-:W-:-:S13]  /*2af0*/  ISETP.GE.OR P2, PT, R9, c[0x0][0x178], P2 ;  /* 0x00005e0009007a0c */ /* 0x000fda0001746670 */
[----:B------:R0:W4:Y:S04]  /*2b00*/  @!P2 LDG.E R23, [R16.64+0x8] ;  /* 0x0000080c1017a981 */ /* 0x000128000c1e1900 */
[----:B------:R-:W4:Y:S01]  /*2b10*/  @!P2 LDG.E R26, [R14.64+0x8] ;  /* 0x0000080c0e1aa981 */ /* 0x000f22000c1e1900 */
[----:B------:R-:W-:Y:S01]  /*2b20*/  IADD3 R24, R20, 0x1, RZ ;  /* 0x0000000114187810 */ /* 0x000fe20007ffe0ff */
[----:B------:R-:W-:Y:S01]  /*2b30*/  IMAD.MOV.U32 R4, RZ, RZ, RZ ;  /* 0x000000ffff047224 */ /* 0x000fe200078e00ff */
[----:B0-----:R-:W-:-:S04]  /*2b40*/  IADD3 R16, P4, R22, UR16, RZ ;  /* 0x0000001016107c10 */ /* 0x001fc8000ff9e0ff */
[----:B------:R-:W-:Y:S01]  /*2b50*/  IADD3.X R17, R5, UR17, RZ, P4, !PT ;  /* 0x0000001105117c10 */ /* 0x000fe2000a7fe4ff */
[----:B--2---:R-:W-:Y:S01]  /*2b60*/  @!P1 FFMA.FTZ R4, R10, R19, RZ ;  /* 0x000000130a049223 */ /* 0x004fe200000100ff */
[----:B------:R-:W-:-:S04]  /*2b70*/  LOP3.LUT R10, R24, R25, RZ, 0xfc, !PT ;  /* 0x00000019180a7212 */ /* 0x000fc800078efcff */
[----:B------:R-:W-:-:S04]  /*2b80*/  LOP3.LUT R19, R10, R21, RZ, 0xfc, !PT ;  /* 0x000000150a137212 */ /* 0x000fc800078efcff */
[----:B------:R-:W-:Y:S01]  /*2b90*/  ISETP.LT.OR P1, PT, R19, RZ, P0 ;  /* 0x000000ff1300720c */ /* 0x000fe20000721670 */
[----:B---3--:R-:W-:Y:S01]  /*2ba0*/  @!P3 FFMA.FTZ R4, R27, R18, R4 ;  /* 0x000000121b04b223 */ /* 0x008fe20000010004 */
[----:B------:R-:W-:Y:S02]  /*2bb0*/  LOP3.LUT R18, R10, R6, RZ, 0xfc, !PT ;  /* 0x000000060a127212 */ /* 0x000fe400078efcff */
[----:B------:R-:W-:Y:S02]  /*2bc0*/  ISETP.GE.OR P1, PT, R24, c[0x0][0x174], P1 ;  /* 0x00005d0018007a0c */ /* 0x000fe40000f26670 */
[----:B------:R-:W-:Y:S02]  /*2bd0*/  ISETP.LT.OR P3, PT, R18, RZ, P0 ;  /* 0x000000ff1200720c */ /* 0x000fe40000761670 */
[----:B------:R-:W-:Y:S02]  /*2be0*/  ISETP.GE.OR P1, PT, R21, c[0x0][0x178], P1 ;  /* 0x00005e0015007a0c */ /* 0x000fe40000f26670 */
[----:B------:R-:W-:-:S02]  /*2bf0*/  LEA R18, P4, R16, c[0x0][0x160], 0x2 ;  /* 0x0000580010127a11 */ /* 0x000fc400078810ff */
[----:B------:R-:W-:Y:S02]  /*2c00*/  ISETP.GE.OR P3, PT, R24, c[0x0][0x174], P3 ;  /* 0x00005d0018007a0c */ /* 0x000fe40001f66670 */
[----:B------:R-:W-:Y:S02]  /*2c10*/  LEA.HI.X R19, R16, c[0x0][0x164], R17, 0x2, P4 ;  /* 0x0000590010137a11 */ /* 0x000fe400020f1411 */
[----:B------:R-:W-:-:S05]  /*2c20*/  ISETP.GE.OR P3, PT, R6, c[0x0][0x178], P3 ;  /* 0x00005e0006007a0c */ /* 0x000fca0001f66670 */
[----:B------:R-:W2:Y:S04]  /*2c30*/  @!P1 LDG.E R28, [R14.64+0xc] ;  /* 0x00000c0c0e1c9981 */ /* 0x000ea8000c1e1900 */
[----:B------:R-:W2:Y:S04]  /*2c40*/  @!P1 LDG.E R27, [R18.64+0x8] ;  /* 0x0000080c121b9981 */ /* 0x000ea8000c1e1900 */
[----:B------:R-:W3:Y:S04]  /*2c50*/  @!P3 LDG.E R16, [R14.64+0x10] ;  /* 0x0000100c0e10b981 */ /* 0x000ee8000c1e1900 */
[----:B------:R-:W3:Y:S01]  /*2c60*/  @!P3 LDG.E R17, [R18.64+0xc] ;  /* 0x00000c0c1211b981 */ /* 0x000ee2000c1e1900 */
[----:B------:R-:W-:Y:S01]  /*2c70*/  LOP3.LUT R10, R10, R9, RZ, 0xfc, !PT ;  /* 0x000000090a0a7212 */ /* 0x000fe200078efcff */
[----:B----4-:R-:W-:-:S03]  /*2c80*/  @!P2 FFMA.FTZ R4, R23, R26, R4 ;  /* 0x0000001a1704a223 */ /* 0x010fc60000010004 */
[----:B------:R-:W-:-:S04]  /*2c90*/  ISETP.LT.OR P2, PT, R10, RZ, P0 ;  /* 0x000000ff0a00720c */ /* 0x000fc80000741670 */
[----:B------:R-:W-:-:S04]  /*2ca0*/  ISETP.GE.OR P2, PT, R24, c[0x0][0x174], P2 ;  /* 0x00005d0018007a0c */ /* 0x000fc80001746670 */
[----:B------:R-:W-:-:S13]  /*2cb0*/  ISETP.GE.OR P2, PT, R9, c[0x0][0x178], P2 ;  /* 0x00005e0009007a0c */ /* 0x000fda0001746670 */
[----:B------:R0:W4:Y:S04]  /*2cc0*/  @!P2 LDG.E R23, [R18.64+0x10] ;  /* 0x0000100c1217a981 */ /* 0x000128000c1e1900 */
[----:B------:R-:W4:Y:S01]  /*2cd0*/  @!P2 LDG.E R26, [R14.64+0x14] ;  /* 0x0000140c0e1aa981 */ /* 0x000f22000c1e1900 */
[----:B--2---:R-:W-:Y:S02]  /*2ce0*/  @!P1 FFMA.FTZ R4, R27, R28, R4 ;  /* 0x0000001c1b049223 */ /* 0x004fe40000010004 */
[----:B------:R-:W-:-:S05]  /*2cf0*/  IMAD.U32 R27, RZ, RZ, UR16 ;  /* 0x00000010ff1b7e24 */ /* 0x000fca000f8e00ff */
[----:B------:R-:W-:Y:S01]  /*2d00*/  IADD3 R10, P1, P4, R22, 0x2, R27 ;  /* 0x00000002160a7810 */ /* 0x000fe20007c3e01b */
[----:B---3--:R-:W-:-:S03]  /*2d10*/  @!P3 FFMA.FTZ R4, R17, R16, R4 ;  /* 0x000000101104b223 */ /* 0x008fc60000010004 */
[----:B------:R-:W-:Y:S02]  /*2d20*/  IADD3 R17, P3, R10, UR16, RZ ;  /* 0x000000100a117c10 */ /* 0x000fe4000ff7e0ff */
[----:B------:R-:W-:Y:S02]  /*2d30*/  IADD3 R10, R20, 0x2, RZ ;  /* 0x00000002140a7810 */ /* 0x000fe40007ffe0ff */
[----:B------:R-:W-:Y:S02]  /*2d40*/  IADD3.X R28, R5, UR17, RZ, P1, P4 ;  /* 0x00000011051c7c10 */ /* 0x000fe40008fe84ff */
[----:B0-----:R-:W-:Y:S02]  /*2d50*/  LOP3.LUT R18, R10, R25, RZ, 0xfc, !PT ;  /* 0x000000190a127212 */ /* 0x001fe400078efcff */
[----:B------:R-:W-:Y:S02]  /*2d60*/  IADD3.X R28, R28, UR17, RZ, P3, !PT ;  /* 0x000000111c1c7c10 */ /* 0x000fe40009ffe4ff */
[----:B------:R-:W-:-:S02]  /*2d70*/  LEA R16, P1, R17, c[0x0][0x160], 0x2 ;  /* 0x0000580011107a11 */ /* 0x000fc400078210ff */
[C---:B------:R-:W-:Y:S02]  /*2d80*/  LOP3.LUT R19, R18.reuse, R21, RZ, 0xfc, !PT ;  /* 0x0000001512137212 */ /* 0x040fe400078efcff */
[----:B------:R-:W-:Y:S02]  /*2d90*/  LEA.HI.X R17, R17, c[0x0][0x164], R28, 0x2, P1 ;  /* 0x0000590011117a11 */ /* 0x000fe400008f141c */
[----:B------:R-:W-:Y:S02]  /*2da0*/  ISETP.LT.OR P1, PT, R19, RZ, P0 ;  /* 0x000000ff1300720c */ /* 0x000fe40000721670 */
[----:B------:R-:W-:Y:S02]  /*2db0*/  LOP3.LUT R19, R18, R6, RZ, 0xfc, !PT ;  /* 0x0000000612137212 */ /* 0x000fe400078efcff */
[----:B------:R-:W-:Y:S02]  /*2dc0*/  ISETP.GE.OR P1, PT, R10, c[0x0][0x174], P1 ;  /* 0x00005d000a007a0c */ /* 0x000fe40000f26670 */
[----:B------:R-:W-:-:S02]  /*2dd0*/  ISETP.LT.OR P3, PT, R19, RZ, P0 ;  /* 0x000000ff1300720c */ /* 0x000fc40000761670 */
[----:B------:R-:W-:Y:S02]  /*2de0*/  ISETP.GE.OR P1, PT, R21, c[0x0][0x178], P1 ;  /* 0x00005e0015007a0c */ /* 0x000fe40000f26670 */
[----:B------:R-:W-:-:S04]  /*2df0*/  ISETP.GE.OR P3, PT, R10, c[0x0][0x174], P3 ;  /* 0x00005d000a007a0c */ /* 0x000fc80001f66670 */
[----:B------:R-:W-:Y:S01]  /*2e00*/  ISETP.GE.OR P3, PT, R6, c[0x0][0x178], P3 ;  /* 0x00005e0006007a0c */ /* 0x000fe20001f66670 */
[----:B----4-:R-:W-:Y:S01]  /*2e10*/  @!P2 FFMA.FTZ R4, R23, R26, R4 ;  /* 0x0000001a1704a223 */ /* 0x010fe20000010004 */
[----:B------:R-:W-:-:S05]  /*2e20*/  LOP3.LUT R19, R18, R9, RZ, 0xfc, !PT ;  /* 0x0000000912137212 */ /* 0x000fca00078efcff */
[----:B------:R-:W2:Y:S04]  /*2e30*/  @!P1 LDG.E R18, [R14.64+0x18] ;  /* 0x0000180c0e129981 */ /* 0x000ea8000c1e1900 */
[----:B------:R-:W2:Y:S04]  /*2e40*/  @!P1 LDG.E R23, [R16.64+0x8] ;  /* 0x0000080c10179981 */ /* 0x000ea8000c1e1900 */
[----:B------:R-:W3:Y:S04]  /*2e50*/  @!P3 LDG.E R28, [R14.64+0x1c] ;  /* 0x00001c0c0e1cb981 */ /* 0x000ee8000c1e1900 */
[----:B------:R-:W3:Y:S01]  /*2e60*/  @!P3 LDG.E R27, [R16.64+0xc] ;  /* 0x00000c0c101bb981 */ /* 0x000ee2000c1e1900 */
[----:B------:R-:W-:-:S04]  /*2e70*/  ISETP.LT.OR P0, PT, R19, RZ, P0 ;  /* 0x000000ff1300720c */ /* 0x000fc80000701670 */
[----:B------:R-:W-:-:S04]  /*2e80*/  ISETP.GE.OR P0, PT, R10, c[0x0][0x174], P0 ;  /* 0x00005d000a007a0c */ /* 0x000fc80000706670 */
[----:B------:R-:W-:-:S13]  /*2e90*/  ISETP.GE.OR P2, PT, R9, c[0x0][0x178], P0 ;  /* 0x00005e0009007a0c */ /* 0x000fda0000746670 */
[----:B------:R0:W4:Y:S04]  /*2ea0*/  @!P2 LDG.E R19, [R16.64+0x10] ;  /* 0x0000100c1013a981 */ /* 0x000128000c1e1900 */
[----:B------:R-:W4:Y:S01]  /*2eb0*/  @!P2 LDG.E R26, [R14.64+0x20] ;  /* 0x0000200c0e1aa981 */ /* 0x000f22000c1e1900 */
[----:B--2---:R-:W-:Y:S01]  /*2ec0*/  @!P1 FFMA.FTZ R4, R23, R18, R4 ;  /* 0x0000001217049223 */ /* 0x004fe20000010004 */
[----:B------:R-:W-:-:S04]  /*2ed0*/  IADD3 R23, R25, 0x1, RZ ;  /* 0x0000000119177810 */ /* 0x000fc80007ffe0ff */
[----:B------:R-:W-:Y:S02]  /*2ee0*/  LOP3.LUT R18, R20, R23, RZ, 0xfc, !PT ;  /* 0x0000001714127212 */ /* 0x000fe400078efcff */
[----:B------:R-:W-:Y:S01]  /*2ef0*/  ISETP.GE.AND P0, PT, R23, c[0x0][0x170], PT ;  /* 0x00005c0017007a0c */ /* 0x000fe20003f06270 */
[----:B---3--:R-:W-:Y:S01]  /*2f00*/  @!P3 FFMA.FTZ R4, R27, R28, R4 ;  /* 0x0000001c1b04b223 */ /* 0x008fe20000010004 */
[----:B------:R-:W-:-:S04]  /*2f10*/  LOP3.LUT R27, R18, R21, RZ, 0xfc, !PT ;  /* 0x00000015121b7212 */ /* 0x000fc800078efcff */
[----:B------:R-:W-:-:S04]  /*2f20*/  ISETP.LT.OR P1, PT, R27, RZ, P0 ;  /* 0x000000ff1b00720c */ /* 0x000fc80000721670 */
[----:B------:R-:W-:-:S04]  /*2f30*/  ISETP.GE.OR P1, PT, R20, c[0x0][0x174], P1 ;  /* 0x00005d0014007a0c */ /* 0x000fc80000f26670 */
[----:B------:R-:W-:Y:S02]  /*2f40*/  ISETP.GE.OR P1, PT, R21, c[0x0][0x178], P1 ;  /* 0x00005e0015007a0c */ /* 0x000fe40000f26670 */
[----:B------:R-:W-:-:S04]  /*2f50*/  IADD3 R22, P3, R22, UR6, RZ ;  /* 0x0000000616167c10 */ /* 0x000fc8000ff7e0ff */
[----:B------:R-:W-:-:S07]  /*2f60*/  IADD3.X R5, R5, UR7, RZ, P3, !PT ;  /* 0x0000000705057c10 */ /* 0x000fce0009ffe4ff */
[----:B0-----:R-:W-:Y:S01]  /*2f70*/  @!P1 IADD3 R17, P3, R22, UR15, RZ ;  /* 0x0000000f16119c10 */ /* 0x001fe2000ff7e0ff */
[----:B----4-:R-:W-:-:S03]  /*2f80*/  @!P2 FFMA.FTZ R4, R19, R26, R4 ;  /* 0x0000001a1304a223 */ /* 0x010fc60000010004 */
[----:B------:R-:W-:Y:S02]  /*2f90*/  @!P1 IADD3.X R26, R5, UR10, RZ, P3, !PT ;  /* 0x0000000a051a9c10 */ /* 0x000fe40009ffe4ff */
[----:B------:R-:W-:-:S04]  /*2fa0*/  @!P1 LEA R16, P2, R17, c[0x0][0x160], 0x2 ;  /* 0x0000580011109a11 */ /* 0x000fc800078410ff */
[----:B------:R-:W-:Y:S02]  /*2fb0*/  @!P1 LEA.HI.X R17, R17, c[0x0][0x164], R26, 0x2, P2 ;  /* 0x0000590011119a11 */ /* 0x000fe400010f141a */
[----:B------:R-:W2:Y:S04]  /*2fc0*/  @!P1 LDG.E R26, [R14.64+0x24] ;  /* 0x0000240c0e1a9981 */ /* 0x000ea8000c1e1900 */
[----:B------:R0:W2:Y:S01]  /*2fd0*/  @!P1 LDG.E R19, [R16.64] ;  /* 0x0000000c10139981 */ /* 0x0000a2000c1e1900 */
[----:B------:R-:W-:-:S04]  /*2fe0*/  LOP3.LUT R27, R18, R6, RZ, 0xfc, !PT ;  /* 0x00000006121b7212 */ /* 0x000fc800078efcff */
[----:B------:R-:W-:Y:S02]  /*2ff0*/  ISETP.LT.OR P2, PT, R27, RZ, P0 ;  /* 0x000000ff1b00720c */ /* 0x000fe40000741670 */
[----:B------:R-:W-:Y:S02]  /*3000*/  LOP3.LUT R18, R18, R9, RZ, 0xfc, !PT ;  /* 0x0000000912127212 */ /* 0x000fe400078efcff */
[----:B------:R-:W-:Y:S02]  /*3010*/  ISETP.GE.OR P2, PT, R20, c[0x0][0x174], P2 ;  /* 0x00005d0014007a0c */ /* 0x000fe40001746670 */
[----:B------:R-:W-:Y:S02]  /*3020*/  ISETP.LT.OR P3, PT, R18, RZ, P0 ;  /* 0x000000ff1200720c */ /* 0x000fe40000761670 */
[----:B------:R-:W-:Y:S02]  /*3030*/  ISETP.GE.OR P2, PT, R6, c[0x0][0x178], P2 ;  /* 0x00005e0006007a0c */ /* 0x000fe40001746670 */
[----:B------:R-:W-:-:S04]  /*3040*/  ISETP.GE.OR P3, PT, R20, c[0x0][0x174], P3 ;  /* 0x00005d0014007a0c */ /* 0x000fc80001f66670 */
[----:B------:R-:W-:-:S07]  /*3050*/  ISETP.GE.OR P3, PT, R9, c[0x0][0x178], P3 ;  /* 0x00005e0009007a0c */ /* 0x000fce0001f66670 */
[----:B------:R-:W-:-:S04]  /*3060*/  @!P2 IADD3 R18, P4, R22, UR15, RZ ;  /* 0x0000000f1612ac10 */ /* 0x000fc8000ff9e0ff */
[----:B0-----:R-:W-:Y:S02]  /*3070*/  @!P2 IADD3.X R17, R5, UR10, RZ, P4, !PT ;  /* 0x0000000a0511ac10 */ /* 0x001fe4000a7fe4ff */
[C---:B------:R-:W-:Y:S01]  /*3080*/  @!P2 LEA R16, P4, R18.reuse, c[0x0][0x160], 0x2 ;  /* 0x000058001210aa11 */ /* 0x040fe200078810ff */
[----:B------:R-:W3:Y:S03]  /*3090*/  @!P3 LDG.E R27, [R14.64+0x2c] ;  /* 0x00002c0c0e1bb981 */ /* 0x000ee6000c1e1900 */
[----:B------:R-:W-:-:S06]  /*30a0*/  @!P2 LEA.HI.X R17, R18, c[0x0][0x164], R17, 0x2, P4 ;  /* 0x000059001211aa11 */ /* 0x000fcc00020f1411 */
[----:B------:R0:W4:Y:S01]  /*30b0*/  @!P2 LDG.E R17, [R16.64+0x4] ;  /* 0x0000040c1011a981 */ /* 0x000122000c1e1900 */
[----:B--2---:R-:W-:Y:S01]  /*30c0*/  @!P1 FFMA.FTZ R4, R19, R26, R4 ;  /* 0x0000001a13049223 */ /* 0x004fe20000010004 */
[----:B------:R-:W-:Y:S02]  /*30d0*/  @!P3 IADD3 R19, P1, R22, UR15, RZ ;  /* 0x0000000f1613bc10 */ /* 0x000fe4000ff3e0ff */
[----:B------:R-:W4:Y:S02]  /*30e0*/  @!P2 LDG.E R26, [R14.64+0x28] ;  /* 0x0000280c0e1aa981 */ /* 0x000f24000c1e1900 */
[----:B------:R-:W-:Y:S02]  /*30f0*/  @!P3 IADD3.X R28, R5, UR10, RZ, P1, !PT ;  /* 0x0000000a051cbc10 */ /* 0x000fe40008ffe4ff */
[----:B------:R-:W-:-:S04]  /*3100*/  @!P3 LEA R18, P1, R19, c[0x0][0x160], 0x2 ;  /* 0x000058001312ba11 */ /* 0x000fc800078210ff */
[----:B------:R-:W-:-:S06]  /*3110*/  @!P3 LEA.HI.X R19, R19, c[0x0][0x164], R28, 0x2, P1 ;  /* 0x000059001313ba11 */ /* 0x000fcc00008f141c */
[----:B------:R-:W3:Y:S01]  /*3120*/  @!P3 LDG.E R19, [R18.64+0x8] ;  /* 0x0000080c1213b981 */ /* 0x000ee2000c1e1900 */
[----:B0-----:R-:W-:Y:S02]  /*3130*/  IMAD.U32 R16, RZ, RZ, UR17 ;  /* 0x00000011ff107e24 */ /* 0x001fe4000f8e00ff */
[----:B----4-:R-:W-:Y:S01]  /*3140*/  @!P2 FFMA.FTZ R4, R17, R26, R4 ;  /* 0x0000001a1104a223 */ /* 0x010fe20000010004 */
[----:B------:R-:W-:-:S04]  /*3150*/  LOP3.LUT R26, R24, R23, RZ, 0xfc, !PT ;  /* 0x00000017181a7212 */ /* 0x000fc800078efcff */
[----:B------:R-:W-:-:S04]  /*3160*/  LOP3.LUT R28, R26, R21, RZ, 0xfc, !PT ;  /* 0x000000151a1c7212 */ /* 0x000fc800078efcff */
[----:B------:R-:W-:Y:S01]  /*3170*/  ISETP.LT.OR P1, PT, R28, RZ, P0 ;  /* 0x000000ff1c00720c */ /* 0x000fe20000721670 */
[----:B---3--:R-:W-:Y:S02]  /*3180*/  @!P3 FFMA.FTZ R4, R19, R27, R4 ;  /* 0x0000001b1304b223 */ /* 0x008fe40000010004 */
[----:B------:R-:W-:Y:S01]  /*3190*/  IMAD.U32 R27, RZ, RZ, UR16 ;  /* 0x00000010ff1b7e24 */ /* 0x000fe2000f8e00ff */
[----:B------:R-:W-:-:S04]  /*31a0*/  ISETP.GE.OR P1, PT, R24, c[0x0][0x174], P1 ;  /* 0x00005d0018007a0c */ /* 0x000fc80000f26670 */
[----:B------:R-:W-:Y:S02]  /*31b0*/  IADD3 R27, P2, P3, R27, UR15, R22 ;  /* 0x0000000f1b1b7c10 */ /* 0x000fe4000fb5e016 */
[----:B------:R-:W-:Y:S02]  /*31c0*/  ISETP.GE.OR P1, PT, R21, c[0x0][0x178], P1 ;  /* 0x00005e0015007a0c */ /* 0x000fe40000f26670 */
[----:B------:R-:W-:Y:S02]  /*31d0*/  IADD3.X R18, R16, UR10, R5, P2, P3 ;  /* 0x0000000a10127c10 */ /* 0x000fe400097e6405 */
[----:B------:R-:W-:-:S04]  /*31e0*/  LEA R16, P2, R27, c[0x0][0x160], 0x2 ;  /* 0x000058001b107a11 */ /* 0x000fc800078410ff */
[----:B------:R-:W-:-:S05]  /*31f0*/  LEA.HI.X R17, R27, c[0x0][0x164], R18, 0x2, P2 ;  /* 0x000059001b117a11 */ /* 0x000fca00010f1412 */
[----:B------:R-:W2:Y:S04]  /*3200*/  @!P1 LDG.E R28, [R14.64+0x30] ;  /* 0x0000300c0e1c9981 */ /* 0x000ea8000c1e1900 */
[----:B------:R-:W2:Y:S02]  /*3210*/  @!P1 LDG.E R19, [R16.64+0x8] ;  /* 0x0000080c10139981 */ /* 0x000ea4000c1e1900 */
[----:B--2---:R-:W-:Y:S01]  /*3220*/  @!P1 FFMA.FTZ R4, R19, R28, R4 ;  /* 0x0000001c13049223 */ /* 0x004fe20000010004 */
[C---:B------:R-:W-:Y:S02]  /*3230*/  LOP3.LUT R19, R26.reuse, R6, RZ, 0xfc, !PT ;  /* 0x000000061a137212 */ /* 0x040fe400078efcff */
[----:B------:R-:W-:Y:S02]  /*3240*/  LOP3.LUT R26, R26, R9, RZ, 0xfc, !PT ;  /* 0x000000091a1a7212 */ /* 0x000fe400078efcff */
[----:B------:R-:W-:-:S02]  /*3250*/  ISETP.LT.OR P1, PT, R19, RZ, P0 ;  /* 0x000000ff1300720c */ /* 0x000fc40000721670 */
[----:B------:R-:W-:Y:S02]  /*3260*/  ISETP.LT.OR P2, PT, R26, RZ, P0 ;  /* 0x000000ff1a00720c */ /* 0x000fe40000741670 */
[C---:B------:R-:W-:Y:S02]  /*3270*/  ISETP.GE.OR P1, PT, R24.reuse, c[0x0][0x174], P1 ;  /* 0x00005d0018007a0c */ /* 0x040fe40000f26670 */
[----:B------:R-:W-:Y:S02]  /*3280*/  ISETP.GE.OR P3, PT, R24, c[0x0][0x174], P2 ;  /* 0x00005d0018007a0c */ /* 0x000fe40001766670 */
[----:B------:R-:W-:-:S13]  /*3290*/  ISETP.GE.OR P2, PT, R6, c[0x0][0x178], P1 ;  /* 0x00005e0006007a0c */ /* 0x000fda0000f46670 */
[----:B------:R-:W2:Y:S04]  /*32a0*/  @!P2 LDG.E R19, [R16.64+0xc] ;  /* 0x00000c0c1013a981 */ /* 0x000ea8000c1e1900 */
[----:B------:R-:W2:Y:S01]  /*32b0*/  @!P2 LDG.E R26, [R14.64+0x34] ;  /* 0x0000340c0e1aa981 */ /* 0x000ea2000c1e1900 */
[----:B------:R-:W-:-:S13]  /*32c0*/  ISETP.GE.OR P1, PT, R9, c[0x0][0x178], P3 ;  /* 0x00005e0009007a0c */ /* 0x000fda0001f26670 */
[----:B------:R0:W3:Y:S01]  /*32d0*/  @!P1 LDG.E R29, [R16.64+0x10] ;  /* 0x0000100c101d9981 */ /* 0x0000e2000c1e1900 */
[----:B--2---:R-:W-:Y:S02]  /*32e0*/  @!P2 FFMA.FTZ R4, R19, R26, R4 ;  /* 0x0000001a1304a223 */ /* 0x004fe40000010004 */
[----:B------:R-:W-:-:S05]  /*32f0*/  IMAD.U32 R26, RZ, RZ, UR16 ;  /* 0x00000010ff1a7e24 */ /* 0x000fca000f8e00ff */
[----:B------:R-:W-:Y:S02]  /*3300*/  IADD3 R27, P2, P3, R26, 0x2, R27 ;  /* 0x000000021a1b7810 */ /* 0x000fe40007b5e01b */
[----:B------:R-:W-:Y:S02]  /*3310*/  LOP3.LUT R26, R10, R23, RZ, 0xfc, !PT ;  /* 0x000000170a1a7212 */ /* 0x000fe400078efcff */
[----:B------:R-:W-:Y:S01]  /*3320*/  IADD3.X R28, RZ, UR17, R18, P2, P3 ;  /* 0x00000011ff1c7c10 */ /* 0x000fe200097e6412 */
[----:B------:R-:W3:Y:S01]  /*3330*/  @!P1 LDG.E R23, [R14.64+0x38] ;  /* 0x0000380c0e179981 */ /* 0x000ee2000c1e1900 */
[----:B------:R-:W-:-:S04]  /*3340*/  LEA R18, P2, R27, c[0x0][0x160], 0x2 ;  /* 0x000058001b127a11 */ /* 0x000fc800078410ff */
[----:B------:R-:W-:Y:S02]  /*3350*/  LEA.HI.X R19, R27, c[0x0][0x164], R28, 0x2, P2 ;  /* 0x000059001b137a11 */ /* 0x000fe400010f141c */
[----:B------:R-:W-:-:S04]  /*3360*/  LOP3.LUT R27, R26, R21, RZ, 0xfc, !PT ;  /* 0x000000151a1b7212 */ /* 0x000fc800078efcff */
[----:B------:R-:W-:-:S04]  /*3370*/  ISETP.LT.OR P2, PT, R27, RZ, P0 ;  /* 0x000000ff1b00720c */ /* 0x000fc80000741670 */
[----:B------:R-:W-:-:S04]  /*3380*/  ISETP.GE.OR P2, PT, R10, c[0x0][0x174], P2 ;  /* 0x00005d000a007a0c */ /* 0x000fc80001746670 */
[----:B------:R-:W-:-:S13]  /*3390*/  ISETP.GE.OR P2, PT, R21, c[0x0][0x178], P2 ;  /* 0x00005e0015007a0c */ /* 0x000fda0001746670 */
[----:B0-----:R-:W2:Y:S04]  /*33a0*/  @!P2 LDG.E R16, [R14.64+0x3c] ;  /* 0x00003c0c0e10a981 */ /* 0x001ea8000c1e1900 */
[----:B------:R-:W2:Y:S01]  /*33b0*/  @!P2 LDG.E R17, [R18.64+0x8] ;  /* 0x0000080c1211a981 */ /* 0x000ea2000c1e1900 */
[----:B---3--:R-:W-:Y:S01]  /*33c0*/  @!P1 FFMA.FTZ R4, R29, R23, R4 ;  /* 0x000000171d049223 */ /* 0x008fe20000010004 */
[----:B------:R-:W-:-:S04]  /*33d0*/  LOP3.LUT R23, R26, R6, RZ, 0xfc, !PT ;  /* 0x000000061a177212 */ /* 0x000fc800078efcff */
[----:B------:R-:W-:-:S04]  /*33e0*/  ISETP.LT.OR P1, PT, R23, RZ, P0 ;  /* 0x000000ff1700720c */ /* 0x000fc80000721670 */
[----:B------:R-:W-:-:S04]  /*33f0*/  ISETP.GE.OR P1, PT, R10, c[0x0][0x174], P1 ;  /* 0x00005d000a007a0c */ /* 0x000fc80000f26670 */
[----:B------:R-:W-:Y:S02]  /*3400*/  ISETP.GE.OR P1, PT, R6, c[0x0][0x178], P1 ;  /* 0x00005e0006007a0c */ /* 0x000fe40000f26670 */
[----:B------:R-:W-:-:S04]  /*3410*/  LOP3.LUT R26, R26, R9, RZ, 0xfc, !PT ;  /* 0x000000091a1a7212 */ /* 0x000fc800078efcff */
[----:B------:R-:W-:-:S04]  /*3420*/  ISETP.LT.OR P0, PT, R26, RZ, P0 ;  /* 0x000000ff1a00720c */ /* 0x000fc80000701670 */
[----:B------:R-:W-:Y:S01]  /*3430*/  ISETP.GE.OR P0, PT, R10, c[0x0][0x174], P0 ;  /* 0x00005d000a007a0c */ /* 0x000fe20000706670 */
[----:B--2---:R-:W-:Y:S02]  /*3440*/  @!P2 FFMA.FTZ R4, R17, R16, R4 ;  /* 0x000000101104a223 */ /* 0x004fe40000010004 */
[----:B------:R-:W2:Y:S04]  /*3450*/  @!P1 LDG.E R16, [R14.64+0x40] ;  /* 0x0000400c0e109981 */ /* 0x000ea8000c1e1900 */
[----:B------:R0:W2:Y:S01]  /*3460*/  @!P1 LDG.E R17, [R18.64+0xc] ;  /* 0x00000c0c12119981 */ /* 0x0000a2000c1e1900 */
[----:B------:R-:W-:-:S13]  /*3470*/  ISETP.GE.OR P2, PT, R9, c[0x0][0x178], P0 ;  /* 0x00005e0009007a0c */ /* 0x000fda0000746670 */
[----:B------:R0:W3:Y:S04]  /*3480*/  @!P2 LDG.E R26, [R18.64+0x10] ;  /* 0x0000100c121aa981 */ /* 0x0000e8000c1e1900 */
[----:B------:R-:W3:Y:S01]  /*3490*/  @!P2 LDG.E R23, [R14.64+0x44] ;  /* 0x0000440c0e17a981 */ /* 0x000ee2000c1e1900 */
[----:B------:R-:W-:Y:S02]  /*34a0*/  IMAD.U32 R27, RZ, RZ, UR6 ;  /* 0x00000006ff1b7e24 */ /* 0x000fe4000f8e00ff */
[----:B------:R-:W-:-:S03]  /*34b0*/  IMAD.U32 R28, RZ, RZ, UR7 ;  /* 0x00000007ff1c7e24 */ /* 0x000fc6000f8e00ff */
[----:B------:R-:W-:Y:S02]  /*34c0*/  IADD3 R22, P0, P3, R27, UR15, R22 ;  /* 0x0000000f1b167c10 */ /* 0x000fe4000fb1e016 */
[----:B------:R-:W-:Y:S02]  /*34d0*/  IADD3 R25, R25, 0x2, RZ ;  /* 0x0000000219197810 */ /* 0x000fe40007ffe0ff */
[----:B------:R-:W-:Y:S02]  /*34e0*/  IADD3.X R5, R28, UR10, R5, P0, P3 ;  /* 0x0000000a1c057c10 */ /* 0x000fe400087e6405 */
[----:B------:R-:W-:Y:S02]  /*34f0*/  IADD3 R27, P0, R22, UR15, RZ ;  /* 0x0000000f161b7c10 */ /* 0x000fe4000ff1e0ff */
[----:B0-----:R-:W-:Y:S02]  /*3500*/  LOP3.LUT R18, R20, R25, RZ, 0xfc, !PT ;  /* 0x0000001914127212 */ /* 0x001fe400078efcff */
[----:B------:R-:W-:-:S02]  /*3510*/  IADD3.X R28, R5, UR10, RZ, P0, !PT ;  /* 0x0000000a051c7c10 */ /* 0x000fc400087fe4ff */
[----:B------:R-:W-:Y:S01]  /*3520*/  LOP3.LUT R19, R18, R21, RZ, 0xfc, !PT ;  /* 0x0000001512137212 */ /* 0x000fe200078efcff */
[----:B--2---:R-:W-:Y:S01]  /*3530*/  @!P1 FFMA.FTZ R4, R17, R16, R4 ;  /* 0x0000001011049223 */ /* 0x004fe20000010004 */
[----:B------:R-:W-:Y:S02]  /*3540*/  LEA R16, P0, R27, c[0x0][0x160], 0x2 ;  /* 0x000058001b107a11 */ /* 0x000fe400078010ff */
[----:B------:R-:W-:Y:S02]  /*3550*/  ISETP.GE.AND P1, PT, R25, c[0x0][0x170], PT ;  /* 0x00005c0019007a0c */ /* 0x000fe40003f26270 */
[----:B------:R-:W-:Y:S02]  /*3560*/  LEA.HI.X R17, R27, c[0x0][0x164], R28, 0x2, P0 ;  /* 0x000059001b117a11 */ /* 0x000fe400000f141c */
[----:B------:R-:W-:-:S04]  /*3570*/  ISETP.LT.OR P0, PT, R19, RZ, P1 ;  /* 0x000000ff1300720c */ /* 0x000fc80000f01670 */
[----:B------:R-:W-:-:S04]  /*3580*/  ISETP.GE.OR P0, PT, R20, c[0x0][0x174], P0 ;  /* 0x00005d0014007a0c */ /* 0x000fc80000706670 */
[----:B------:R-:W-:Y:S02]  /*3590*/  ISETP.GE.OR P0, PT, R21, c[0x0][0x178], P0 ;  /* 0x00005e0015007a0c */ /* 0x000fe40000706670 */
[----:B------:R-:W-:Y:S01]  /*35a0*/  LOP3.LUT R19, R18, R6, RZ, 0xfc, !PT ;  /* 0x0000000612137212 */ /* 0x000fe200078efcff */
[----:B---3--:R-:W-:Y:S01]  /*35b0*/  @!P2 FFMA.FTZ R4, R26, R23, R4 ;  /* 0x000000171a04a223 */ /* 0x008fe20000010004 */
[----:B------:R-:W-:Y:S02]  /*35c0*/  LOP3.LUT R18, R18, R9, RZ, 0xfc, !PT ;  /* 0x0000000912127212 */ /* 0x000fe400078efcff */
[----:B------:R-:W-:-:S07]  /*35d0*/  ISETP.LT.OR P2, PT, R19, RZ, P1 ;  /* 0x000000ff1300720c */ /* 0x000fce0000f41670 */
[----:B------:R-:W2:Y:S04]  /*35e0*/  @!P0 LDG.E R27, [R14.64+0x48] ;  /* 0x0000480c0e1b8981 */ /* 0x000ea8000c1e1900 */
[----:B------:R0:W2:Y:S01]  /*35f0*/  @!P0 LDG.E R26, [R16.64] ;  /* 0x0000000c101a8981 */ /* 0x0000a2000c1e1900 */
[----:B------:R-:W-:Y:S02]  /*3600*/  ISETP.GE.OR P2, PT, R20, c[0x0][0x174], P2 ;  /* 0x00005d0014007a0c */ /* 0x000fe40001746670 */
[----:B------:R-:W-:Y:S02]  /*3610*/  ISETP.LT.OR P3, PT, R18, RZ, P1 ;  /* 0x000000ff1200720c */ /* 0x000fe40000f61670 */
[----:B------:R-:W-:Y:S02]  /*3620*/  ISETP.GE.OR P4, PT, R6, c[0x0][0x178], P2 ;  /* 0x00005e0006007a0c */ /* 0x000fe40001786670 */
[----:B------:R-:W-:-:S04]  /*3630*/  ISETP.GE.OR P2, PT, R20, c[0x0][0x174], P3 ;  /* 0x00005d0014007a0c */ /* 0x000fc80001f46670 */
[----:B------:R-:W-:-:S07]  /*3640*/  ISETP.GE.OR P2, PT, R9, c[0x0][0x178], P2 ;  /* 0x00005e0009007a0c */ /* 0x000fce0001746670 */
[----:B------:R-:W3:Y:S04]  /*3650*/  @!P4 LDG.E R20, [R14.64+0x4c] ;  /* 0x00004c0c0e14c981 */ /* 0x000ee8000c1e1900 */
[----:B------:R0:W3:Y:S04]  /*3660*/  @!P4 LDG.E R23, [R16.64+0x4] ;  /* 0x0000040c1017c981 */ /* 0x0000e8000c1e1900 */
[----:B------:R0:W4:Y:S04]  /*3670*/  @!P2 LDG.E R19, [R16.64+0x8] ;  /* 0x0000080c1013a981 */ /* 0x000128000c1e1900 */
[----:B------:R-:W4:Y:S01]  /*3680*/  @!P2 LDG.E R18, [R14.64+0x50] ;  /* 0x0000500c0e12a981 */ /* 0x000f22000c1e1900 */
[----:B------:R-:W-:Y:S01]  /*3690*/  IMAD.U32 R29, RZ, RZ, UR16 ;  /* 0x00000010ff1d7e24 */ /* 0x000fe2000f8e00ff */
[----:B------:R-:W-:-:S04]  /*36a0*/  LOP3.LUT R28, R10, R25, RZ, 0xfc, !PT ;  /* 0x000000190a1c7212 */ /* 0x000fc800078efcff */
[----:B------:R-:W-:Y:S02]  /*36b0*/  IADD3 R22, P3, P5, R29, UR15, R22 ;  /* 0x0000000f1d167c10 */ /* 0x000fe4000fd7e016 */
[----:B0-----:R-:W-:Y:S01]  /*36c0*/  LOP3.LUT R16, R28, R21, RZ, 0xfc, !PT ;  /* 0x000000151c107212 */ /* 0x001fe200078efcff */
[----:B--2---:R-:W-:Y:S01]  /*36d0*/  @!P0 FFMA.FTZ R4, R26, R27, R4 ;  /* 0x0000001b1a048223 */ /* 0x004fe20000010004 */
[----:B------:R-:W-:-:S04]  /*36e0*/  LOP3.LUT R26, R24, R25, RZ, 0xfc, !PT ;  /* 0x00000019181a7212 */ /* 0x000fc800078efcff */
[----:B------:R-:W-:-:S04]  /*36f0*/  LOP3.LUT R27, R26, R21, RZ, 0xfc, !PT ;  /* 0x000000151a1b7212 */ /* 0x000fc800078efcff */
[----:B------:R-:W-:Y:S02]  /*3700*/  ISETP.LT.OR P0, PT, R27, RZ, P1 ;  /* 0x000000ff1b00720c */ /* 0x000fe40000f01670 */
[----:B------:R-:W-:-:S04]  /*3710*/  LOP3.LUT R27, R26, R6, RZ, 0xfc, !PT ;  /* 0x000000061a1b7212 */ /* 0x000fc800078efcff */
[----:B------:R-:W-:Y:S01]  /*3720*/  ISETP.LT.OR P6, PT, R27, RZ, P1 ;  /* 0x000000ff1b00720c */ /* 0x000fe20000fc1670 */
[----:B------:R-:W-:Y:S01]  /*3730*/  IMAD.U32 R27, RZ, RZ, UR17 ;  /* 0x00000011ff1b7e24 */ /* 0x000fe2000f8e00ff */
[----:B------:R-:W-:Y:S02]  /*3740*/  LOP3.LUT R26, R26, R9, RZ, 0xfc, !PT ;  /* 0x000000091a1a7212 */ /* 0x000fe400078efcff */
[----:B------:R-:W-:Y:S02]  /*3750*/  ISETP.GE.OR P0, PT, R24, c[0x0][0x174], P0 ;  /* 0x00005d0018007a0c */ /* 0x000fe40000706670 */
[----:B------:R-:W-:Y:S02]  /*3760*/  IADD3.X R5, R27, UR10, R5, P3, P5 ;  /* 0x0000000a1b057c10 */ /* 0x000fe40009fea405 */
[----:B------:R-:W-:Y:S01]  /*3770*/  ISETP.LT.OR P5, PT, R26, RZ, P1 ;  /* 0x000000ff1a00720c */ /* 0x000fe20000fa1670 */
[----:B---3--:R-:W-:Y:S01]  /*3780*/  @!P4 FFMA.FTZ R4, R23, R20, R4 ;  /* 0x000000141704c223 */ /* 0x008fe20000010004 */
[----:B------:R-:W-:Y:S01]  /*3790*/  ISETP.LT.OR P3, PT, R16, RZ, P1 ;  /* 0x000000ff1000720c */ /* 0x000fe20000f61670 */
[----:B------:R-:W-:Y:S01]  /*37a0*/  IMAD.U32 R23, RZ, RZ, UR16 ;  /* 0x00000010ff177e24 */ /* 0x000fe2000f8e00ff */
[----:B------:R-:W-:-:S02]  /*37b0*/  ISETP.GE.OR P0, PT, R21, c[0x0][0x178], P0 ;  /* 0x00005e0015007a0c */ /* 0x000fc40000706670 */
[C---:B------:R-:W-:Y:S02]  /*37c0*/  ISETP.GE.OR P4, PT, R24.reuse, c[0x0][0x174], P5 ;  /* 0x00005d0018007a0c */ /* 0x040fe40002f86670 */
[----:B------:R-:W-:Y:S02]  /*37d0*/  ISETP.GE.OR P6, PT, R24, c[0x0][0x174], P6 ;  /* 0x00005d0018007a0c */ /* 0x000fe400037c6670 */
[----:B------:R-:W-:Y:S01]  /*37e0*/  LEA R16, P5, R22, c[0x0][0x160], 0x2 ;  /* 0x0000580016107a11 */ /* 0x000fe200078a10ff */
[----:B----4-:R-:W-:Y:S01]  /*37f0*/  @!P2 FFMA.FTZ R4, R19, R18, R4 ;  /* 0x000000121304a223 */ /* 0x010fe20000010004 */
[----:B------:R-:W-:Y:S02]  /*3800*/  ISETP.GE.OR P2, PT, R6, c[0x0][0x178], P6 ;  /* 0x00005e0006007a0c */ /* 0x000fe40003746670 */
[----:B------:R-:W-:Y:S02]  /*3810*/  LEA.HI.X R17, R22, c[0x0][0x164], R5, 0x2, P5 ;  /* 0x0000590016117a11 */ /* 0x000fe400028f1405 */
[----:B------:R-:W-:Y:S01]  /*3820*/  IADD3 R19, P5, P6, R23, 0x2, R22 ;  /* 0x0000000217137810 */ /* 0x000fe20007ebe016 */
[----:B------:R-:W2:Y:S01]  /*3830*/  @!P0 LDG.E R20, [R14.64+0x54] ;  /* 0x0000540c0e148981 */ /* 0x000ea2000c1e1900 */
[----:B------:R-:W-:-:S02]  /*3840*/  LOP3.LUT R18, R28, R6, RZ, 0xfc, !PT ;  /* 0x000000061c127212 */ /* 0x000fc400078efcff */
[----:B------:R-:W-:Y:S02]  /*3850*/  IADD3.X R24, RZ, UR17, R5, P5, P6 ;  /* 0x00000011ff187c10 */ /* 0x000fe4000afec405 */
[----:B------:R-:W-:Y:S01]  /*3860*/  LOP3.LUT R28, R28, R9, RZ, 0xfc, !PT ;  /* 0x000000091c1c7212 */ /* 0x000fe200078efcff */
[----:B------:R0:W2:Y:S01]  /*3870*/  @!P0 LDG.E R5, [R16.64+0x8] ;  /* 0x0000080c10058981 */ /* 0x0000a2000c1e1900 */
[----:B------:R-:W-:Y:S02]  /*3880*/  ISETP.GE.OR P3, PT, R10, c[0x0][0x174], P3 ;  /* 0x00005d000a007a0c */ /* 0x000fe40001f66670 */
[----:B------:R-:W-:Y:S01]  /*3890*/  ISETP.LT.OR P5, PT, R18, RZ, P1 ;  /* 0x000000ff1200720c */ /* 0x000fe20000fa1670 */
[----:B------:R0:W3:Y:S01]  /*38a0*/  @!P2 LDG.E R22, [R16.64+0xc] ;  /* 0x00000c0c1016a981 */ /* 0x0000e2000c1e1900 */
[----:B------:R-:W-:Y:S02]  /*38b0*/  ISETP.GE.OR P4, PT, R9, c[0x0][0x178], P4 ;  /* 0x00005e0009007a0c */ /* 0x000fe40002786670 */
[----:B------:R-:W-:-:S02]  /*38c0*/  ISETP.LT.OR P1, PT, R28, RZ, P1 ;  /* 0x000000ff1c00720c */ /* 0x000fc40000f21670 */
[----:B------:R-:W-:Y:S02]  /*38d0*/  ISETP.GE.OR P3, PT, R21, c[0x0][0x178], P3 ;  /* 0x00005e0015007a0c */ /* 0x000fe40001f66670 */
[C---:B------:R-:W-:Y:S01]  /*38e0*/  ISETP.GE.OR P5, PT, R10.reuse, c[0x0][0x174], P5 ;  /* 0x00005d000a007a0c */ /* 0x040fe20002fa6670 */
[----:B------:R-:W3:Y:S01]  /*38f0*/  @!P2 LDG.E R21, [R14.64+0x58] ;  /* 0x0000580c0e15a981 */ /* 0x000ee2000c1e1900 */
[----:B------:R-:W-:Y:S02]  /*3900*/  ISETP.GE.OR P1, PT, R10, c[0x0][0x174], P1 ;  /* 0x00005d000a007a0c */ /* 0x000fe40000f26670 */
[----:B------:R-:W-:Y:S02]  /*3910*/  LEA R18, P6, R19, c[0x0][0x160], 0x2 ;  /* 0x0000580013127a11 */ /* 0x000fe400078c10ff */
[----:B------:R-:W-:Y:S01]  /*3920*/  ISETP.GE.OR P5, PT, R6, c[0x0][0x178], P5 ;  /* 0x00005e0006007a0c */ /* 0x000fe20002fa6670 */
[----:B------:R-:W4:Y:S01]  /*3930*/  @!P4 LDG.E R25, [R14.64+0x5c] ;  /* 0x00005c0c0e19c981 */ /* 0x000f22000c1e1900 */
[----:B------:R-:W-:-:S02]  /*3940*/  ISETP.GE.OR P1, PT, R9, c[0x0][0x178], P1 ;  /* 0x00005e0009007a0c */ /* 0x000fc40000f26670 */
[----:B------:R-:W-:Y:S01]  /*3950*/  LEA.HI.X R19, R19, c[0x0][0x164], R24, 0x2, P6 ;  /* 0x0000590013137a11 */ /* 0x000fe200030f1418 */
[----:B------:R-:W5:Y:S04]  /*3960*/  @!P3 LDG.E R27, [R14.64+0x60] ;  /* 0x0000600c0e1bb981 */ /* 0x000f68000c1e1900 */
[----:B------:R0:W4:Y:S04]  /*3970*/  @!P4 LDG.E R24, [R16.64+0x10] ;  /* 0x0000100c1018c981 */ /* 0x000128000c1e1900 */
[----:B------:R-:W5:Y:S04]  /*3980*/  @!P3 LDG.E R10, [R18.64+0x8] ;  /* 0x0000080c120ab981 */ /* 0x000f68000c1e1900 */
[----:B------:R-:W5:Y:S04]  /*3990*/  @!P5 LDG.E R9, [R14.64+0x64] ;  /* 0x0000640c0e09d981 */ /* 0x000f68000c1e1900 */
[----:B------:R-:W5:Y:S04]  /*39a0*/  @!P5 LDG.E R6, [R18.64+0xc] ;  /* 0x00000c0c1206d981 */ /* 0x000f68000c1e1900 */
[----:B------:R-:W5:Y:S04]  /*39b0*/  @!P1 LDG.E R23, [R14.64+0x68] ;  /* 0x0000680c0e179981 */ /* 0x000f68000c1e1900 */
[----:B------:R-:W5:Y:S01]  /*39c0*/  @!P1 LDG.E R26, [R18.64+0x10] ;  /* 0x0000100c121a9981 */ /* 0x000f62000c1e1900 */
[----:B------:R-:W-:-:S02]  /*39d0*/  IMAD R11, R11, c[0x0][0x1bc], RZ ;  /* 0x00006f000b0b7a24 */ /* 0x000fc400078e02ff */
[----:B------:R-:W-:-:S03]  /*39e0*/  IMAD R12, R12, c[0x0][0x1b4], RZ ;  /* 0x00006d000c0c7a24 */ /* 0x000fc600078e02ff */
[--C-:B0-----:R-:W-:Y:S01]  /*39f0*/  SHF.R.S32.HI R16, RZ, 0x1f, R11.reuse ;  /* 0x0000001fff107819 */ /* 0x101fe2000001140b */
[----:B------:R-:W-:Y:S02]  /*3a00*/  IMAD R13, R13, c[0x0][0x1ac], RZ ;  /* 0x00006b000d0d7a24 */ /* 0x000fe400078e02ff */
[----:B--2---:R-:W-:Y:S02]  /*3a10*/  @!P0 FFMA.FTZ R4, R5, R20, R4 ;  /* 0x0000001405048223 */ /* 0x004fe40000010004 */
[----:B------:R-:W-:Y:S02]  /*3a20*/  IMAD R5, R8, c[0x0][0x1b8], RZ ;  /* 0x00006e0008057a24 */ /* 0x000fe400078e02ff */
[----:B------:R-:W-:Y:S02]  /*3a30*/  IMAD R8, R7, c[0x0][0x1b0], RZ ;  /* 0x00006c0007087a24 */ /* 0x000fe400078e02ff */
[----:B---3--:R-:W-:Y:S01]  /*3a40*/  @!P2 FFMA.FTZ R4, R22, R21, R4 ;  /* 0x000000151604a223 */ /* 0x008fe20000010004 */
[----:B------:R-:W-:-:S02]  /*3a50*/  IADD3 R11, P0, P2, R12, R5, R11 ;  /* 0x000000050c0b7210 */ /* 0x000fc40007a1e00b */
[----:B------:R-:W-:Y:S02]  /*3a60*/  SHF.R.S32.HI R5, RZ, 0x1f, R5 ;  /* 0x0000001fff057819 */ /* 0x000fe40000011405 */
[----:B------:R-:W-:-:S04]  /*3a70*/  SHF.R.S32.HI R12, RZ, 0x1f, R12 ;  /* 0x0000001fff0c7819 */ /* 0x000fc8000001140c */
[----:B------:R-:W-:Y:S02]  /*3a80*/  IADD3.X R12, R12, R5, R16, P0, P2 ;  /* 0x000000050c0c7210 */ /* 0x000fe400007e4410 */
[----:B------:R-:W-:Y:S01]  /*3a90*/  IADD3 R5, P0, P2, R13, R11, R8 ;  /* 0x0000000b0d057210 */ /* 0x000fe20007a1e008 */
[----:B----4-:R-:W-:Y:S01]  /*3aa0*/  @!P4 FFMA.FTZ R4, R24, R25, R4 ;  /* 0x000000191804c223 */ /* 0x010fe20000010004 */
[----:B------:R-:W-:Y:S02]  /*3ab0*/  SHF.R.S32.HI R13, RZ, 0x1f, R13 ;  /* 0x0000001fff0d7819 */ /* 0x000fe4000001140d */
[----:B------:R-:W-:Y:S01]  /*3ac0*/  SHF.R.S32.HI R8, RZ, 0x1f, R8 ;  /* 0x0000001fff087819 */ /* 0x000fe20000011408 */
[----:B-----5:R-:W-:-:S03]  /*3ad0*/  @!P3 FFMA.FTZ R4, R10, R27, R4 ;  /* 0x0000001b0a04b223 */ /* 0x020fc60000010004 */
[----:B------:R-:W-:Y:S02]  /*3ae0*/  IADD3.X R10, R13, R12, R8, P0, P2 ;  /* 0x0000000c0d0a7210 */ /* 0x000fe400007e4408 */
[----:B------:R-:W-:Y:S01]  /*3af0*/  LEA R8, P0, R5, c[0x0][0x190], 0x2 ;  /* 0x0000640005087a11 */ /* 0x000fe200078010ff */
[----:B------:R-:W-:-:S03]  /*3b00*/  @!P5 FFMA.FTZ R4, R6, R9, R4 ;  /* 0x000000090604d223 */ /* 0x000fc60000010004 */
[----:B------:R-:W-:Y:S02]  /*3b10*/  LEA.HI.X R9, R5, c[0x0][0x194], R10, 0x2, P0 ;  /* 0x0000650005097a11 */ /* 0x000fe400000f140a */
[----:B------:R-:W-:Y:S01]  /*3b20*/  IADD3 R2, P0, R2, UR9, RZ ;  /* 0x0000000902027c10 */ /* 0x000fe2000ff1e0ff */
[----:B------:R-:W-:-:S04]  /*3b30*/  @!P1 FFMA.FTZ R4, R26, R23, R4 ;  /* 0x000000171a049223 */ /* 0x000fc80000010004 */
[----:B------:R-:W-:Y:S01]  /*3b40*/  IMAD.X R3, RZ, RZ, R3, P0 ;  /* 0x000000ffff037224 */ /* 0x000fe200000e0603 */
[----:B------:R-:W-:Y:S01]  /*3b50*/  ISETP.GE.U32.AND P0, PT, R2, UR8, PT ;  /* 0x0000000802007c0c */ /* 0x000fe2000bf06070 */
[----:B------:R0:W-:Y:S03]  /*3b60*/  STG.E [R8.64], R4 ;  /* 0x0000000408007986 */ /* 0x0001e6000c10190c */
[----:B------:R-:W-:-:S13]  /*3b70*/  ISETP.GE.AND.EX P0, PT, R3, UR14, PT, P0 ;  /* 0x0000000e03007c0c */ /* 0x000fda000bf06300 */
[----:B0-----:R-:W-:Y:S01]  /*3b80*/  @P0 CALL.REL.NOINC `(.L_x_465) ;  /* 0x0000001000000944 */ /* 0x001fe20003c00000 */
[----:B------:R-:W-:Y:S05]  /*3b90*/  BRA `(.L_x_466) ;  /* 0xffffe4d000007947 */ /* 0x000fea000383ffff */
.L_x_465:
[----:B------:R-:W-:Y:S05]  /*3ba0*/  BSYNC B0 ;  /* 0x0000000000007941 */ /* 0x000fea0003800000 */
.L_x_464:
[----:B------:R-:W-:Y:S05]  /*3bb0*/  EXIT ;  /* 0x000000000000794d */ /* 0x000fea0003800000 */
.L_x_467:
        /* <DEDUP_REMOVED lines=12> */
.L_x_548:


//--------------------- .text._ZN2at6native51_GLOBAL__N__11011a27_18_DepthwiseConv3d_cu_35e0c7b528conv_depthwise3d_cuda_kernelIddLin1ELin1ELin1ELin1ELin1ELin1EEEvNS_27GenericPackedTensorAccessorIKT_Lm5ENS_16DefaultPtrTraitsEiEENS3_IS4_Lm5ES6_iEES7_PS5_iiiiiiiii --------------------------
	.section	.text._ZN2at6native51_GLOBAL__N__11011a27_18_DepthwiseConv3d_cu_35e0c7b528conv_depthwise3d_cuda_kernelIddLin1ELin1ELin1ELin1ELin1ELin1EEEvNS_27GenericPackedTensorAccessorIKT_Lm5ENS_16DefaultPtrTraitsEiEENS3_IS4_Lm5ES6_iEES7_PS5_iiiiiiiii,"ax",@progbits
	.sectioninfo	@"SHI_REGISTERS=40"
	.align	128
.text._ZN2at6native51_GLOBAL__N__11011a27_18_DepthwiseConv3d_cu_35e0c7b528conv_depthwise3d_cuda_kernelIddLin1ELin1ELin1ELin1ELin1ELin1EEEvNS_27GenericPackedTensorAccessorIKT_Lm5ENS_16DefaultPtrTraitsEiEENS3_IS4_Lm5ES6_iEES7_PS5_iiiiiiiii:
        .type           _ZN2at6native51_GLOBAL__N__11011a27_18_DepthwiseConv3d_cu_35e0c7b528conv_depthwise3d_cuda_kernelIddLin1ELin1ELin1ELin1ELin1ELin1EEEvNS_27GenericPackedTensorAccessorIKT_Lm5ENS_16DefaultPtrTraitsEiEENS3_IS4_Lm5ES6_iEES7_PS5_iiiiiiiii,@function
        .size           _ZN2at6native51_GLOBAL__N__11011a27_18_DepthwiseConv3d_cu_35e0c7b528conv_depthwise3d_cuda_kernelIddLin1ELin1ELin1ELin1ELin1ELin1EEEvNS_27GenericPackedTensorAccessorIKT_Lm5ENS_16DefaultPtrTraitsEiEENS3_IS4_Lm5ES6_iEES7_PS5_iiiiiiiii,(.L_x_549 - _ZN2at6native51_GLOBAL__N__11011a27_18_DepthwiseConv3d_cu_35e0c7b528conv_depthwise3d_cuda_kernelIddLin1ELin1ELin1ELin1ELin1ELin1EEEvNS_27GenericPackedTensorAccessorIKT_Lm5ENS_16DefaultPtrTraitsEiEENS3_IS4_Lm5ES6_iEES7_PS5_iiiiiiiii)
        .other          _ZN2at6native51_GLOBAL__N__11011a27_18_DepthwiseConv3d_cu_35e0c7b528conv_depthwise3d_cuda_kernelIddLin1ELin1ELin1ELin1ELin1ELin1EEEvNS_27GenericPackedTensorAccessorIKT_Lm5ENS_16DefaultPtrTraitsEiEENS3_IS4_Lm5ES6_iEES7_PS5_iiiiiiiii,@"STO_CUDA_ENTRY STV_DEFAULT"
_ZN2at6native51_GLOBAL__N__11011a27_18_DepthwiseConv3d_cu_35e0c7b528conv_depthwise3d_cuda_kernelIddLin1ELin1ELin1ELin1ELin1ELin1EEEvNS_27GenericPackedTensorAccessorIKT_Lm5ENS_16DefaultPtrTraitsEiEENS3_IS4_Lm5ES6_iEES7_PS5_iiiiiiiii:
        /* <DEDUP_REMOVED lines=78> */
.L_x_482:
[----:B------:R-:W-:Y:S02]  /*04e0*/  IABS R9, c[0x0][0x1a8] ;  /* 0x00006a0000097a13 */ /* 0x000fe40000000000 */
[----:B------:R-:W-:Y:S02]  /*04f0*/  IABS R13, c[0x0][0x1a4] ;  /* 0x00006900000d7a13 */ /* 0x000fe40000000000 */
[----:B------:R-:W0:Y:S01]  /*0500*/  I2F.RP R5, R9 ;  /* 0x0000000900057306 */ /* 0x000e220000209400 */
[----:B------:R-:W-:Y:S02]  /*0510*/  IABS R10, R2 ;  /* 0x00000002000a7213 */ /* 0x000fe40000000000 */
[----:B------:R-:W-:Y:S02]  /*0520*/  IABS R12, c[0x0][0x1a0] ;  /* 0x00006800000c7a13 */ /* 0x000fe40000000000 */
[----:B------:R-:W-:-:S03]  /*0530*/  IABS R16, c[0x0][0x19c] ;  /* 0x0000670000107a13 */ /* 0x000fc60000000000 */
[----:B0-----:R-:W0:Y:S02]  /*0540*/  MUFU.RCP R5, R5 ;  /* 0x0000000500057308 */ /* 0x001e240000001000 */
[----:B0-----:R-:W-:-:S06]  /*0550*/  IADD3 R6, R5, 0xffffffe, RZ ;  /* 0x0ffffffe05067810 */ /* 0x001fcc0007ffe0ff */
[----:B------:R0:W1:Y:S02]  /*0560*/  F2I.FTZ.U32.TRUNC.NTZ R7, R6 ;  /* 0x0000000600077305 */ /* 0x000064000021f000 */
[----:B0-----:R-:W-:Y:S02]  /*0570*/  IMAD.MOV.U32 R6, RZ, RZ, RZ ;  /* 0x000000ffff067224 */ /* 0x001fe400078e00ff */
[----:B-1----:R-:W-:-:S04]  /*0580*/  IMAD.MOV R8, RZ, RZ, -R7 ;  /* 0x000000ffff087224 */ /* 0x002fc800078e0a07 */
[----:B------:R-:W-:Y:S02]  /*0590*/  IMAD R11, R8, R9, RZ ;  /* 0x00000009080b7224 */ /* 0x000fe400078e02ff */
[----:B------:R-:W0:Y:S02]  /*05a0*/  I2F.RP R8, R13 ;  /* 0x0000000d00087306 */ /* 0x000e240000209400 */
[----:B------:R-:W-:-:S06]  /*05b0*/  IMAD.HI.U32 R7, R7, R11, R6 ;  /* 0x0000000b07077227 */ /* 0x000fcc00078e0006 */
        /* <DEDUP_REMOVED lines=12> */
[----:B------:R-:W-:-:S07]  /*0680*/  ISETP.GE.AND P2, PT, R6, RZ, PT ;  /* 0x000000ff0600720c */ /* 0x000fce0003f46270 */
[----:B------:R-:W-:Y:S01]  /*0690*/  @P0 IADD3 R5, R5, 0x1, RZ ;  /* 0x0000000105050810 */ /* 0x000fe20007ffe0ff */
[----:B0-----:R-:W-:-:S05]  /*06a0*/  IMAD.MOV R6, RZ, RZ, -R7 ;  /* 0x000000ffff067224 */ /* 0x001fca00078e0a07 */
        /* <DEDUP_REMOVED lines=33> */
[----:B------:R-:W-:Y:S01]  /*08c0*/  IMAD R7, R12, R9, R7 ;  /* 0x000000090c077224 */ /* 0x000fe200078e0207 */
[----:B------:R-:W-:-:S04]  /*08d0*/  LOP3.LUT R9, R8, c[0x0][0x1a0], RZ, 0x3c, !PT ;  /* 0x0000680008097a12 */ /* 0x000fc800078e3cff */
[----:B------:R-:W-:Y:S01]  /*08e0*/  ISETP.GT.U32.AND P1, PT, R12, R7, PT ;  /* 0x000000070c00720c */ /* 0x000fe20003f24070 */
[----:B0-----:R-:W0:Y:S01]  /*08f0*/  MUFU.RCP R10, R10 ;  /* 0x0000000a000a7308 */ /* 0x001e220000001000 */
[----:B------:R-:W-:-:S11]  /*0900*/  ISETP.GE.AND P2, PT, R9, RZ, PT ;  /* 0x000000ff0900720c */ /* 0x000fd60003f46270 */
[----:B------:R-:W-:Y:S01]  /*0910*/  @!P1 IMAD.IADD R7, R7, 0x1, -R12 ;  /* 0x0000000107079824 */ /* 0x000fe200078e0a0c */
[----:B------:R-:W-:Y:S02]  /*0920*/  @!P1 IADD3 R6, R6, 0x1, RZ ;  /* 0x0000000106069810 */ /* 0x000fe40007ffe0ff */
[----:B------:R-:W-:Y:S02]  /*0930*/  ISETP.NE.AND P1, PT, RZ, c[0x0][0x1a0], PT ;  /* 0x00006800ff007a0c */ /* 0x000fe40003f25270 */
[----:B------:R-:W-:Y:S01]  /*0940*/  ISETP.GE.U32.AND P0, PT, R7, R12, PT ;  /* 0x0000000c0700720c */ /* 0x000fe20003f06070 */
[----:B------:R-:W-:Y:S01]  /*0950*/  IMAD.MOV.U32 R12, RZ, RZ, c[0x0][0x200] ;  /* 0x00008000ff0c7624 */ /* 0x000fe200078e00ff */
[----:B0-----:R-:W-:-:S04]  /*0960*/  IADD3 R11, R10, 0xffffffe, RZ ;  /* 0x0ffffffe0a0b7810 */ /* 0x001fc80007ffe0ff */
[----:B------:R-:W0:Y:S07]  /*0970*/  F2I.FTZ.U32.TRUNC.NTZ R7, R11 ;  /* 0x0000000b00077305 */ /* 0x000e2e000021f000 */
[----:B------:R-:W-:-:S05]  /*0980*/  @P0 IADD3 R6, R6, 0x1, RZ ;  /* 0x0000000106060810 */ /* 0x000fca0007ffe0ff */
[----:B------:R-:W-:Y:S02]  /*0990*/  IMAD.MOV.U32 R14, RZ, RZ, R6 ;  /* 0x000000ffff0e7224 */ /* 0x000fe400078e0006 */
[----:B------:R-:W-:Y:S02]  /*09a0*/  IMAD.MOV.U32 R6, RZ, RZ, RZ ;  /* 0x000000ffff067224 */ /* 0x000fe400078e00ff */
[----:B0-----:R-:W-:Y:S02]  /*09b0*/  IMAD.MOV R9, RZ, RZ, -R7 ;  /* 0x000000ffff097224 */ /* 0x001fe400078e0a07 */
        /* <DEDUP_REMOVED lines=22> */
[----:B------:R-:W-:Y:S02]  /*0b20*/  @P0 IADD3 R6, R6, 0x1, RZ ;  /* 0x0000000106060810 */ /* 0x000fe40007ffe0ff */
[----:B------:R-:W-:Y:S01]  /*0b30*/  PLOP3.LUT P0, PT, PT, PT, UP0, 0x80, 0x0 ;  /* 0x000000000000781c */ /* 0x000fe20003f0f008 */
[----:B------:R-:W-:-:S03]  /*0b40*/  IMAD R7, R7, R12, -c[0x0][0x20c] ;  /* 0x8000830007077624 */ /* 0x000fc600078e020c */
[----:B------:R-:W-:Y:S01]  /*0b50*/  @!P2 IMAD.MOV R6, RZ, RZ, -R6 ;  /* 0x000000ffff06a224 */ /* 0x000fe200078e0a06 */
[----:B------:R-:W-:-:S05]  /*0b60*/  @!P1 LOP3.LUT R6, RZ, c[0x0][0x19c], RZ, 0x33, !PT ;  /* 0x00006700ff069a12 */ /* 0x000fca00078e33ff */
[----:B------:R-:W-:-:S04]  /*0b70*/  IMAD.MOV R11, RZ, RZ, -R6 ;  /* 0x000000ffff0b7224 */ /* 0x000fc800078e0a06 */
[----:B------:R-:W-:Y:S02]  /*0b80*/  IMAD R9, R11, c[0x0][0x19c], R14 ;  /* 0x000067000b097a24 */ /* 0x000fe400078e020e */
[----:B------:R-:W-:Y:S01]  /*0b90*/  CS2R R14, SRZ ;  /* 0x00000000000e7805 */ /* 0x000fe2000001ff00 */
        /* <DEDUP_REMOVED lines=11> */
[----:B------:R-:W-:-:S03]  /*0c50*/  IMAD R17, R6, c[0x0][0x17c], RZ ;  /* 0x00005f0006117a24 */ /* 0x000fc600078e02ff */
        /* <DEDUP_REMOVED lines=9> */
[----:B------:R-:W-:Y:S01]  /*0cf0*/  ISETP.GT.U32.AND P1, PT, R14, R11, PT ;  /* 0x0000000b0e00720c */ /* 0x000fe20003f24070 */
[----:B------:R-:W-:-:S12]  /*0d00*/  IMAD R12, R12, c[0x0][0x188], RZ ;  /* 0x000062000c0c7a24 */ /* 0x000fd800078e02ff */
[----:B------:R-:W-:Y:S01]  /*0d10*/  @!P1 IMAD.IADD R11, R11, 0x1, -R14 ;  /* 0x000000010b0b9824 */ /* 0x000fe200078e0a0e */
[----:B------:R-:W-:Y:S02]  /*0d20*/  @!P1 IADD3 R13, R13, 0x1, RZ ;  /* 0x000000010d0d9810 */ /* 0x000fe40007ffe0ff */
[----:B------:R-:W-:Y:S02]  /*0d30*/  ISETP.NE.AND P1, PT, R0, RZ, PT ;  /* 0x000000ff0000720c */ /* 0x000fe40003f25270 */
[----:B------:R-:W-:Y:S02]  /*0d40*/  ISETP.GE.U32.AND P0, PT, R11, R14, PT ;  /* 0x0000000e0b00720c */ /* 0x000fe40003f06070 */
[----:B------:R-:W-:-:S04]  /*0d50*/  LOP3.LUT R11, R9, R0, RZ, 0x3c, !PT ;  /* 0x00000000090b7212 */ /* 0x000fc800078e3cff */
[----:B------:R-:W-:Y:S01]  /*0d60*/  ISETP.GE.AND P2, PT, R11, RZ, PT ;  /* 0x000000ff0b00720c */ /* 0x000fe20003f46270 */
[----:B------:R-:W-:-:S04]  /*0d70*/  IMAD.MOV.U32 R11, RZ, RZ, c[0x0][0x1f8] ;  /* 0x00007e00ff0b7624 */ /* 0x000fc800078e00ff */
        /* <DEDUP_REMOVED lines=17> */
[----:B------:R-:W-:Y:S01]  /*0e90*/  LEA R12, P0, R16, c[0x0][0x160], 0x3 ;  /* 0x00005800100c7a11 */ /* 0x000fe200078018ff */
[----:B------:R-:W-:-:S03]  /*0ea0*/  CS2R R14, SRZ ;  /* 0x00000000000e7805 */ /* 0x000fc6000001ff00 */
[----:B------:R-:W-:Y:S01]  /*0eb0*/  LEA.HI.X R16, R16, c[0x0][0x164], R11, 0x3, P0 ;  /* 0x0000590010107a11 */ /* 0x000fe200000f1c0b */
[----:B------:R-:W-:Y:S02]  /*0ec0*/  IMAD.MOV.U32 R11, RZ, RZ, RZ ;  /* 0x000000ffff0b7224 */ /* 0x000fe400078e00ff */
.L_x_480:
[----:B------:R-:W-:Y:S01]  /*0ed0*/  ISETP.LT.AND P0, PT, RZ, c[0x0][0x1d8], PT ;  /* 0x00007600ff007a0c */ /* 0x000fe20003f01270 */
[----:B------:R-:W-:-:S04]  /*0ee0*/  IMAD.MOV.U32 R13, RZ, RZ, c[0x0][0x1f8] ;  /* 0x00007e00ff0d7624 */ /* 0x000fc800078e00ff */
[----:B------:R-:W-:-:S04]  /*0ef0*/  IMAD R18, R8, R13, -c[0x0][0x204] ;  /* 0x8000810008127624 */ /* 0x000fc800078e020d */
[C---:B------:R-:W-:Y:S01]  /*0f00*/  IMAD R13, R11.reuse, c[0x0][0x210], R18 ;  /* 0x000084000b0d7a24 */ /* 0x040fe200078e0212 */
[----:B------:R-:W-:-:S04]  /*0f10*/  IADD3 R11, R11, 0x1, RZ ;  /* 0x000000010b0b7810 */ /* 0x000fc80007ffe0ff */
[----:B------:R-:W-:Y:S01]  /*0f20*/  ISETP.GE.AND P2, PT, R11, c[0x0][0x1d0], PT ;  /* 0x000074000b007a0c */ /* 0x000fe20003f46270 */
[----:B-1----:R-:W-:Y:S05]  /*0f30*/  @P0 BRA `(.L_x_470) ;  /* 0x0000034000000947 */ /* 0x002fea0003800000 */
        /* <DEDUP_REMOVED lines=11> */
.L_x_474:
[----:B------:R-:W-:Y:S01]  /*0ff0*/  IADD3 R18, R18, -0x10, RZ ;  /* 0xfffffff012127810 */ /* 0x000fe20007ffe0ff */
[----:B------:R-:W-:Y:S02]  /*1000*/  IMAD.U32 R13, RZ, RZ, UR4 ;  /* 0x00000004ff0d7e24 */ /* 0x000fe4000f8e00ff */
[----:B------:R-:W-:Y:S01]  /*1010*/  IMAD.U32 R17, RZ, RZ, UR4 ;  /* 0x00000004ff117e24 */ /* 0x000fe2000f8e00ff */
[----:B------:R-:W-:Y:S02]  /*1020*/  ISETP.GT.AND P1, PT, R18, 0xc, PT ;  /* 0x0000000c1200780c */ /* 0x000fe40003f24270 */
[----:B------:R-:W-:Y:S01]  /*1030*/  IADD3 R12, P3, P4, R12, -UR4, -R13 ;  /* 0x800000040c0c7c10 */ /* 0x000fe2000fc7e80d */
[----:B------:R-:W-:-:S03]  /*1040*/  IMAD.U32 R13, RZ, RZ, UR5 ;  /* 0x00000005ff0d7e24 */ /* 0x000fc6000f8e00ff */
[----:B------:R-:W-:Y:S02]  /*1050*/  IADD3 R12, P5, P6, R12, -UR4, -R17 ;  /* 0x800000040c0c7c10 */ /* 0x000fe4000febe811 */
[----:B------:R-:W-:Y:S01]  /*1060*/  IADD3.X R13, R16, ~UR5, ~R13, P3, P4 ;  /* 0x80000005100d7c10 */ /* 0x000fe20009fe8c0d */
[----:B------:R-:W-:-:S05]  /*1070*/  IMAD.U32 R16, RZ, RZ, UR5 ;  /* 0x00000005ff107e24 */ /* 0x000fca000f8e00ff */
[----:B------:R-:W-:Y:S01]  /*1080*/  IADD3.X R16, R13, ~UR5, ~R16, P5, P6 ;  /* 0x800000050d107c10 */ /* 0x000fe2000afecc10 */
[----:B------:R-:W-:Y:S05]  /*1090*/  @P1 BRA `(.L_x_474) ;  /* 0xffffff5000001947 */ /* 0x000fea000383ffff */
.L_x_473:
        /* <DEDUP_REMOVED lines=9> */
.L_x_472:
[----:B------:R-:W-:Y:S02]  /*1130*/  IADD3 R18, R18, -0x4, RZ ;  /* 0xfffffffc12127810 */ /* 0x000fe40007ffe0ff */
[----:B------:R-:W-:Y:S02]  /*1140*/  IADD3 R12, P1, R12, -UR4, RZ ;  /* 0x800000040c0c7c10 */ /* 0x000fe4000ff3e0ff */
[----:B------:R-:W-:Y:S02]  /*1150*/  ISETP.NE.AND P0, PT, R18, RZ, PT ;  /* 0x000000ff1200720c */ /* 0x000fe40003f05270 */
[----:B------:R-:W-:-:S11]  /*1160*/  IADD3.X R16, R16, ~UR5, RZ, P1, !PT ;  /* 0x8000000510107c10 */ /* 0x000fd60008ffe4ff */
[----:B------:R-:W-:Y:S05]  /*1170*/  @P0 BRA `(.L_x_472) ;  /* 0xffffffb000000947 */ /* 0x000fea000383ffff */
.L_x_471:
        /* <DEDUP_REMOVED lines=16> */
.L_x_470:
[----:B------:R-:W-:Y:S02]  /*1280*/  IMAD.MOV.U32 R34, RZ, RZ, R12 ;  /* 0x000000ffff227224 */ /* 0x000fe400078e000c */
[----:B------:R-:W-:Y:S02]  /*1290*/  IMAD.MOV.U32 R29, RZ, RZ, R16 ;  /* 0x000000ffff1d7224 */ /* 0x000fe400078e0010 */
[----:B------:R-:W-:-:S03]  /*12a0*/  IMAD.MOV.U32 R27, RZ, RZ, RZ ;  /* 0x000000ffff1b7224 */ /* 0x000fc600078e00ff */
.L_x_479:
[----:B------:R-:W-:Y:S01]  /*12b0*/  IMAD.MOV.U32 R12, RZ, RZ, c[0x0][0x1d8] ;  /* 0x00007600ff0c7624 */ /* 0x000fe200078e00ff */
[----:B------:R-:W-:Y:S01]  /*12c0*/  ISETP.NE.AND P3, PT, RZ, UR12, PT ;  /* 0x0000000cff007c0c */ /* 0x000fe2000bf65270 */
[----:B------:R-:W-:-:S03]  /*12d0*/  IMAD.MOV.U32 R17, RZ, RZ, c[0x0][0x1fc] ;  /* 0x00007f00ff117624 */ /* 0x000fc600078e00ff */
[----:B------:R-:W-:Y:S01]  /*12e0*/  IADD3 R12, R12, -0x1, RZ ;  /* 0xffffffff0c0c7810 */ /* 0x000fe20007ffe0ff */
[----:B------:R-:W-:-:S03]  /*12f0*/  IMAD R28, R10, R17, -c[0x0][0x208] ;  /* 0x800082000a1c7624 */ /* 0x000fc600078e0211 */
[----:B------:R-:W-:Y:S01]  /*1300*/  ISETP.GE.U32.AND P0, PT, R12, 0x3, PT ;  /* 0x000000030c00780c */ /* 0x000fe20003f06070 */
[C---:B------:R-:W-:Y:S01]  /*1310*/  IMAD R28, R27.reuse, c[0x0][0x214], R28 ;  /* 0x000085001b1c7a24 */ /* 0x040fe200078e021c */
[----:B------:R-:W-:Y:S01]  /*1320*/  IADD3 R27, R27, 0x1, RZ ;  /* 0x000000011b1b7810 */ /* 0x000fe20007ffe0ff */
[----:B------:R-:W-:-:S03]  /*1330*/  IMAD.MOV.U32 R12, RZ, RZ, RZ ;  /* 0x000000ffff0c7224 */ /* 0x000fc600078e00ff */
[----:B------:R-:W-:Y:S02]  /*1340*/  ISETP.GE.AND P4, PT, R27, c[0x0][0x1d4], PT ;  /* 0x000075001b007a0c */ /* 0x000fe40003f86270 */
[----:B------:R-:W-:-:S05]  /*1350*/  LOP3.LUT R30, R28, R13, RZ, 0xfc, !PT ;  /* 0x0000000d1c1e7212 */ /* 0x000fca00078efcff */
[----:B-1----:R-:W-:Y:S05]  /*1360*/  @!P0 BRA `(.L_x_476) ;  /* 0x000003f000008947 */ /* 0x002fea0003800000 */
[----:B------:R-:W-:Y:S01]  /*1370*/  IMAD.MOV.U32 R31, RZ, RZ, c[0x0][0x218] ;  /* 0x00008600ff1f7624 */ /* 0x000fe200078e00ff */
[----:B------:R-:W-:Y:S01]  /*1380*/  ISETP.GE.AND P5, PT, R13, c[0x0][0x170], PT ;  /* 0x00005c000d007a0c */ /* 0x000fe20003fa6270 */
[----:B------:R-:W-:Y:S02]  /*1390*/  IMAD.U32 R26, RZ, RZ, UR18 ;  /* 0x00000012ff1a7e24 */ /* 0x000fe4000f8e00ff */
[----:B------:R-:W-:Y:S02]  /*13a0*/  IMAD.MOV.U32 R12, RZ, RZ, RZ ;  /* 0x000000ffff0c7224 */ /* 0x000fe400078e00ff */
[----:B------:R-:W-:Y:S01]  /*13b0*/  IMAD.U32 R32, RZ, RZ, UR14 ;  /* 0x0000000eff207e24 */ /* 0x000fe2000f8e00ff */
[----:B------:R-:W-:Y:S02]  /*13c0*/  SHF.L.U64.HI R26, R31, 0x5, R26 ;  /* 0x000000051f1a7819 */ /* 0x000fe4000001021a */
.L_x_477:
[----:B------:R-:W-:-:S05]  /*13d0*/  IMAD R17, R12, c[0x0][0x218], R7 ;  /* 0x000086000c117a24 */ /* 0x000fca00078e0207 */
[----:B------:R-:W-:Y:S02]  /*13e0*/  LOP3.LUT R16, R30, R17, RZ, 0xfc, !PT ;  /* 0x000000111e107212 */ /* 0x000fe400078efcff */
[----:B------:R-:W-:Y:S02]  /*13f0*/  IADD3 R33, R17, c[0x0][0x218], RZ ;  /* 0x0000860011217a10 */ /* 0x000fe40007ffe0ff */
[----:B------:R-:W-:Y:S02]  /*1400*/  ISETP.LT.OR P0, PT, R16, RZ, P5 ;  /* 0x000000ff1000720c */ /* 0x000fe40002f01670 */
[----:B------:R-:W-:Y:S02]  /*1410*/  LOP3.LUT R16, R30, R33, RZ, 0xfc, !PT ;  /* 0x000000211e107212 */ /* 0x000fe400078efcff */
[----:B------:R-:W-:-:S04]  /*1420*/  ISETP.GE.OR P0, PT, R28, c[0x0][0x174], P0 ;  /* 0x00005d001c007a0c */ /* 0x000fc80000706670 */
[----:B------:R-:W-:Y:S01]  /*1430*/  ISETP.GE.OR P1, PT, R17, c[0x0][0x178], P0 ;  /* 0x00005e0011007a0c */ /* 0x000fe20000726670 */
[----:B------:R-:W-:Y:S01]  /*1440*/  IMAD.MOV.U32 R17, RZ, RZ, R37 ;  /* 0x000000ffff117224 */ /* 0x000fe200078e0025 */
[----:B------:R-:W-:Y:S01]  /*1450*/  ISETP.LT.OR P0, PT, R16, RZ, P5 ;  /* 0x000000ff1000720c */ /* 0x000fe20002f01670 */
[----:B------:R-:W-:-:S03]  /*1460*/  IMAD.MOV.U32 R16, RZ, RZ, R36 ;  /* 0x000000ffff107224 */ /* 0x000fc600078e0024 */
[----:B------:R-:W-:-:S07]  /*1470*/  ISETP.GE.OR P0, PT, R28, c[0x0][0x174], P0 ;  /* 0x00005d001c007a0c */ /* 0x000fce0000706670 */
[----:B------:R-:W-:Y:S01]  /*1480*/  @!P1 IMAD.MOV.U32 R35, RZ, RZ, R29 ;  /* 0x000000ffff239224 */ /* 0x000fe200078e001d */
[----:B------:R-:W2:Y:S01]  /*1490*/  @!P1 LDG.E.64 R24, [R16.64] ;  /* 0x0000000810189981 */ /* 0x000ea2000c1e1b00 */
[----:B------:R-:W-:-:S03]  /*14a0*/  ISETP.GE.OR P0, PT, R33, c[0x0][0x178], P0 ;  /* 0x00005e0021007a0c */ /* 0x000fc60000706670 */
[----:B------:R-:W2:Y:S01]  /*14b0*/  @!P1 LDG.E.64 R22, [R34.64] ;  /* 0x0000000822169981 */ /* 0x000ea2000c1e1b00 */
[----:B------:R-:W-:-:S09]  /*14c0*/  IMAD.U32 R20, RZ, RZ, UR18 ;  /* 0x00000012ff147e24 */ /* 0x000fd2000f8e00ff */
[----:B------:R-:W-:-:S05]  /*14d0*/  @!P0 IMAD.MOV.U32 R19, RZ, RZ, c[0x0][0x218] ;  /* 0x00008600ff138624 */ /* 0x000fca00078e00ff */
[----:B------:R-:W-:-:S04]  /*14e0*/  @!P0 LEA R18, P6, R19, R34, 0x3 ;  /* 0x0000002213128211 */ /* 0x000fc800078c18ff */
[----:B------:R-:W-:Y:S02]  /*14f0*/  @!P0 LEA.HI.X R19, R19, R29, R20, 0x3, P6 ;  /* 0x0000001d13138211 */ /* 0x000fe400030f1c14 */
[----:B------:R-:W3:Y:S04]  /*1500*/  @!P0 LDG.E.64 R20, [R16.64+0x8] ;  /* 0x0000080810148981 */ /* 0x000ee8000c1e1b00 */
[----:B------:R-:W3:Y:S01]  /*1510*/  @!P0 LDG.E.64 R18, [R18.64] ;  /* 0x0000000812128981 */ /* 0x000ee2000c1e1b00 */
[----:B------:R-:W-:Y:S01]  /*1520*/  IADD3 R33, R33, c[0x0][0x218], RZ ;  /* 0x0000860021217a10 */ /* 0x000fe20007ffe0ff */
[----:B--2---:R0:W3:-:S03]  /*1530*/  @!P1 DFMA R14, R24, R22, R14 ;  /* 0x00000016180e922b */ /* 0x0040c6000000000e */
[----:B0-----:R-:W-:Y:S02]  /*1540*/  LOP3.LUT R22, R30, R33, RZ, 0xfc, !PT ;  /* 0x000000211e167212 */ /* 0x001fe400078efcff */
[----:B------:R-:W-:Y:S02]  /*1550*/  IADD3 R23, R33, c[0x0][0x218], RZ ;  /* 0x0000860021177a10 */ /* 0x000fe40007ffe0ff */
[----:B------:R-:W-:Y:S02]  /*1560*/  ISETP.LT.OR P1, PT, R22, RZ, P5 ;  /* 0x000000ff1600720c */ /* 0x000fe40002f21670 */
[----:B------:R-:W-:Y:S02]  /*1570*/  LOP3.LUT R22, R30, R23, RZ, 0xfc, !PT ;  /* 0x000000171e167212 */ /* 0x000fe400078efcff */
[----:B------:R-:W-:Y:S02]  /*1580*/  ISETP.GE.OR P1, PT, R28, c[0x0][0x174], P1 ;  /* 0x00005d001c007a0c */ /* 0x000fe40000f26670 */
[----:B------:R-:W-:-:S02]  /*1590*/  ISETP.LT.OR P6, PT, R22, RZ, P5 ;  /* 0x000000ff1600720c */ /* 0x000fc40002fc1670 */
[----:B------:R-:W-:Y:S02]  /*15a0*/  ISETP.GE.OR P1, PT, R33, c[0x0][0x178], P1 ;  /* 0x00005e0021007a0c */ /* 0x000fe40000f26670 */
[----:B------:R-:W-:-:S04]  /*15b0*/  ISETP.GE.OR P6, PT, R28, c[0x0][0x174], P6 ;  /* 0x00005d001c007a0c */ /* 0x000fc800037c6670 */
[----:B------:R-:W-:-:S07]  /*15c0*/  ISETP.GE.OR P6, PT, R23, c[0x0][0x178], P6 ;  /* 0x00005e0017007a0c */ /* 0x000fce00037c6670 */
[----:B------:R-:W-:Y:S01]  /*15d0*/  @!P1 IMAD.MOV.U32 R22, RZ, RZ, c[0x0][0x218] ;  /* 0x00008600ff169624 */ /* 0x000fe200078e00ff */
[----:B---3--:R0:W1:Y:S02]  /*15e0*/  @!P0 DFMA R14, R18, R20, R14 ;  /* 0x00000014120e822b */ /* 0x008064000000000e */
[----:B0-----:R-:W-:Y:S02]  /*15f0*/  IMAD.U32 R18, RZ, RZ, UR18 ;  /* 0x00000012ff127e24 */ /* 0x001fe4000f8e00ff */
[C---:B------:R-:W-:Y:S01]  /*1600*/  @!P1 LEA R20, P0, R22.reuse, R34, 0x4 ;  /* 0x0000002216149211 */ /* 0x040fe200078020ff */
[----:B------:R-:W-:Y:S01]  /*1610*/  VOTEU.ALL UP1, P6 ;  /* 0x00000000003f7886 */ /* 0x000fe20003020000 */
[----:B------:R-:W-:Y:S01]  /*1620*/  @!P6 IMAD.MOV.U32 R23, RZ, RZ, c[0x0][0x218] ;  /* 0x00008600ff17e624 */ /* 0x000fe200078e00ff */
[----:B------:R-:W2:Y:S01]  /*1630*/  @!P6 LDG.E.64 R24, [R16.64+0x18] ;  /* 0x000018081018e981 */ /* 0x000ea2000c1e1b00 */
[----:B------:R-:W-:Y:S01]  /*1640*/  @!P6 IMAD.MOV.U32 R35, RZ, RZ, R29 ;  /* 0x000000ffff23e224 */ /* 0x000fe200078e001d */
[----:B------:R-:W-:Y:S01]  /*1650*/  @!P1 LEA.HI.X R21, R22, R29, R18, 0x4, P0 ;  /* 0x0000001d16159211 */ /* 0x000fe200000f2412 */
[----:B------:R-:W-:Y:S01]  /*1660*/  @!UP1 UIMAD UR7, UR18, 0x18, URZ ;  /* 0x00000018120798a4 */ /* 0x000fe2000f8e023f */
[----:B------:R-:W1:Y:S01]  /*1670*/  @!P1 LDG.E.64 R18, [R16.64+0x10] ;  /* 0x0000100810129981 */ /* 0x000e62000c1e1b00 */
[----:B------:R-:W-:-:S03]  /*1680*/  @!P6 IMAD.WIDE.U32 R22, R23, 0x18, R34 ;  /* 0x000000181716e825 */ /* 0x000fc600078e0022 */
[----:B------:R-:W1:Y:S02]  /*1690*/  @!P1 LDG.E.64 R20, [R20.64] ;  /* 0x0000000814149981 */ /* 0x000e64000c1e1b00 */
[----:B------:R-:W-:-:S06]  /*16a0*/  @!P6 IADD3 R23, R23, UR7, RZ ;  /* 0x000000071717ec10 */ /* 0x000fcc000fffe0ff */
[----:B------:R-:W2:Y:S01]  /*16b0*/  @!P6 LDG.E.64 R22, [R22.64] ;  /* 0x000000081616e981 */ /* 0x000ea2000c1e1b00 */
[----:B------:R-:W-:-:S04]  /*16c0*/  IADD3 R32, R32, -0x4, RZ ;  /* 0xfffffffc20207810 */ /* 0x000fc80007ffe0ff */
[----:B------:R-:W-:Y:S02]  /*16d0*/  ISETP.NE.AND P0, PT, R32, RZ, PT ;  /* 0x000000ff2000720c */ /* 0x000fe40003f05270 */
[----:B------:R-:W-:Y:S01]  /*16e0*/  IADD3 R12, R12, 0x4, RZ ;  /* 0x000000040c0c7810 */ /* 0x000fe20007ffe0ff */
[----:B-1----:R-:W2:Y:S01]  /*16f0*/  @!P1 DFMA R14, R20, R18, R14 ;  /* 0x00000012140e922b */ /* 0x002ea2000000000e */
[----:B------:R-:W-:-:S05]  /*1700*/  IADD3 R36, P1, R16, 0x20, RZ ;  /* 0x0000002010247810 */ /* 0x000fca0007f3e0ff */
[----:B--2---:R0:W1:Y:S01]  /*1710*/  @!P6 DFMA R14, R22, R24, R14 ;  /* 0x00000018160ee22b */ /* 0x004062000000000e */
[----:B------:R-:W-:Y:S01]  /*1720*/  LEA R34, P6, R31, R34, 0x5 ;  /* 0x000000221f227211 */ /* 0x000fe200078c28ff */
[----:B------:R-:W-:-:S04]  /*1730*/  IMAD.X R37, RZ, RZ, R17, P1 ;  /* 0x000000ffff257224 */ /* 0x000fc800008e0611 */
[----:B------:R-:W-:Y:S01]  /*1740*/  IMAD.X R29, R29, 0x1, R26, P6 ;  /* 0x000000011d1d7824 */ /* 0x000fe200030e061a */
[----:B01----:R-:W-:Y:S05]  /*1750*/  @P0 BRA `(.L_x_477) ;  /* 0xfffffc7000000947 */ /* 0x003fea000383ffff */
.L_x_476:
        /* <DEDUP_REMOVED lines=9> */
[----:B------:R-:W-:Y:S01]  /*17f0*/  @!P1 IMAD.MOV.U32 R35, RZ, RZ, R29 ;  /* 0x000000ffff239224 */ /* 0x000fe200078e001d */
[----:B------:R0:W2:Y:S04]  /*1800*/  @!P1 LDG.E.64 R20, [R36.64] ;  /* 0x0000000824149981 */ /* 0x0000a8000c1e1b00 */
[----:B------:R-:W2:Y:S01]  /*1810*/  @!P1 LDG.E.64 R16, [R34.64] ;  /* 0x0000000822109981 */ /* 0x000ea2000c1e1b00 */
[----:B------:R-:W-:Y:S01]  /*1820*/  UISETP.NE.AND UP1, UPT, UR12, 0x1, UPT ;  /* 0x000000010c00788c */ /* 0x000fe2000bf25270 */
[----:B------:R-:W-:Y:S02]  /*1830*/  IMAD.MOV.U32 R12, RZ, RZ, c[0x0][0x218] ;  /* 0x00008600ff0c7624 */ /* 0x000fe400078e00ff */
[----:B------:R-:W-:Y:S02]  /*1840*/  IMAD.U32 R19, RZ, RZ, UR18 ;  /* 0x00000012ff137e24 */ /* 0x000fe4000f8e00ff */
[----:B------:R-:W-:Y:S01]  /*1850*/  IMAD.MOV.U32 R18, RZ, RZ, R36 ;  /* 0x000000ffff127224 */ /* 0x000fe200078e0024 */
[----:B------:R-:W-:-:S02]  /*1860*/  PLOP3.LUT P6, PT, PT, PT, UP1, 0x80, 0x0 ;  /* 0x000000000000781c */ /* 0x000fc40003fcf018 */
[----:B------:R-:W-:Y:S02]  /*1870*/  LEA R22, P3, R12, R34, 0x3 ;  /* 0x000000220c167211 */ /* 0x000fe400078618ff */
[----:B0-----:R-:W-:Y:S02]  /*1880*/  IADD3 R36, P5, R36, 0x8, RZ ;  /* 0x0000000824247810 */ /* 0x001fe40007fbe0ff */
[----:B------:R-:W-:Y:S01]  /*1890*/  LEA.HI.X R23, R12, R29, R19, 0x3, P3 ;  /* 0x0000001d0c177211 */ /* 0x000fe200018f1c13 */
[----:B------:R-:W-:Y:S02]  /*18a0*/  IMAD.MOV.U32 R19, RZ, RZ, R37 ;  /* 0x000000ffff137224 */ /* 0x000fe400078e0025 */
[----:B------:R-:W-:Y:S02]  /*18b0*/  IMAD.MOV.U32 R26, RZ, RZ, R22 ;  /* 0x000000ffff1a7224 */ /* 0x000fe400078e0016 */
[----:B------:R-:W-:Y:S02]  /*18c0*/  IMAD.MOV.U32 R24, RZ, RZ, R23 ;  /* 0x000000ffff187224 */ /* 0x000fe400078e0017 */
[----:B------:R-:W-:Y:S01]  /*18d0*/  IMAD.X R37, RZ, RZ, R37, P5 ;  /* 0x000000ffff257224 */ /* 0x000fe200028e0625 */
[----:B--2---:R0:W1:Y:S01]  /*18e0*/  @!P1 DFMA R14, R20, R16, R14 ;  /* 0x00000010140e922b */ /* 0x004062000000000e */
[----:B------:R-:W-:Y:S05]  /*18f0*/  @!P6 BRA `(.L_x_478) ;  /* 0x000002300000e947 */ /* 0x000fea0003800000 */
[----:B------:R-:W-:-:S04]  /*1900*/  IADD3 R25, R25, c[0x0][0x218], RZ ;  /* 0x0000860019197a10 */ /* 0x000fc80007ffe0ff */
[----:B0-----:R-:W-:-:S04]  /*1910*/  LOP3.LUT R16, R30, R25, RZ, 0xfc, !PT ;  /* 0x000000191e107212 */ /* 0x001fc800078efcff */
[----:B------:R-:W-:-:S04]  /*1920*/  ISETP.LT.OR P1, PT, R16, RZ, P0 ;  /* 0x000000ff1000720c */ /* 0x000fc80000721670 */
[----:B------:R-:W-:-:S04]  /*1930*/  ISETP.GE.OR P1, PT, R28, c[0x0][0x174], P1 ;  /* 0x00005d001c007a0c */ /* 0x000fc80000f26670 */
[----:B------:R-:W-:-:S13]  /*1940*/  ISETP.GE.OR P1, PT, R25, c[0x0][0x178], P1 ;  /* 0x00005e0019007a0c */ /* 0x000fda0000f26670 */
[----:B------:R-:W2:Y:S04]  /*1950*/  @!P1 LDG.E.64 R22, [R22.64] ;  /* 0x0000000816169981 */ /* 0x000ea8000c1e1b00 */
[----:B------:R-:W2:Y:S01]  /*1960*/  @!P1 LDG.E.64 R20, [R18.64+0x8] ;  /* 0x0000080812149981 */ /* 0x000ea2000c1e1b00 */
[----:B------:R-:W-:Y:S01]  /*1970*/  UISETP.NE.AND UP1, UPT, UR12, 0x2, UPT ;  /* 0x000000020c00788c */ /* 0x000fe2000bf25270 */
[----:B------:R-:W-:Y:S01]  /*1980*/  IMAD.U32 R17, RZ, RZ, UR18 ;  /* 0x00000012ff117e24 */ /* 0x000fe2000f8e00ff */
[----:B------:R-:W-:Y:S02]  /*1990*/  LEA R16, P3, R12, R34, 0x4 ;  /* 0x000000220c107211 */ /* 0x000fe400078620ff */
[----:B------:R-:W-:Y:S02]  /*19a0*/  IADD3 R36, P5, R18, 0x10, RZ ;  /* 0x0000001012247810 */ /* 0x000fe40007fbe0ff */
[----:B------:R-:W-:Y:S01]  /*19b0*/  PLOP3.LUT P6, PT, PT, PT, UP1, 0x80, 0x0 ;  /* 0x000000000000781c */ /* 0x000fe20003fcf018 */
[----:B------:R-:W-:Y:S01]  /*19c0*/  IMAD.MOV.U32 R26, RZ, RZ, R16 ;  /* 0x000000ffff1a7224 */ /* 0x000fe200078e0010 */
[----:B------:R-:W-:Y:S01]  /*19d0*/  LEA.HI.X R17, R12, R29, R17, 0x4, P3 ;  /* 0x0000001d0c117211 */ /* 0x000fe200018f2411 */
[----:B------:R-:W-:-:S04]  /*19e0*/  IMAD.X R37, RZ, RZ, R19, P5 ;  /* 0x000000ffff257224 */ /* 0x000fc800028e0613 */
[----:B------:R-:W-:Y:S01]  /*19f0*/  IMAD.MOV.U32 R24, RZ, RZ, R17 ;  /* 0x000000ffff187224 */ /* 0x000fe200078e0011 */
[----:B-12---:R0:W1:-:S05]  /*1a00*/  @!P1 DFMA R14, R22, R20, R14 ;  /* 0x00000014160e922b */ /* 0x00604a000000000e */
[----:B------:R-:W-:Y:S05]  /*1a10*/  @!P6 BRA `(.L_x_478) ;  /* 0x000001100000e947 */ /* 0x000fea0003800000 */
[----:B0-----:R-:W-:-:S04]  /*1a20*/  IADD3 R21, R25, c[0x0][0x218], RZ ;  /* 0x0000860019157a10 */ /* 0x001fc80007ffe0ff */
[----:B------:R-:W-:-:S04]  /*1a30*/  LOP3.LUT R30, R30, R21, RZ, 0xfc, !PT ;  /* 0x000000151e1e7212 */ /* 0x000fc800078efcff */
[----:B------:R-:W-:-:S04]  /*1a40*/  ISETP.LT.OR P0, PT, R30, RZ, P0 ;  /* 0x000000ff1e00720c */ /* 0x000fc80000701670 */
[----:B------:R-:W-:-:S04]  /*1a50*/  ISETP.GE.OR P0, PT, R28, c[0x0][0x174], P0 ;  /* 0x00005d001c007a0c */ /* 0x000fc80000706670 */
[----:B------:R-:W-:-:S13]  /*1a60*/  ISETP.GE.OR P0, PT, R21, c[0x0][0x178], P0 ;  /* 0x00005e0015007a0c */ /* 0x000fda0000706670 */
[----:B------:R-:W-:Y:S01]  /*1a70*/  @!P0 IMAD.MOV.U32 R20, RZ, RZ, R18 ;  /* 0x000000ffff148224 */ /* 0x000fe200078e0012 */
[----:B------:R-:W2:Y:S01]  /*1a80*/  @!P0 LDG.E.64 R16, [R16.64] ;  /* 0x0000000810108981 */ /* 0x000ea2000c1e1b00 */
[----:B------:R-:W-:-:S06]  /*1a90*/  @!P0 IMAD.MOV.U32 R21, RZ, RZ, R19 ;  /* 0x000000ffff158224 */ /* 0x000fcc00078e0013 */
[----:B------:R-:W2:Y:S01]  /*1aa0*/  @!P0 LDG.E.64 R20, [R20.64+0x10] ;  /* 0x0000100814148981 */ /* 0x000ea2000c1e1b00 */
[----:B------:R-:W-:Y:S01]  /*1ab0*/  IMAD.MOV.U32 R35, RZ, RZ, R29 ;  /* 0x000000ffff237224 */ /* 0x000fe200078e001d */
[----:B------:R-:W-:Y:S01]  /*1ac0*/  UIMAD UR7, UR18, 0x18, URZ ;  /* 0x00000018120778a4 */ /* 0x000fe2000f8e023f */
[----:B------:R-:W-:Y:S02]  /*1ad0*/  IADD3 R36, P1, R18, 0x18, RZ ;  /* 0x0000001812247810 */ /* 0x000fe40007f3e0ff */
[----:B------:R-:W-:-:S04]  /*1ae0*/  IMAD.WIDE.U32 R34, R12, 0x18, R34 ;  /* 0x000000180c227825 */ /* 0x000fc800078e0022 */
[----:B------:R-:W-:Y:S01]  /*1af0*/  IMAD.MOV.U32 R26, RZ, RZ, R34 ;  /* 0x000000ffff1a7224 */ /* 0x000fe200078e0022 */
[----:B------:R-:W-:Y:S01]  /*1b00*/  IADD3 R24, R35, UR7, RZ ;  /* 0x0000000723187c10 */ /* 0x000fe2000fffe0ff */
[----:B------:R-:W-:Y:S01]  /*1b10*/  IMAD.X R37, RZ, RZ, R19, P1 ;  /* 0x000000ffff257224 */ /* 0x000fe200008e0613 */
[----:B-12---:R0:W1:-:S04]  /*1b20*/  @!P0 DFMA R14, R16, R20, R14 ;  /* 0x00000014100e822b */ /* 0x006048000000000e */
.L_x_478:
[----:B0-----:R-:W-:Y:S02]  /*1b30*/  IMAD.U32 R17, RZ, RZ, UR16 ;  /* 0x00000010ff117e24 */ /* 0x001fe4000f8e00ff */
[----:B------:R-:W-:Y:S02]  /*1b40*/  IMAD.U32 R29, RZ, RZ, UR16 ;  /* 0x00000010ff1d7e24 */ /* 0x000fe4000f8e00ff */
[----:B------:R-:W-:Y:S01]  /*1b50*/  IMAD.U32 R12, RZ, RZ, UR20 ;  /* 0x00000014ff0c7e24 */ /* 0x000fe2000f8e00ff */
[----:B------:R-:W-:-:S04]  /*1b60*/  LEA R34, P0, R17, R26, 0x3 ;  /* 0x0000001a11227211 */ /* 0x000fc800078018ff */
[----:B------:R-:W-:Y:S01]  /*1b70*/  LEA.HI.X R29, R29, R24, R12, 0x3, P0 ;  /* 0x000000181d1d7211 */ /* 0x000fe200000f1c0c */
[----:B------:R-:W-:Y:S05]  /*1b80*/  @!P4 BRA `(.L_x_479) ;  /* 0xfffff7200000c947 */ /* 0x000fea000383ffff */
.L_x_475:
[----:B------:R-:W-:-:S05]  /*1b90*/  IMAD.U32 R13, RZ, RZ, UR11 ;  /* 0x0000000bff0d7e24 */ /* 0x000fca000f8e00ff */
[----:B------:R-:W-:-:S04]  /*1ba0*/  LEA R12, P0, R13, R34, 0x3 ;  /* 0x000000220d0c7211 */ /* 0x000fc800078018ff */
[----:B------:R-:W-:Y:S01]  /*1bb0*/  IADD3.X R16, R29, UR17, RZ, P0, !PT ;  /* 0x000000111d107c10 */ /* 0x000fe200087fe4ff */
[----:B------:R-:W-:Y:S05]  /*1bc0*/  @!P2 BRA `(.L_x_480) ;  /* 0xfffff3000000a947 */ /* 0x000fea000383ffff */
.L_x_469:
[----:B------:R-:W-:-:S04]  /*1bd0*/  ISETP.NE.U32.AND P0, PT, RZ, c[0x0][0x1f0], PT ;  /* 0x00007c00ff007a0c */ /* 0x000fc80003f05070 */
[----:B------:R-:W-:-:S13]  /*1be0*/  ISETP.NE.AND.EX P0, PT, RZ, c[0x0][0x1f4], PT, P0 ;  /* 0x00007d00ff007a0c */ /* 0x000fda0003f05300 */
[----:B------:R-:W-:-:S04]  /*1bf0*/  @P0 IMAD.MOV.U32 R12, RZ, RZ, 0x8 ;  /* 0x00000008ff0c0424 */ /* 0x000fc800078e00ff */
[----:B------:R-:W-:-:S06]  /*1c00*/  @P0 IMAD.WIDE R12, R9, R12, c[0x0][0x1f0] ;  /* 0x00007c00090c0625 */ /* 0x000fcc00078e020c */
[----:B------:R-:W2:Y:S01]  /*1c10*/  @P0 LDG.E.64 R12, [R12.64] ;  /* 0x000000080c0c0981 */ /* 0x000ea2000c1e1b00 */
        /* <DEDUP_REMOVED lines=16> */
[----:B------:R-:W-:-:S04]  /*1d20*/  LEA R6, P1, R5, c[0x0][0x190], 0x3 ;  /* 0x0000640005067a11 */ /* 0x000fc800078218ff */
[----:B------:R-:W-:Y:S01]  /*1d30*/  LEA.HI.X R7, R5, c[0x0][0x194], R8, 0x3, P1 ;  /* 0x0000650005077a11 */ /* 0x000fe200008f1c08 */
[----:B------:R-:W-:Y:S01]  /*1d40*/  IMAD R5, R4, c[0x0][0xc], RZ ;  /* 0x0000030004057a24 */ /* 0x000fe200078e02ff */
[----:B-12---:R-:W0:-:S04]  /*1d50*/  @P0 DADD R14, R12, R14 ;  /* 0x000000000c0e0229 */ /* 0x006e08000000000e */
[----:B------:R-:W-:-:S05]  /*1d60*/  IADD3 R2, P0, R5, R2, RZ ;  /* 0x0000000205027210 */ /* 0x000fca0007f1e0ff */
[----:B------:R-:W-:Y:S01]  /*1d70*/  IMAD.X R3, RZ, RZ, R3, P0 ;  /* 0x000000ffff037224 */ /* 0x000fe200000e0603 */
[----:B0-----:R0:W-:Y:S01]  /*1d80*/  STG.E.64 [R6.64], R14 ;  /* 0x0000000e06007986 */ /* 0x0011e2000c101b08 */
[----:B------:R-:W-:-:S04]  /*1d90*/  ISETP.GE.U32.AND P0, PT, R2, UR10, PT ;  /* 0x0000000a02007c0c */ /* 0x000fc8000bf06070 */
[----:B------:R-:W-:-:S13]  /*1da0*/  ISETP.GE.AND.EX P0, PT, R3, UR19, PT, P0 ;  /* 0x0000001303007c0c */ /* 0x000fda000bf06300 */
[----:B0-----:R-:W-:Y:S01]  /*1db0*/  @P0 CALL.REL.NOINC `(.L_x_481) ;  /* 0x0000001000000944 */ /* 0x001fe20003c00000 */
[----:B------:R-:W-:Y:S05]  /*1dc0*/  BRA `(.L_x_482) ;  /* 0xffffe71000007947 */ /* 0x000fea000383ffff */
.L_x_481:
[----:B------:R-:W-:Y:S05]  /*1dd0*/  BSYNC B0 ;  /* 0x0000000000007941 */ /* 0x000fea0003800000 */
.L_x_468:
[----:B------:R-:W-:Y:S05]  /*1de0*/  EXIT ;  /* 0x000000000000794d */ /* 0x000fea0003800000 */
.L_x_483:
        /* <DEDUP_REMOVED lines=9> */
.L_x_549:


//--------------------- .text._ZN2at6native51_GLOBAL__N__11011a27_18_DepthwiseConv3d_cu_35e0c7b528conv_depthwise3d_cuda_kernelIddLin1ELin1ELin1ELi1ELi1ELi1EEEvNS_27GenericPackedTensorAccessorIKT_Lm5ENS_16DefaultPtrTraitsEiEENS3_IS4_Lm5ES6_iEES7_PS5_iiiiiiiii --------------------------
	.section	.text._ZN2at6native51_GLOBAL__N__11011a27_18_DepthwiseConv3d_cu_35e0c7b528conv_depthwise3d_cuda_kernelIddLin1ELin1ELin1ELi1ELi1ELi1EEEvNS_27GenericPackedTensorAccessorIKT_Lm5ENS_16DefaultPtrTraitsEiEENS3_IS4_Lm5ES6_iEES7_PS5_iiiiiiiii,"ax",@progbits
	.sectioninfo	@"SHI_REGISTERS=32"
	.align	128
.text._ZN2at6native51_GLOBAL__N__11011a27_18_DepthwiseConv3d_cu_35e0c7b528conv_depthwise3d_cuda_kernelIddLin1ELin1ELin1ELi1ELi1ELi1EEEvNS_27GenericPackedTensorAccessorIKT_Lm5ENS_16DefaultPtrTraitsEiEENS3_IS4_Lm5ES6_iEES7_PS5_iiiiiiiii:
        .type           _ZN2at6native51_GLOBAL__N__11011a27_18_DepthwiseConv3d_cu_35e0c7b528conv_depthwise3d_cuda_kernelIddLin1ELin1ELin1ELi1ELi1ELi1EEEvNS_27GenericPackedTensorAccessorIKT_Lm5ENS_16DefaultPtrTraitsEiEENS3_IS4_Lm5ES6_iEES7_PS5_iiiiiiiii,@function
        .size           _ZN2at6native51_GLOBAL__N__11011a27_18_DepthwiseConv3d_cu_35e0c7b528conv_depthwise3d_cuda_kernelIddLin1ELin1ELin1ELi1ELi1ELi1EEEvNS_27GenericPackedTensorAccessorIKT_Lm5ENS_16DefaultPtrTraitsEiEENS3_IS4_Lm5ES6_iEES7_PS5_iiiiiiiii,(.L_x_550 - _ZN2at6native51_GLOBAL__N__11011a27_18_DepthwiseConv3d_cu_35e0c7b528conv_depthwise3d_cuda_kernelIddLin1ELin1ELin1ELi1ELi1ELi1EEEvNS_27GenericPackedTensorAccessorIKT_Lm5ENS_16DefaultPtrTraitsEiEENS3_IS4_Lm5ES6_iEES7_PS5_iiiiiiiii)
        .other          _ZN2at6native51_GLOBAL__N__11011a27_18_DepthwiseConv3d_cu_35e0c7b528conv_depthwise3d_cuda_kernelIddLin1ELin1ELin1ELi1ELi1ELi1EEEvNS_27GenericPackedTensorAccessorIKT_Lm5ENS_16DefaultPtrTraitsEiEENS3_IS4_Lm5ES6_iEES7_PS5_iiiiiiiii,@"STO_CUDA_ENTRY STV_DEFAULT"
_ZN2at6native51_GLOBAL__N__11011a27_18_DepthwiseConv3d_cu_35e0c7b528conv_depthwise3d_cuda_kernelIddLin1ELin1ELin1ELi1ELi1ELi1EEEvNS_27GenericPackedTensorAccessorIKT_Lm5ENS_16DefaultPtrTraitsEiEENS3_IS4_Lm5ES6_iEES7_PS5_iiiiiiiii:
        /* <DEDUP_REMOVED lines=17> */
[----:B------:R-:W-:Y:S02]  /*0110*/  ULDC.64 UR12, c[0x0][0x1d0] ;  /* 0x00007400000c7ab9 */ /* 0x000fe40000000a00 */
        /* <DEDUP_REMOVED lines=51> */
.L_x_498:
        /* <DEDUP_REMOVED lines=60> */
[----:B------:R-:W-:Y:S01]  /*0810*/  IABS R12, R8 ;  /* 0x00000008000c7213 */ /* 0x000fe20000000000 */
[----:B------:R-:W-:-:S04]  /*0820*/  IMAD.MOV R20, RZ, RZ, -R8 ;  /* 0x000000ffff147224 */ /* 0x000fc800078e0a08 */
[----:B------:R-:W-:-:S04]  /*0830*/  IMAD.HI.U32 R10, R10, R12, RZ ;  /* 0x0000000c0a0a7227 */ /* 0x000fc800078e00ff */
[----:B------:R-:W-:Y:S02]  /*0840*/  IMAD.MOV R11, RZ, RZ, -R10 ;  /* 0x000000ffff0b7224 */ /* 0x000fe400078e0a0a */
[----:B------:R-:W-:Y:S02]  /*0850*/  IMAD R20, R20, c[0x0][0x1a4], R5 ;  /* 0x0000690014147a24 */ /* 0x000fe400078e0205 */
        /* <DEDUP_REMOVED lines=36> */
[----:B------:R-:W-:-:S04]  /*0aa0*/  IMAD R7, R12, R11, -c[0x0][0x20c] ;  /* 0x800083000c077624 */ /* 0x000fc800078e020b */
[----:B------:R-:W-:Y:S02]  /*0ab0*/  @P0 IADD3 R10, R10, 0x1, RZ ;  /* 0x000000010a0a0810 */ /* 0x000fe40007ffe0ff */
[----:B------:R-:W-:-:S03]  /*0ac0*/  PLOP3.LUT P0, PT, PT, PT, UP0, 0x80, 0x0 ;  /* 0x000000000000781c */ /* 0x000fc60003f0f008 */
[----:B------:R-:W-:-:S04]  /*0ad0*/  IMAD.MOV.U32 R6, RZ, RZ, R10 ;  /* 0x000000ffff067224 */ /* 0x000fc800078e000a */
[----:B------:R-:W-:Y:S01]  /*0ae0*/  @!P2 IMAD.MOV R6, RZ, RZ, -R6 ;  /* 0x000000ffff06a224 */ /* 0x000fe200078e0a06 */
[----:B------:R-:W-:-:S05]  /*0af0*/  @!P1 LOP3.LUT R6, RZ, c[0x0][0x19c], RZ, 0x33, !PT ;  /* 0x00006700ff069a12 */ /* 0x000fca00078e33ff */
[----:B------:R-:W-:-:S04]  /*0b00*/  IMAD.MOV R10, RZ, RZ, -R6 ;  /* 0x000000ffff0a7224 */ /* 0x000fc800078e0a06 */
[----:B------:R-:W-:Y:S02]  /*0b10*/  IMAD R9, R10, c[0x0][0x19c], R13 ;  /* 0x000067000a097a24 */ /* 0x000fe400078e020d */
[----:B------:R-:W-:Y:S01]  /*0b20*/  CS2R R10, SRZ ;  /* 0x00000000000a7805 */ /* 0x000fe2000001ff00 */
[----:B------:R-:W-:Y:S05]  /*0b30*/  @P0 BRA `(.L_x_485) ;  /* 0x00000ec000000947 */ /* 0x000fea0003800000 */
[-C--:B------:R-:W-:Y:S01]  /*0b40*/  IABS R13, R0.reuse ;  /* 0x00000000000d7213 */ /* 0x080fe20000000000 */
[----:B------:R-:W-:Y:S01]  /*0b50*/  IMAD.MOV.U32 R22, RZ, RZ, RZ ;  /* 0x000000ffff167224 */ /* 0x000fe200078e00ff */
[----:B------:R-:W-:Y:S02]  /*0b60*/  IABS R16, R9 ;  /* 0x0000000900107213 */ /* 0x000fe40000000000 */
[----:B------:R-:W0:Y:S01]  /*0b70*/  I2F.RP R12, R13 ;  /* 0x0000000d000c7306 */ /* 0x000e220000209400 */
[----:B------:R-:W-:-:S07]  /*0b80*/  IABS R17, R0 ;  /* 0x0000000000117213 */ /* 0x000fce0000000000 */
[----:B0-----:R-:W0:Y:S02]  /*0b90*/  MUFU.RCP R12, R12 ;  /* 0x0000000c000c7308 */ /* 0x001e240000001000 */
[----:B0-----:R-:W-:-:S06]  /*0ba0*/  IADD3 R10, R12, 0xffffffe, RZ ;  /* 0x0ffffffe0c0a7810 */ /* 0x001fcc0007ffe0ff */
[----:B------:R0:W1:Y:S02]  /*0bb0*/  F2I.FTZ.U32.TRUNC.NTZ R11, R10 ;  /* 0x0000000a000b7305 */ /* 0x000064000021f000 */
[----:B0-----:R-:W-:Y:S02]  /*0bc0*/  IMAD.MOV.U32 R10, RZ, RZ, RZ ;  /* 0x000000ffff0a7224 */ /* 0x001fe400078e00ff */
[----:B-1----:R-:W-:-:S04]  /*0bd0*/  IMAD.MOV R14, RZ, RZ, -R11 ;  /* 0x000000ffff0e7224 */ /* 0x002fc800078e0a0b */
[----:B------:R-:W-:Y:S02]  /*0be0*/  IMAD R15, R14, R13, RZ ;  /* 0x0000000d0e0f7224 */ /* 0x000fe400078e02ff */
[----:B------:R-:W-:Y:S02]  /*0bf0*/  IMAD.MOV.U32 R14, RZ, RZ, R16 ;  /* 0x000000ffff0e7224 */ /* 0x000fe400078e0010 */
[----:B------:R-:W-:-:S04]  /*0c00*/  IMAD.HI.U32 R11, R11, R15, R10 ;  /* 0x0000000f0b0b7227 */ /* 0x000fc800078e000a */
[----:B------:R-:W-:Y:S02]  /*0c10*/  IMAD.MOV R15, RZ, RZ, -R17 ;  /* 0x000000ffff0f7224 */ /* 0x000fe400078e0a11 */
[----:B------:R-:W-:-:S04]  /*0c20*/  IMAD.HI.U32 R12, R11, R14, RZ ;  /* 0x0000000e0b0c7227 */ /* 0x000fc800078e00ff */
[----:B------:R-:W-:Y:S02]  /*0c30*/  IMAD R10, R12, R15, R14 ;  /* 0x0000000f0c0a7224 */ /* 0x000fe400078e020e */
[----:B------:R-:W-:Y:S02]  /*0c40*/  IMAD.MOV.U32 R11, RZ, RZ, c[0x0][0x1f8] ;  /* 0x00007e00ff0b7624 */ /* 0x000fe400078e00ff */
[----:B------:R-:W-:Y:S01]  /*0c50*/  IMAD R16, R6, c[0x0][0x17c], RZ ;  /* 0x00005f0006107a24 */ /* 0x000fe200078e02ff */
[----:B------:R-:W-:Y:S01]  /*0c60*/  ISETP.GT.U32.AND P1, PT, R13, R10, PT ;  /* 0x0000000a0d00720c */ /* 0x000fe20003f24070 */
[----:B------:R-:W-:-:S12]  /*0c70*/  IMAD.MOV.U32 R15, RZ, RZ, 0x8 ;  /* 0x00000008ff0f7424 */ /* 0x000fd800078e00ff */
        /* <DEDUP_REMOVED lines=11> */
[----:B------:R-:W-:-:S04]  /*0d30*/  IMAD R11, R11, c[0x0][0x188], RZ ;  /* 0x000062000b0b7a24 */ /* 0x000fc800078e02ff */
        /* <DEDUP_REMOVED lines=9> */
[----:B------:R-:W-:Y:S01]  /*0dd0*/  IADD3.X R10, R10, R11, R14, P0, P1 ;  /* 0x0000000b0a0a7210 */ /* 0x000fe200007e240e */
[----:B------:R-:W-:Y:S01]  /*0de0*/  IMAD R14, R9, c[0x0][0x1dc], RZ ;  /* 0x00007700090e7a24 */ /* 0x000fe200078e02ff */
[--C-:B------:R-:W-:Y:S02]  /*0df0*/  IADD3 R17, P0, P1, R13, R12, R16.reuse ;  /* 0x0000000c0d117210 */ /* 0x100fe4000791e010 */
[----:B------:R-:W-:Y:S01]  /*0e00*/  SHF.R.S32.HI R16, RZ, 0x1f, R16 ;  /* 0x0000001fff107819 */ /* 0x000fe20000011410 */
[----:B------:R-:W-:Y:S01]  /*0e10*/  IMAD.WIDE R14, R14, R15, c[0x0][0x1c0] ;  /* 0x000070000e0e7625 */ /* 0x000fe200078e020f */
[----:B------:R-:W-:-:S04]  /*0e20*/  SHF.R.S32.HI R13, RZ, 0x1f, R13 ;  /* 0x0000001fff0d7819 */ /* 0x000fc8000001140d */
[----:B------:R-:W-:Y:S02]  /*0e30*/  IADD3.X R10, R13, R10, R16, P0, P1 ;  /* 0x0000000a0d0a7210 */ /* 0x000fe400007e2410 */
[----:B------:R-:W-:-:S04]  /*0e40*/  LEA R16, P0, R17, c[0x0][0x160], 0x3 ;  /* 0x0000580011107a11 */ /* 0x000fc800078018ff */
[----:B------:R-:W-:Y:S02]  /*0e50*/  LEA.HI.X R17, R17, c[0x0][0x164], R10, 0x3, P0 ;  /* 0x0000590011117a11 */ /* 0x000fe400000f1c0a */
[----:B------:R-:W-:Y:S02]  /*0e60*/  CS2R R10, SRZ ;  /* 0x00000000000a7805 */ /* 0x000fe4000001ff00 */
.L_x_496:
        /* <DEDUP_REMOVED lines=15> */
.L_x_490:
        /* <DEDUP_REMOVED lines=10> */
.L_x_489:
        /* <DEDUP_REMOVED lines=9> */
.L_x_488:
[----:B------:R-:W-:Y:S02]  /*1090*/  IADD3 R18, R18, -0x4, RZ ;  /* 0xfffffffc12127810 */ /* 0x000fe40007ffe0ff */
[----:B------:R-:W-:Y:S02]  /*10a0*/  IADD3 R16, P1, R16, -UR4, RZ ;  /* 0x8000000410107c10 */ /* 0x000fe4000ff3e0ff */
[----:B------:R-:W-:Y:S02]  /*10b0*/  ISETP.NE.AND P0, PT, R18, RZ, PT ;  /* 0x000000ff1200720c */ /* 0x000fe40003f05270 */
[----:B------:R-:W-:-:S11]  /*10c0*/  IADD3.X R17, R17, ~UR5, RZ, P1, !PT ;  /* 0x8000000511117c10 */ /* 0x000fd60008ffe4ff */
[----:B------:R-:W-:Y:S05]  /*10d0*/  @P0 BRA `(.L_x_488) ;  /* 0xffffffb000000947 */ /* 0x000fea000383ffff */
.L_x_487:
        /* <DEDUP_REMOVED lines=16> */
.L_x_486:
[----:B------:R-:W-:Y:S02]  /*11e0*/  IMAD.MOV.U32 R12, RZ, RZ, R16 ;  /* 0x000000ffff0c7224 */ /* 0x000fe400078e0010 */
[----:B------:R-:W-:Y:S02]  /*11f0*/  IMAD.MOV.U32 R13, RZ, RZ, R17 ;  /* 0x000000ffff0d7224 */ /* 0x000fe400078e0011 */
[----:B------:R-:W-:Y:S02]  /*1200*/  IMAD.IADD R23, R23, 0x1, R22 ;  /* 0x0000000117177824 */ /* 0x000fe400078e0216 */
[----:B------:R-:W-:Y:S02]  /*1210*/  IMAD.MOV.U32 R25, RZ, RZ, RZ ;  /* 0x000000ffff197224 */ /* 0x000fe400078e00ff */
.L_x_495:
        /* <DEDUP_REMOVED lines=16> */
.L_x_493:
[----:B------:R-:W-:-:S05]  /*1320*/  IMAD.IADD R28, R7, 0x1, R24 ;  /* 0x00000001071c7824 */ /* 0x000fca00078e0218 */
[----:B------:R-:W-:-:S04]  /*1330*/  LOP3.LUT R16, R21, R28, RZ, 0xfc, !PT ;  /* 0x0000001c15107212 */ /* 0x000fc800078efcff */
[----:B------:R-:W-:-:S04]  /*1340*/  ISETP.LT.OR P0, PT, R16, RZ, P2 ;  /* 0x000000ff1000720c */ /* 0x000fc80001701670 */
[----:B------:R-:W-:-:S04]  /*1350*/  ISETP.GE.OR P0, PT, R26, c[0x0][0x174], P0 ;  /* 0x00005d001a007a0c */ /* 0x000fc80000706670 */
[----:B------:R-:W-:-:S13]  /*1360*/  ISETP.GE.OR P0, PT, R28, c[0x0][0x178], P0 ;  /* 0x00005e001c007a0c */ /* 0x000fda0000706670 */
[----:B------:R-:W2:Y:S04]  /*1370*/  @!P0 LDG.E.64 R18, [R14.64] ;  /* 0x000000080e128981 */ /* 0x000ea8000c1e1b00 */
[----:B------:R-:W2:Y:S02]  /*1380*/  @!P0 LDG.E.64 R16, [R12.64] ;  /* 0x000000080c108981 */ /* 0x000ea4000c1e1b00 */
[----:B--2---:R0:W1:Y:S02]  /*1390*/  @!P0 DFMA R10, R18, R16, R10 ;  /* 0x00000010120a822b */ /* 0x004064000000000a */
[----:B0-----:R-:W-:-:S04]  /*13a0*/  IADD3 R16, R28, 0x1, RZ ;  /* 0x000000011c107810 */ /* 0x001fc80007ffe0ff */
[----:B------:R-:W-:-:S04]  /*13b0*/  LOP3.LUT R17, R21, R16, RZ, 0xfc, !PT ;  /* 0x0000001015117212 */ /* 0x000fc800078efcff */
[----:B------:R-:W-:-:S04]  /*13c0*/  ISETP.LT.OR P0, PT, R17, RZ, P2 ;  /* 0x000000ff1100720c */ /* 0x000fc80001701670 */
[----:B------:R-:W-:-:S04]  /*13d0*/  ISETP.GE.OR P0, PT, R26, c[0x0][0x174], P0 ;  /* 0x00005d001a007a0c */ /* 0x000fc80000706670 */
[----:B------:R-:W-:-:S13]  /*13e0*/  ISETP.GE.OR P0, PT, R16, c[0x0][0x178], P0 ;  /* 0x00005e0010007a0c */ /* 0x000fda0000706670 */
[----:B------:R-:W1:Y:S04]  /*13f0*/  @!P0 LDG.E.64 R18, [R12.64+0x8] ;  /* 0x000008080c128981 */ /* 0x000e68000c1e1b00 */
[----:B------:R-:W1:Y:S02]  /*1400*/  @!P0 LDG.E.64 R16, [R14.64+0x8] ;  /* 0x000008080e108981 */ /* 0x000e64000c1e1b00 */
[----:B-1----:R0:W1:Y:S02]  /*1410*/  @!P0 DFMA R10, R18, R16, R10 ;  /* 0x00000010120a822b */ /* 0x002064000000000a */
[----:B0-----:R-:W-:-:S04]  /*1420*/  IADD3 R16, R28, 0x2, RZ ;  /* 0x000000021c107810 */ /* 0x001fc80007ffe0ff */
[----:B------:R-:W-:-:S04]  /*1430*/  LOP3.LUT R17, R21, R16, RZ, 0xfc, !PT ;  /* 0x0000001015117212 */ /* 0x000fc800078efcff */
[----:B------:R-:W-:-:S04]  /*1440*/  ISETP.LT.OR P0, PT, R17, RZ, P2 ;  /* 0x000000ff1100720c */ /* 0x000fc80001701670 */
[----:B------:R-:W-:-:S04]  /*1450*/  ISETP.GE.OR P0, PT, R26, c[0x0][0x174], P0 ;  /* 0x00005d001a007a0c */ /* 0x000fc80000706670 */
[----:B------:R-:W-:-:S13]  /*1460*/  ISETP.GE.OR P0, PT, R16, c[0x0][0x178], P0 ;  /* 0x00005e0010007a0c */ /* 0x000fda0000706670 */
[----:B------:R-:W1:Y:S04]  /*1470*/  @!P0 LDG.E.64 R16, [R12.64+0x10] ;  /* 0x000010080c108981 */ /* 0x000e68000c1e1b00 */
[----:B------:R-:W1:Y:S01]  /*1480*/  @!P0 LDG.E.64 R18, [R14.64+0x10] ;  /* 0x000010080e128981 */ /* 0x000e62000c1e1b00 */
[----:B------:R-:W-:Y:S01]  /*1490*/  IADD3 R28, R28, 0x3, RZ ;  /* 0x000000031c1c7810 */ /* 0x000fe20007ffe0ff */
[----:B-1----:R0:W1:-:S03]  /*14a0*/  @!P0 DFMA R10, R16, R18, R10 ;  /* 0x00000012100a822b */ /* 0x002046000000000a */
[----:B0-----:R-:W-:-:S04]  /*14b0*/  LOP3.LUT R16, R21, R28, RZ, 0xfc, !PT ;  /* 0x0000001c15107212 */ /* 0x001fc800078efcff */
[----:B------:R-:W-:-:S04]  /*14c0*/  ISETP.LT.OR P0, PT, R16, RZ, P2 ;  /* 0x000000ff1000720c */ /* 0x000fc80001701670 */
[----:B------:R-:W-:-:S04]  /*14d0*/  ISETP.GE.OR P0, PT, R26, c[0x0][0x174], P0 ;  /* 0x00005d001a007a0c */ /* 0x000fc80000706670 */
[----:B------:R-:W-:-:S13]  /*14e0*/  ISETP.GE.OR P0, PT, R28, c[0x0][0x178], P0 ;  /* 0x00005e001c007a0c */ /* 0x000fda0000706670 */
[----:B------:R0:W1:Y:S04]  /*14f0*/  @!P0 LDG.E.64 R18, [R12.64+0x18] ;  /* 0x000018080c128981 */ /* 0x000068000c1e1b00 */
[----:B------:R-:W1:Y:S01]  /*1500*/  @!P0 LDG.E.64 R16, [R14.64+0x18] ;  /* 0x000018080e108981 */ /* 0x000e62000c1e1b00 */
[----:B------:R-:W-:Y:S02]  /*1510*/  IADD3 R27, R27, -0x4, RZ ;  /* 0xfffffffc1b1b7810 */ /* 0x000fe40007ffe0ff */
[----:B------:R-:W-:Y:S02]  /*1520*/  IADD3 R24, R24, 0x4, RZ ;  /* 0x0000000418187810 */ /* 0x000fe40007ffe0ff */
[----:B------:R-:W-:Y:S02]  /*1530*/  ISETP.NE.AND P4, PT, R27, RZ, PT ;  /* 0x000000ff1b00720c */ /* 0x000fe40003f85270 */
[----:B0-----:R-:W-:-:S05]  /*1540*/  IADD3 R12, P3, R12, 0x20, RZ ;  /* 0x000000200c0c7810 */ /* 0x001fca0007f7e0ff */
[----:B------:R-:W-:Y:S01]  /*1550*/  IMAD.X R13, RZ, RZ, R13, P3 ;  /* 0x000000ffff0d7224 */ /* 0x000fe200018e060d */
[----:B-1----:R0:W1:Y:S01]  /*1560*/  @!P0 DFMA R10, R18, R16, R10 ;  /* 0x00000010120a822b */ /* 0x002062000000000a */
[----:B------:R-:W-:-:S05]  /*1570*/  IADD3 R14, P0, R14, 0x20, RZ ;  /* 0x000000200e0e7810 */ /* 0x000fca0007f1e0ff */
[----:B------:R-:W-:Y:S01]  /*1580*/  IMAD.X R15, RZ, RZ, R15, P0 ;  /* 0x000000ffff0f7224 */ /* 0x000fe200000e060f */
[----:B01----:R-:W-:Y:S05]  /*1590*/  @P4 BRA `(.L_x_493) ;  /* 0xfffffd8000004947 */ /* 0x003fea000383ffff */
.L_x_492:
[----:B------:R-:W-:Y:S02]  /*15a0*/  IMAD.MOV.U32 R27, RZ, RZ, R12 ;  /* 0x000000ffff1b7224 */ /* 0x000fe400078e000c */
[----:B------:R-:W-:Y:S01]  /*15b0*/  IMAD.MOV.U32 R28, RZ, RZ, R13 ;  /* 0x000000ffff1c7224 */ /* 0x000fe200078e000d */
[----:B------:R-:W-:Y:S05]  /*15c0*/  @!P1 BRA `(.L_x_494) ;  /* 0x0000035000009947 */ /* 0x000fea0003800000 */
[----:B------:R-:W-:Y:S02]  /*15d0*/  IMAD.MOV.U32 R17, RZ, RZ, c[0x0][0x1f8] ;  /* 0x00007e00ff117624 */ /* 0x000fe400078e00ff */
[----:B------:R-:W-:Y:S02]  /*15e0*/  IMAD.IADD R26, R7, 0x1, R24 ;  /* 0x00000001071a7824 */ /* 0x000fe400078e0218 */
[----:B------:R-:W-:Y:S02]  /*15f0*/  IMAD R19, R8, R17, -c[0x0][0x204] ;  /* 0x8000810008137624 */ /* 0x000fe400078e0211 */
[----:B------:R-:W-:Y:S01]  /*1600*/  IMAD.MOV.U32 R17, RZ, RZ, c[0x0][0x1fc] ;  /* 0x00007f00ff117624 */ /* 0x000fe200078e00ff */
[----:B------:R-:W-:Y:S01]  /*1610*/  LOP3.LUT R16, R21, R26, RZ, 0xfc, !PT ;  /* 0x0000001a15107212 */ /* 0x000fe200078efcff */
[----:B------:R-:W-:-:S02]  /*1620*/  IMAD.IADD R19, R19, 0x1, R22 ;  /* 0x0000000113137824 */ /* 0x000fc400078e0216 */
[----:B------:R-:W-:-:S03]  /*1630*/  IMAD R24, R20, R17, -c[0x0][0x208] ;  /* 0x8000820014187624 */ /* 0x000fc600078e0211 */
[----:B------:R-:W-:Y:S01]  /*1640*/  ISETP.GE.AND P0, PT, R19, c[0x0][0x170], PT ;  /* 0x00005c0013007a0c */ /* 0x000fe20003f06270 */
[----:B------:R-:W-:-:S03]  /*1650*/  IMAD.IADD R24, R24, 0x1, R25 ;  /* 0x0000000118187824 */ /* 0x000fc600078e0219 */
[----:B------:R-:W-:-:S04]  /*1660*/  ISETP.LT.OR P1, PT, R16, RZ, P0 ;  /* 0x000000ff1000720c */ /* 0x000fc80000721670 */
[----:B------:R-:W-:-:S04]  /*1670*/  ISETP.GE.OR P1, PT, R24, c[0x0][0x174], P1 ;  /* 0x00005d0018007a0c */ /* 0x000fc80000f26670 */
[----:B------:R-:W-:-:S13]  /*1680*/  ISETP.GE.OR P1, PT, R26, c[0x0][0x178], P1 ;  /* 0x00005e001a007a0c */ /* 0x000fda0000f26670 */
[----:B------:R-:W2:Y:S04]  /*1690*/  @!P1 LDG.E.64 R16, [R14.64] ;  /* 0x000000080e109981 */ /* 0x000ea8000c1e1b00 */
[----:B------:R-:W2:Y:S01]  /*16a0*/  @!P1 LDG.E.64 R18, [R12.64] ;  /* 0x000000080c129981 */ /* 0x000ea2000c1e1b00 */
[----:B------:R-:W-:-:S06]  /*16b0*/  UISETP.NE.AND UP1, UPT, UR12, 0x1, UPT ;  /* 0x000000010c00788c */ /* 0x000fcc000bf25270 */
[----:B------:R-:W-:Y:S01]  /*16c0*/  PLOP3.LUT P3, PT, PT, PT, UP1, 0x80, 0x0 ;  /* 0x000000000000781c */ /* 0x000fe20003f6f018 */
[----:B--2---:R0:W1:Y:S01]  /*16d0*/  @!P1 DFMA R10, R16, R18, R10 ;  /* 0x00000012100a922b */ /* 0x004062000000000a */
[----:B------:R-:W-:Y:S01]  /*16e0*/  IADD3 R27, P1, R12, 0x8, RZ ;  /* 0x000000080c1b7810 */ /* 0x000fe20007f3e0ff */
[----:B0-----:R-:W-:Y:S01]  /*16f0*/  IMAD.MOV.U32 R16, RZ, RZ, R14 ;  /* 0x000000ffff107224 */ /* 0x001fe200078e000e */
[----:B------:R-:W-:Y:S01]  /*1700*/  IADD3 R14, P2, R14, 0x8, RZ ;  /* 0x000000080e0e7810 */ /* 0x000fe20007f5e0ff */
[----:B------:R-:W-:Y:S02]  /*1710*/  IMAD.MOV.U32 R17, RZ, RZ, R15 ;  /* 0x000000ffff117224 */ /* 0x000fe400078e000f */
[----:B------:R-:W-:Y:S02]  /*1720*/  IMAD.X R28, RZ, RZ, R13, P1 ;  /* 0x000000ffff1c7224 */ /* 0x000fe400008e060d */
[----:B------:R-:W-:-:S04]  /*1730*/  IMAD.X R15, RZ, RZ, R15, P2 ;  /* 0x000000ffff0f7224 */ /* 0x000fc800010e060f */
[----:B------:R-:W-:Y:S05]  /*1740*/  @!P3 BRA `(.L_x_494) ;  /* 0x000001d00000b947 */ /* 0x000fea0003800000 */
[----:B-1----:R-:W-:-:S04]  /*1750*/  IADD3 R14, R26, 0x1, RZ ;  /* 0x000000011a0e7810 */ /* 0x002fc80007ffe0ff */
[----:B------:R-:W-:-:S04]  /*1760*/  LOP3.LUT R15, R21, R14, RZ, 0xfc, !PT ;  /* 0x0000000e150f7212 */ /* 0x000fc800078efcff */
[----:B------:R-:W-:-:S04]  /*1770*/  ISETP.LT.OR P1, PT, R15, RZ, P0 ;  /* 0x000000ff0f00720c */ /* 0x000fc80000721670 */
[----:B------:R-:W-:-:S04]  /*1780*/  ISETP.GE.OR P1, PT, R24, c[0x0][0x174], P1 ;  /* 0x00005d0018007a0c */ /* 0x000fc80000f26670 */
[----:B------:R-:W-:-:S13]  /*1790*/  ISETP.GE.OR P1, PT, R14, c[0x0][0x178], P1 ;  /* 0x00005e000e007a0c */ /* 0x000fda0000f26670 */
[----:B------:R-:W2:Y:S04]  /*17a0*/  @!P1 LDG.E.64 R18, [R12.64+0x8] ;  /* 0x000008080c129981 */ /* 0x000ea8000c1e1b00 */
[----:B------:R-:W2:Y:S01]  /*17b0*/  @!P1 LDG.E.64 R14, [R16.64+0x8] ;  /* 0x00000808100e9981 */ /* 0x000ea2000c1e1b00 */
[----:B------:R-:W-:-:S06]  /*17c0*/  UISETP.NE.AND UP1, UPT, UR12, 0x2, UPT ;  /* 0x000000020c00788c */ /* 0x000fcc000bf25270 */
[----:B------:R-:W-:Y:S01]  /*17d0*/  PLOP3.LUT P3, PT, PT, PT, UP1, 0x80, 0x0 ;  /* 0x000000000000781c */ /* 0x000fe20003f6f018 */
[----:B--2---:R0:W1:Y:S01]  /*17e0*/  @!P1 DFMA R10, R18, R14, R10 ;  /* 0x0000000e120a922b */ /* 0x004062000000000a */
[----:B------:R-:W-:Y:S02]  /*17f0*/  IADD3 R27, P1, R12, 0x10, RZ ;  /* 0x000000100c1b7810 */ /* 0x000fe40007f3e0ff */
[----:B0-----:R-:W-:-:S03]  /*1800*/  IADD3 R14, P2, R16, 0x10, RZ ;  /* 0x00000010100e7810 */ /* 0x001fc60007f5e0ff */
        /* <DEDUP_REMOVED lines=8> */
[----:B------:R-:W-:Y:S01]  /*1890*/  @!P0 IMAD.MOV.U32 R18, RZ, RZ, R16 ;  /* 0x000000ffff128224 */ /* 0x000fe200078e0010 */
[----:B------:R-:W2:Y:S01]  /*18a0*/  @!P0 LDG.E.64 R28, [R12.64+0x10] ;  /* 0x000010080c1c8981 */ /* 0x000ea2000c1e1b00 */
[----:B------:R-:W-:-:S06]  /*18b0*/  @!P0 IMAD.MOV.U32 R19, RZ, RZ, R17 ;  /* 0x000000ffff138224 */ /* 0x000fcc00078e0011 */
[----:B------:R-:W2:Y:S01]  /*18c0*/  @!P0 LDG.E.64 R18, [R18.64+0x10] ;  /* 0x0000100812128981 */ /* 0x000ea2000c1e1b00 */
[----:B------:R-:W-:Y:S02]  /*18d0*/  IADD3 R27, P1, R12, 0x18, RZ ;  /* 0x000000180c1b7810 */ /* 0x000fe40007f3e0ff */
[----:B------:R-:W-:-:S05]  /*18e0*/  IADD3 R14, P2, R16, 0x18, RZ ;  /* 0x00000018100e7810 */ /* 0x000fca0007f5e0ff */
[----:B------:R-:W-:Y:S01]  /*18f0*/  IMAD.X R15, RZ, RZ, R17, P2 ;  /* 0x000000ffff0f7224 */ /* 0x000fe200010e0611 */
[----:B--2---:R0:W1:Y:S02]  /*1900*/  @!P0 DFMA R10, R28, R18, R10 ;  /* 0x000000121c0a822b */ /* 0x004064000000000a */
[----:B0-----:R-:W-:Y:S02]  /*1910*/  IMAD.X R28, RZ, RZ, R13, P1 ;  /* 0x000000ffff1c7224 */ /* 0x001fe400008e060d */
.L_x_494:
[----:B-1----:R-:W-:Y:S01]  /*1920*/  IADD3 R25, R25, 0x1, RZ ;  /* 0x0000000119197810 */ /* 0x002fe20007ffe0ff */
[----:B------:R-:W-:Y:S02]  /*1930*/  IMAD.U32 R12, RZ, RZ, UR14 ;  /* 0x0000000eff0c7e24 */ /* 0x000fe4000f8e00ff */
[----:B------:R-:W-:Y:S01]  /*1940*/  IMAD.U32 R13, RZ, RZ, UR14 ;  /* 0x0000000eff0d7e24 */ /* 0x000fe2000f8e00ff */
[----:B------:R-:W-:Y:S01]  /*1950*/  ISETP.GE.AND P0, PT, R25, c[0x0][0x1d4], PT ;  /* 0x0000750019007a0c */ /* 0x000fe20003f06270 */
[----:B------:R-:W-:Y:S01]  /*1960*/  IMAD.U32 R16, RZ, RZ, UR19 ;  /* 0x00000013ff107e24 */ /* 0x000fe2000f8e00ff */
[----:B------:R-:W-:-:S04]  /*1970*/  LEA R12, P1, R12, R27, 0x3 ;  /* 0x0000001b0c0c7211 */ /* 0x000fc800078218ff */
[----:B------:R-:W-:-:S07]  /*1980*/  LEA.HI.X R13, R13, R28, R16, 0x3, P1 ;  /* 0x0000001c0d0d7211 */ /* 0x000fce00008f1c10 */
[----:B------:R-:W-:Y:S05]  /*1990*/  @!P0 BRA `(.L_x_495) ;  /* 0xfffff88000008947 */ /* 0x000fea000383ffff */
.L_x_491:
[----:B------:R-:W-:Y:S01]  /*19a0*/  IADD3 R22, R22, 0x1, RZ ;  /* 0x0000000116167810 */ /* 0x000fe20007ffe0ff */
[----:B------:R-:W-:-:S03]  /*19b0*/  IMAD.U32 R17, RZ, RZ, UR11 ;  /* 0x0000000bff117e24 */ /* 0x000fc6000f8e00ff */
[----:B------:R-:W-:Y:S02]  /*19c0*/  ISETP.GE.AND P0, PT, R22, c[0x0][0x1d0], PT ;  /* 0x0000740016007a0c */ /* 0x000fe40003f06270 */
[----:B------:R-:W-:-:S04]  /*19d0*/  LEA R16, P1, R17, R12, 0x3 ;  /* 0x0000000c11107211 */ /* 0x000fc800078218ff */
[----:B------:R-:W-:-:S07]  /*19e0*/  IADD3.X R17, R13, UR17, RZ, P1, !PT ;  /* 0x000000110d117c10 */ /* 0x000fce0008ffe4ff */
[----:B------:R-:W-:Y:S05]  /*19f0*/  @!P0 BRA `(.L_x_496) ;  /* 0xfffff47000008947 */ /* 0x000fea000383ffff */
.L_x_485:
        /* <DEDUP_REMOVED lines=24> */
[----:B--2---:R-:W0:-:S04]  /*1b80*/  @P0 DADD R10, R12, R10 ;  /* 0x000000000c0a0229 */ /* 0x004e08000000000a */
[----:B------:R-:W-:-:S05]  /*1b90*/  IADD3 R2, P0, R5, R2, RZ ;  /* 0x0000000205027210 */ /* 0x000fca0007f1e0ff */
[----:B------:R-:W-:Y:S01]  /*1ba0*/  IMAD.X R3, RZ, RZ, R3, P0 ;  /* 0x000000ffff037224 */ /* 0x000fe200000e0603 */
[----:B0-----:R0:W-:Y:S01]  /*1bb0*/  STG.E.64 [R6.64], R10 ;  /* 0x0000000a06007986 */ /* 0x0011e2000c101b08 */
[----:B------:R-:W-:-:S04]  /*1bc0*/  ISETP.GE.U32.AND P0, PT, R2, UR10, PT ;  /* 0x0000000a02007c0c */ /* 0x000fc8000bf06070 */
[----:B------:R-:W-:-:S13]  /*1bd0*/  ISETP.GE.AND.EX P0, PT, R3, UR18, PT, P0 ;  /* 0x0000001203007c0c */ /* 0x000fda000bf06300 */
[----:B0-----:R-:W-:Y:S01]  /*1be0*/  @P0 CALL.REL.NOINC `(.L_x_497) ;  /* 0x0000001000000944 */ /* 0x001fe20003c00000 */
[----:B------:R-:W-:Y:S05]  /*1bf0*/  BRA `(.L_x_498) ;  /* 0xffffe85000007947 */ /* 0x000fea000383ffff */
.L_x_497:
[----:B------:R-:W-:Y:S05]  /*1c00*/  BSYNC B0 ;  /* 0x0000000000007941 */ /* 0x000fea0003800000 */
.L_x_484:
[----:B------:R-:W-:Y:S05]  /*1c10*/  EXIT ;  /* 0x000000000000794d */ /* 0x000fea0003800000 */
.L_x_499:
        /* <DEDUP_REMOVED lines=14> */
.L_x_550:


//--------------------- .text._ZN2at6native51_GLOBAL__N__11011a27_18_DepthwiseConv3d_cu_35e0c7b528conv_depthwise3d_cuda_kernelIddLi3ELi3ELi3ELi1ELi1ELi1EEEvNS_27GenericPackedTensorAccessorIKT_Lm5ENS_16DefaultPtrTraitsEiEENS3_IS4_Lm5ES6_iEES7_PS5_iiiiiiiii --------------------------
	.section	.text._ZN2at6native51_GLOBAL__N__11011a27_18_DepthwiseConv3d_cu_35e0c7b528conv_depthwise3d_cuda_kernelIddLi3ELi3ELi3ELi1ELi1ELi1EEEvNS_27GenericPackedTensorAccessorIKT_Lm5ENS_16DefaultPtrTraitsEiEENS3_IS4_Lm5ES6_iEES7_PS5_iiiiiiiii,"ax",@progbits
	.sectioninfo	@"SHI_REGISTERS=40"
	.align	128
.text._ZN2at6native51_GLOBAL__N__11011a27_18_DepthwiseConv3d_cu_35e0c7b528conv_depthwise3d_cuda_kernelIddLi3ELi3ELi3ELi1ELi1ELi1EEEvNS_27GenericPackedTensorAccessorIKT_Lm5ENS_16DefaultPtrTraitsEiEENS3_IS4_Lm5ES6_iEES7_PS5_iiiiiiiii:
        .type           _ZN2at6native51_GLOBAL__N__11011a27_18_DepthwiseConv3d_cu_35e0c7b528conv_depthwise3d_cuda_kernelIddLi3ELi3ELi3ELi1ELi1ELi1EEEvNS_27GenericPackedTensorAccessorIKT_Lm5ENS_16DefaultPtrTraitsEiEENS3_IS4_Lm5ES6_iEES7_PS5_iiiiiiiii,@function
        .size           _ZN2at6native51_GLOBAL__N__11011a27_18_DepthwiseConv3d_cu_35e0c7b528conv_depthwise3d_cuda_kernelIddLi3ELi3ELi3ELi1ELi1ELi1EEEvNS_27GenericPackedTensorAccessorIKT_Lm5ENS_16DefaultPtrTraitsEiEENS3_IS4_Lm5ES6_iEES7_PS5_iiiiiiiii,(.L_x_551 - _ZN2at6native51_GLOBAL__N__11011a27_18_DepthwiseConv3d_cu_35e0c7b528conv_depthwise3d_cuda_kernelIddLi3ELi3ELi3ELi1ELi1ELi1EEEvNS_27GenericPackedTensorAccessorIKT_Lm5ENS_16DefaultPtrTraitsEiEENS3_IS4_Lm5ES6_iEES7_PS5_iiiiiiiii)
        .other          _ZN2at6native51_GLOBAL__N__11011a27_18_DepthwiseConv3d_cu_35e0c7b528conv_depthwise3d_cuda_kernelIddLi3ELi3ELi3ELi1ELi1ELi1EEEvNS_27GenericPackedTensorAccessorIKT_Lm5ENS_16DefaultPtrTraitsEiEENS3_IS4_Lm5ES6_iEES7_PS5_iiiiiiiii,@"STO_CUDA_ENTRY STV_DEFAULT"
_ZN2at6native51_GLOBAL__N__11011a27_18_DepthwiseConv3d_cu_35e0c7b528conv_depthwise3d_cuda_kernelIddLi3ELi3ELi3ELi1ELi1ELi1EEEvNS_27GenericPackedTensorAccessorIKT_Lm5ENS_16DefaultPtrTraitsEiEENS3_IS4_Lm5ES6_iEES7_PS5_iiiiiiiii:
        /* <DEDUP_REMOVED lines=68> */
.L_x_503:
[----:B------:R-:W-:Y:S01]  /*0440*/  IABS R9, c[0x0][0x1a4] ;  /* 0x0000690000097a13 */ /* 0x000fe20000000000 */
[----:B------:R-:W-:Y:S01]  /*0450*/  IMAD.MOV.U32 R31, RZ, RZ, c[0x0][0x200] ;  /* 0x00008000ff1f7624 */ /* 0x000fe200078e00ff */
[----:B------:R-:W-:Y:S02]  /*0460*/  IABS R4, R2 ;  /* 0x0000000200047213 */ /* 0x000fe40000000000 */
[----:B------:R-:W0:Y:S01]  /*0470*/  I2F.RP R6, R9 ;  /* 0x0000000900067306 */ /* 0x000e220000209400 */
[----:B------:R-:W-:Y:S02]  /*0480*/  IABS R7, c[0x0][0x1a8] ;  /* 0x00006a0000077a13 */ /* 0x000fe40000000000 */
[----:B------:R-:W-:Y:S01]  /*0490*/  IMAD.HI.U32 R26, R4, UR5, RZ ;  /* 0x00000005041a7c27 */ /* 0x000fe2000f8e00ff */
[----:B------:R-:W-:Y:S02]  /*04a0*/  IABS R10, c[0x0][0x1a0] ;  /* 0x00006800000a7a13 */ /* 0x000fe40000000000 */
[----:B------:R-:W-:Y:S01]  /*04b0*/  IABS R12, c[0x0][0x19c] ;  /* 0x00006700000c7a13 */ /* 0x000fe20000000000 */
[----:B------:R-:W-:Y:S01]  /*04c0*/  IMAD.MOV R5, RZ, RZ, -R26 ;  /* 0x000000ffff057224 */ /* 0x000fe200078e0a1a */
[----:B------:R-:W-:-:S03]  /*04d0*/  IABS R15, R0 ;  /* 0x00000000000f7213 */ /* 0x000fc60000000000 */
[----:B------:R-:W-:Y:S01]  /*04e0*/  IMAD R4, R7, R5, R4 ;  /* 0x0000000507047224 */ /* 0x000fe200078e0204 */
[----:B0-----:R-:W0:Y:S04]  /*04f0*/  MUFU.RCP R6, R6 ;  /* 0x0000000600067308 */ /* 0x001e280000001000 */
[----:B------:R-:W-:-:S13]  /*0500*/  ISETP.LT.U32.AND P1, PT, R4, UR18, PT ;  /* 0x0000001204007c0c */ /* 0x000fda000bf21070 */
[----:B------:R-:W-:Y:S01]  /*0510*/  @!P1 IMAD.IADD R4, R4, 0x1, -R7 ;  /* 0x0000000104049824 */ /* 0x000fe200078e0a07 */
[----:B------:R-:W-:Y:S02]  /*0520*/  @!P1 IADD3 R26, R26, 0x1, RZ ;  /* 0x000000011a1a9810 */ /* 0x000fe40007ffe0ff */
[----:B0-----:R-:W-:Y:S02]  /*0530*/  IADD3 R5, R6, 0xffffffe, RZ ;  /* 0x0ffffffe06057810 */ /* 0x001fe40007ffe0ff */
[----:B------:R-:W-:Y:S02]  /*0540*/  ISETP.GE.U32.AND P0, PT, R4, UR18, PT ;  /* 0x0000001204007c0c */ /* 0x000fe4000bf06070 */
        /* <DEDUP_REMOVED lines=63> */
[----:B------:R-:W-:-:S04]  /*0940*/  IABS R8, R0 ;  /* 0x0000000000087213 */ /* 0x000fc80000000000 */
[----:B------:R-:W-:Y:S01]  /*0950*/  ISETP.GT.U32.AND P1, PT, R12, R5, PT ;  /* 0x000000050c00720c */ /* 0x000fe20003f24070 */
[----:B0-----:R-:W0:Y:S01]  /*0960*/  MUFU.RCP R6, R6 ;  /* 0x0000000600067308 */ /* 0x001e220000001000 */
[----:B------:R-:W-:-:S11]  /*0970*/  IMAD.MOV R8, RZ, RZ, -R8 ;  /* 0x000000ffff087224 */ /* 0x000fd600078e0a08 */
        /* <DEDUP_REMOVED lines=19> */
[----:B------:R-:W-:Y:S02]  /*0ab0*/  IMAD.MOV R13, RZ, RZ, -R7 ;  /* 0x000000ffff0d7224 */ /* 0x000fe400078e0a07 */
[----:B------:R-:W-:Y:S02]  /*0ac0*/  IMAD.MOV R4, RZ, RZ, -R4 ;  /* 0x000000ffff047224 */ /* 0x000fe400078e0a04 */
        /* <DEDUP_REMOVED lines=10> */
[----:B------:R-:W-:Y:S02]  /*0b70*/  IMAD R28, R11, c[0x0][0x1a8], R2 ;  /* 0x00006a000b1c7a24 */ /* 0x000fe400078e0202 */
[----:B------:R-:W-:Y:S02]  /*0b80*/  IMAD R11, R26, R13, -c[0x0][0x208] ;  /* 0x800082001a0b7624 */ /* 0x000fe400078e020d */
[----:B------:R-:W-:Y:S02]  /*0b90*/  IMAD R33, R7, R4, -c[0x0][0x204] ;  /* 0x8000810007217624 */ /* 0x000fe400078e0204 */
[----:B------:R-:W-:Y:S01]  /*0ba0*/  @!P1 IMAD.IADD R6, R6, 0x1, -R15 ;  /* 0x0000000106069824 */ /* 0x000fe200078e0a0f */
[----:B------:R-:W-:Y:S01]  /*0bb0*/  @!P1 IADD3 R10, R10, 0x1, RZ ;  /* 0x000000010a0a9810 */ /* 0x000fe20007ffe0ff */
[----:B------:R-:W-:Y:S01]  /*0bc0*/  IMAD R31, R28, R31, -c[0x0][0x20c] ;  /* 0x800083001c1f7624 */ /* 0x000fe200078e021f */
[C---:B------:R-:W-:Y:S01]  /*0bd0*/  LOP3.LUT R4, R11.reuse, R33, RZ, 0xfc, !PT ;  /* 0x000000210b047212 */ /* 0x040fe200078efcff */
[----:B------:R-:W-:Y:S01]  /*0be0*/  IMAD R13, R11, c[0x0][0x188], RZ ;  /* 0x000062000b0d7a24 */ /* 0x000fe200078e02ff */
[----:B------:R-:W-:Y:S01]  /*0bf0*/  ISETP.GE.U32.AND P0, PT, R6, R15, PT ;  /* 0x0000000f0600720c */ /* 0x000fe20003f06070 */
[----:B------:R-:W-:Y:S01]  /*0c00*/  IMAD R8, R31, c[0x0][0x18c], RZ ;  /* 0x000063001f087a24 */ /* 0x000fe200078e02ff */
[----:B------:R-:W-:-:S02]  /*0c10*/  LOP3.LUT R6, R5, R0, RZ, 0x3c, !PT ;  /* 0x0000000005067212 */ /* 0x000fc400078e3cff */
[----:B------:R-:W-:Y:S02]  /*0c20*/  LOP3.LUT R12, R4, R31, RZ, 0xfc, !PT ;  /* 0x0000001f040c7212 */ /* 0x000fe400078efcff */
[----:B------:R-:W-:Y:S01]  /*0c30*/  ISETP.GE.AND P3, PT, R6, RZ, PT ;  /* 0x000000ff0600720c */ /* 0x000fe20003f66270 */
[----:B------:R-:W-:Y:S01]  /*0c40*/  IMAD R6, R33, c[0x0][0x184], RZ ;  /* 0x0000610021067a24 */ /* 0x000fe200078e02ff */
[----:B------:R-:W-:Y:S02]  /*0c50*/  SHF.R.S32.HI R15, RZ, 0x1f, R13 ;  /* 0x0000001fff0f7819 */ /* 0x000fe4000001140d */
[----:B------:R-:W-:-:S03]  /*0c60*/  IADD3 R29, R31, 0x1, RZ ;  /* 0x000000011f1d7810 */ /* 0x000fc60007ffe0ff */
[----:B------:R-:W-:Y:S02]  /*0c70*/  @P0 IADD3 R10, R10, 0x1, RZ ;  /* 0x000000010a0a0810 */ /* 0x000fe40007ffe0ff */
[----:B------:R-:W-:-:S04]  /*0c80*/  ISETP.GE.AND P0, PT, R33, c[0x0][0x170], PT ;  /* 0x00005c0021007a0c */ /* 0x000fc80003f06270 */
[----:B------:R-:W-:Y:S01]  /*0c90*/  @!P3 IMAD.MOV R10, RZ, RZ, -R10 ;  /* 0x000000ffff0ab224 */ /* 0x000fe200078e0a0a */
[----:B------:R-:W-:Y:S02]  /*0ca0*/  @!P2 LOP3.LUT R10, RZ, R0, RZ, 0x33, !PT ;  /* 0x00000000ff0aa212 */ /* 0x000fe400078e33ff */
[----:B------:R-:W-:Y:S02]  /*0cb0*/  ISETP.LT.OR P1, PT, R12, RZ, P0 ;  /* 0x000000ff0c00720c */ /* 0x000fe40000721670 */
[--C-:B------:R-:W-:Y:S02]  /*0cc0*/  SHF.R.S32.HI R12, RZ, 0x1f, R8.reuse ;  /* 0x0000001fff0c7819 */ /* 0x100fe40000011408 */
[----:B------:R-:W-:Y:S01]  /*0cd0*/  IADD3 R37, P2, P3, R6, R13, R8 ;  /* 0x0000000d06257210 */ /* 0x000fe20007b5e008 */
[----:B------:R-:W-:Y:S01]  /*0ce0*/  IMAD R13, R10, c[0x0][0x180], RZ ;  /* 0x000060000a0d7a24 */ /* 0x000fe200078e02ff */
[----:B------:R-:W-:Y:S01]  /*0cf0*/  SHF.R.S32.HI R8, RZ, 0x1f, R6 ;  /* 0x0000001fff087819 */ /* 0x000fe20000011406 */
[----:B------:R-:W-:Y:S01]  /*0d00*/  IMAD R6, R9, c[0x0][0x17c], RZ ;  /* 0x00005f0009067a24 */ /* 0x000fe200078e02ff */
[----:B------:R-:W-:Y:S01]  /*0d10*/  ISETP.GE.OR P1, PT, R11, c[0x0][0x174], P1 ;  /* 0x00005d000b007a0c */ /* 0x000fe20000f26670 */
[----:B------:R-:W-:Y:S01]  /*0d20*/  IMAD.MOV.U32 R10, RZ, RZ, 0x8 ;  /* 0x00000008ff0a7424 */ /* 0x000fe200078e00ff */
[----:B------:R-:W-:Y:S01]  /*0d30*/  IADD3.X R8, R8, R15, R12, P2, P3 ;  /* 0x0000000f08087210 */ /* 0x000fe200017e640c */
[----:B------:R-:W-:Y:S01]  /*0d40*/  IMAD R15, R5, c[0x0][0x1dc], RZ ;  /* 0x00007700050f7a24 */ /* 0x000fe200078e02ff */
[----:B------:R-:W-:-:S02]  /*0d50*/  IADD3 R37, P2, P3, R13, R37, R6 ;  /* 0x000000250d257210 */ /* 0x000fc40007b5e006 */
[----:B------:R-:W-:Y:S01]  /*0d60*/  SHF.R.S32.HI R32, RZ, 0x1f, R6 ;  /* 0x0000001fff207819 */ /* 0x000fe20000011406 */
[----:B------:R-:W-:Y:S01]  /*0d70*/  IMAD.WIDE R14, R15, R10, c[0x0][0x1c0] ;  /* 0x000070000f0e7625 */ /* 0x000fe200078e020a */
[----:B------:R-:W-:Y:S02]  /*0d80*/  SHF.R.S32.HI R13, RZ, 0x1f, R13 ;  /* 0x0000001fff0d7819 */ /* 0x000fe4000001140d */
[----:B------:R-:W-:Y:S02]  /*0d90*/  ISETP.GE.OR P1, PT, R31, c[0x0][0x178], P1 ;  /* 0x00005e001f007a0c */ /* 0x000fe40000f26670 */
[----:B------:R-:W-:Y:S02]  /*0da0*/  IADD3.X R32, R13, R8, R32, P2, P3 ;  /* 0x000000080d207210 */ /* 0x000fe400017e6420 */
[----:B------:R-:W-:Y:S02]  /*0db0*/  LEA R22, P2, R37, c[0x0][0x160], 0x3 ;  /* 0x0000580025167a11 */ /* 0x000fe400078418ff */
[----:B------:R-:W-:-:S02]  /*0dc0*/  LOP3.LUT R6, R4, R29, RZ, 0xfc, !PT ;  /* 0x0000001d04067212 */ /* 0x000fc400078efcff */
[----:B------:R-:W-:Y:S02]  /*0dd0*/  LEA.HI.X R23, R37, c[0x0][0x164], R32, 0x3, P2 ;  /* 0x0000590025177a11 */ /* 0x000fe400010f1c20 */
[----:B------:R-:W-:-:S03]  /*0de0*/  ISETP.LT.OR P2, PT, R6, RZ, P0 ;  /* 0x000000ff0600720c */ /* 0x000fc60000741670 */
[----:B------:R-:W2:Y:S01]  /*0df0*/  @!P1 LDG.E.64 R34, [R14.64] ;  /* 0x0000000c0e229981 */ /* 0x000ea2000c1e1b00 */
[----:B------:R-:W-:-:S03]  /*0e00*/  ISETP.GE.OR P2, PT, R11, c[0x0][0x174], P2 ;  /* 0x00005d000b007a0c */ /* 0x000fc60001746670 */
[----:B------:R0:W2:Y:S01]  /*0e10*/  @!P1 LDG.E.64 R24, [R22.64] ;  /* 0x0000000c16189981 */ /* 0x0000a2000c1e1b00 */
[----:B------:R-:W-:-:S13]  /*0e20*/  ISETP.GE.OR P2, PT, R29, c[0x0][0x178], P2 ;  /* 0x00005e001d007a0c */ /* 0x000fda0001746670 */
[----:B------:R-:W3:Y:S04]  /*0e30*/  @!P2 LDG.E.64 R16, [R14.64+0x8] ;  /* 0x0000080c0e10a981 */ /* 0x000ee8000c1e1b00 */
[----:B------:R0:W3:Y:S01]  /*0e40*/  @!P2 LDG.E.64 R20, [R22.64+0x8] ;  /* 0x0000080c1614a981 */ /* 0x0000e2000c1e1b00 */
[----:B------:R-:W-:-:S04]  /*0e50*/  IADD3 R27, R31, 0x2, RZ ;  /* 0x000000021f1b7810 */ /* 0x000fc80007ffe0ff */
[----:B------:R-:W-:-:S04]  /*0e60*/  LOP3.LUT R4, R4, R27, RZ, 0xfc, !PT ;  /* 0x0000001b04047212 */ /* 0x000fc800078efcff */
[----:B------:R-:W-:-:S04]  /*0e70*/  ISETP.LT.OR P3, PT, R4, RZ, P0 ;  /* 0x000000ff0400720c */ /* 0x000fc80000761670 */
[----:B------:R-:W-:-:S04]  /*0e80*/  ISETP.GE.OR P3, PT, R11, c[0x0][0x174], P3 ;  /* 0x00005d000b007a0c */ /* 0x000fc80001f66670 */
[----:B------:R-:W-:-:S13]  /*0e90*/  ISETP.GE.OR P3, PT, R27, c[0x0][0x178], P3 ;  /* 0x00005e001b007a0c */ /* 0x000fda0001f66670 */
[----:B------:R-:W4:Y:S04]  /*0ea0*/  @!P3 LDG.E.64 R18, [R14.64+0x10] ;  /* 0x0000100c0e12b981 */ /* 0x000f28000c1e1b00 */
[----:B0-----:R-:W4:Y:S01]  /*0eb0*/  @!P3 LDG.E.64 R22, [R22.64+0x10] ;  /* 0x0000100c1616b981 */ /* 0x001f22000c1e1b00 */
[----:B------:R-:W-:Y:S01]  /*0ec0*/  IADD3 R4, R11, 0x1, RZ ;  /* 0x000000010b047810 */ /* 0x000fe20007ffe0ff */
[----:B------:R-:W-:-:S03]  /*0ed0*/  CS2R R12, SRZ ;  /* 0x00000000000c7805 */ /* 0x000fc6000001ff00 */
[----:B------:R-:W-:-:S04]  /*0ee0*/  LOP3.LUT R6, R4, R33, RZ, 0xfc, !PT ;  /* 0x0000002104067212 */ /* 0x000fc800078efcff */
[----:B------:R-:W-:Y:S01]  /*0ef0*/  LOP3.LUT R8, R6, R31, RZ, 0xfc, !PT ;  /* 0x0000001f06087212 */ /* 0x000fe200078efcff */
[----:B--2---:R0:W3:-:S03]  /*0f00*/  @!P1 DFMA R12, R34, R24, RZ ;  /* 0x00000018220c922b */ /* 0x0040c600000000ff */
[----:B------:R-:W-:Y:S02]  /*0f10*/  ISETP.LT.OR P1, PT, R8, RZ, P0 ;  /* 0x000000ff0800720c */ /* 0x000fe40000721670 */
[----:B0-----:R-:W-:Y:S02]  /*0f20*/  IADD3 R35, P4, R37, UR16, RZ ;  /* 0x0000001025237c10 */ /* 0x001fe4000ff9e0ff */
[----:B------:R-:W-:Y:S02]  /*0f30*/  ISETP.GE.OR P1, PT, R4, c[0x0][0x174], P1 ;  /* 0x00005d0004007a0c */ /* 0x000fe40000f26670 */
[----:B------:R-:W-:Y:S02]  /*0f40*/  IADD3.X R8, R32, UR17, RZ, P4, !PT ;  /* 0x0000001120087c10 */ /* 0x000fe4000a7fe4ff */
[----:B------:R-:W-:Y:S01]  /*0f50*/  ISETP.GE.OR P1, PT, R31, c[0x0][0x178], P1 ;  /* 0x00005e001f007a0c */ /* 0x000fe20000f26670 */
[----:B---3--:R0:W4:Y:S01]  /*0f60*/  @!P2 DFMA R12, R20, R16, R12 ;  /* 0x00000010140ca22b */ /* 0x008122000000000c */
[----:B------:R-:W-:-:S11]  /*0f70*/  LEA R24, P2, R35, c[0x0][0x160], 0x3 ;  /* 0x0000580023187a11 */ /* 0x000fd600078418ff */
[----:B0-----:R-:W2:Y:S01]  /*0f80*/  @!P1 LDG.E.64 R16, [R14.64+0x18] ;  /* 0x0000180c0e109981 */ /* 0x001ea2000c1e1b00 */
[----:B------:R-:W-:-:S05]  /*0f90*/  LEA.HI.X R25, R35, c[0x0][0x164], R8, 0x3, P2 ;  /* 0x0000590023197a11 */ /* 0x000fca00010f1c08 */
[----:B------:R-:W2:Y:S01]  /*0fa0*/  @!P1 LDG.E.64 R20, [R24.64+0x10] ;  /* 0x0000100c18149981 */ /* 0x000ea2000c1e1b00 */
[----:B----4-:R0:W2:Y:S02]  /*0fb0*/  @!P3 DFMA R12, R22, R18, R12 ;  /* 0x00000012160cb22b */ /* 0x0100a4000000000c */
[----:B0-----:R-:W-:-:S04]  /*0fc0*/  LOP3.LUT R18, R6, R29, RZ, 0xfc, !PT ;  /* 0x0000001d06127212 */ /* 0x001fc800078efcff */
[----:B------:R-:W-:-:S04]  /*0fd0*/  ISETP.LT.OR P2, PT, R18, RZ, P0 ;  /* 0x000000ff1200720c */ /* 0x000fc80000741670 */
[----:B------:R-:W-:-:S04]  /*0fe0*/  ISETP.GE.OR P2, PT, R4, c[0x0][0x174], P2 ;  /* 0x00005d0004007a0c */ /* 0x000fc80001746670 */
[----:B------:R-:W-:-:S13]  /*0ff0*/  ISETP.GE.OR P3, PT, R29, c[0x0][0x178], P2 ;  /* 0x00005e001d007a0c */ /* 0x000fda0001766670 */
[----:B------:R-:W3:Y:S04]  /*1000*/  @!P3 LDG.E.64 R18, [R14.64+0x20] ;  /* 0x0000200c0e12b981 */ /* 0x000ee8000c1e1b00 */
[----:B------:R-:W3:Y:S01]  /*1010*/  @!P3 LDG.E.64 R22, [R24.64+0x18] ;  /* 0x0000180c1816b981 */ /* 0x000ee2000c1e1b00 */
[----:B------:R-:W-:-:S04]  /*1020*/  LOP3.LUT R6, R6, R27, RZ, 0xfc, !PT ;  /* 0x0000001b06067212 */ /* 0x000fc800078efcff */
[----:B------:R-:W-:-:S04]  /*1030*/  ISETP.LT.OR P2, PT, R6, RZ, P0 ;  /* 0x000000ff0600720c */ /* 0x000fc80000741670 */
[----:B------:R-:W-:-:S04]  /*1040*/  ISETP.GE.OR P2, PT, R4, c[0x0][0x174], P2 ;  /* 0x00005d0004007a0c */ /* 0x000fc80001746670 */
[----:B------:R-:W-:Y:S01]  /*1050*/  ISETP.GE.OR P2, PT, R27, c[0x0][0x178], P2 ;  /* 0x00005e001b007a0c */ /* 0x000fe20001746670 */
[----:B--2---:R0:W3:-:S12]  /*1060*/  @!P1 DFMA R12, R20, R16, R12 ;  /* 0x00000010140c922b */ /* 0x0040d8000000000c */
[----:B0-----:R-:W2:Y:S04]  /*1070*/  @!P2 LDG.E.64 R16, [R14.64+0x28] ;  /* 0x0000280c0e10a981 */ /* 0x001ea8000c1e1b00 */
[----:B------:R0:W2:Y:S01]  /*1080*/  @!P2 LDG.E.64 R20, [R24.64+0x20] ;  /* 0x0000200c1814a981 */ /* 0x0000a2000c1e1b00 */
[----:B------:R-:W-:Y:S01]  /*1090*/  IADD3 R6, R11, 0x2, RZ ;  /* 0x000000020b067810 */ /* 0x000fe20007ffe0ff */
[----:B------:R-:W-:-:S05]  /*10a0*/  IMAD.U32 R30, RZ, RZ, UR16 ;  /* 0x00000010ff1e7e24 */ /* 0x000fca000f8e00ff */
[----:B------:R-:W-:-:S04]  /*10b0*/  IADD3 R35, P4, P5, R30, 0x2, R35 ;  /* 0x000000021e237810 */ /* 0x000fc80007d9e023 */
[----:B------:R-:W-:Y:S01]  /*10c0*/  IADD3.X R8, RZ, UR17, R8, P4, P5 ;  /* 0x00000011ff087c10 */ /* 0x000fe2000a7ea408 */
[----:B---3--:R1:W2:Y:S02]  /*10d0*/  @!P3 DFMA R12, R22, R18, R12 ;  /* 0x00000012160cb22b */ /* 0x0082a4000000000c */
[----:B-1----:R-:W-:-:S04]  /*10e0*/  LOP3.LUT R22, R6, R33, RZ, 0xfc, !PT ;  /* 0x0000002106167212 */ /* 0x002fc800078efcff */
[----:B------:R-:W-:-:S04]  /*10f0*/  LOP3.LUT R18, R22, R31, RZ, 0xfc, !PT ;  /* 0x0000001f16127212 */ /* 0x000fc800078efcff */
[----:B------:R-:W-:-:S04]  /*1100*/  ISETP.LT.OR P1, PT, R18, RZ, P0 ;  /* 0x000000ff1200720c */ /* 0x000fc80000721670 */
[----:B------:R-:W-:Y:S02]  /*1110*/  ISETP.GE.OR P1, PT, R6, c[0x0][0x174], P1 ;  /* 0x00005d0006007a0c */ /* 0x000fe40000f26670 */
[----:B------:R-:W-:Y:S02]  /*1120*/  LOP3.LUT R18, R22, R29, RZ, 0xfc, !PT ;  /* 0x0000001d16127212 */ /* 0x000fe400078efcff */
[----:B------:R-:W-:Y:S02]  /*1130*/  ISETP.GE.OR P1, PT, R31, c[0x0][0x178], P1 ;  /* 0x00005e001f007a0c */ /* 0x000fe40000f26670 */
[----:B------:R-:W-:Y:S02]  /*1140*/  ISETP.LT.OR P3, PT, R18, RZ, P0 ;  /* 0x000000ff1200720c */ /* 0x000fe40000761670 */
[----:B------:R-:W-:-:S04]  /*1150*/  LEA R18, P4, R35, c[0x0][0x160], 0x3 ;  /* 0x0000580023127a11 */ /* 0x000fc800078818ff */
[----:B------:R-:W-:-:S05]  /*1160*/  LEA.HI.X R19, R35, c[0x0][0x164], R8, 0x3, P4 ;  /* 0x0000590023137a11 */ /* 0x000fca00020f1c08 */
[----:B0-----:R-:W3:Y:S04]  /*1170*/  @!P1 LDG.E.64 R24, [R14.64+0x30] ;  /* 0x0000300c0e189981 */ /* 0x001ee8000c1e1b00 */
[----:B------:R0:W3:Y:S01]  /*1180*/  @!P1 LDG.E.64 R34, [R18.64+0x10] ;  /* 0x0000100c12229981 */ /* 0x0000e2000c1e1b00 */
[----:B------:R-:W-:Y:S02]  /*1190*/  LOP3.LUT R22, R22, R27, RZ, 0xfc, !PT ;  /* 0x0000001b16167212 */ /* 0x000fe400078efcff */
[----:B------:R-:W-:Y:S02]  /*11a0*/  ISETP.GE.OR P3, PT, R6, c[0x0][0x174], P3 ;  /* 0x00005d0006007a0c */ /* 0x000fe40001f66670 */
[----:B------:R-:W-:Y:S02]  /*11b0*/  ISETP.LT.OR P0, PT, R22, RZ, P0 ;  /* 0x000000ff1600720c */ /* 0x000fe40000701670 */
[----:B------:R-:W-:-:S02]  /*11c0*/  ISETP.GE.OR P3, PT, R29, c[0x0][0x178], P3 ;  /* 0x00005e001d007a0c */ /* 0x000fc40001f66670 */
[----:B------:R-:W-:-:S11]  /*11d0*/  ISETP.GE.OR P0, PT, R6, c[0x0][0x174], P0 ;  /* 0x00005d0006007a0c */ /* 0x000fd60000706670 */
[----:B------:R0:W4:Y:S01]  /*11e0*/  @!P3 LDG.E.64 R22, [R18.64+0x18] ;  /* 0x0000180c1216b981 */ /* 0x000122000c1e1b00 */
[----:B--2---:R1:W3:Y:S01]  /*11f0*/  @!P2 DFMA R12, R20, R16, R12 ;  /* 0x00000010140ca22b */ /* 0x0042e2000000000c */
[----:B------:R-:W-:Y:S02]  /*1200*/  ISETP.GE.OR P2, PT, R27, c[0x0][0x178], P0 ;  /* 0x00005e001b007a0c */ /* 0x000fe40000746670 */
[----:B-1----:R-:W4:Y:S11]  /*1210*/  @!P3 LDG.E.64 R20, [R14.64+0x38] ;  /* 0x0000380c0e14b981 */ /* 0x002f36000c1e1b00 */
[----:B0-----:R-:W2:Y:S04]  /*1220*/  @!P2 LDG.E.64 R18, [R18.64+0x20] ;  /* 0x0000200c1212a981 */ /* 0x001ea8000c1e1b00 */
[----:B------:R-:W2:Y:S01]  /*1230*/  @!P2 LDG.E.64 R16, [R14.64+0x40] ;  /* 0x0000400c0e10a981 */ /* 0x000ea2000c1e1b00 */
[----:B---3--:R0:W4:-:S02]  /*1240*/  @!P1 DFMA R12, R34, R24, R12 ;  /* 0x00000018220c922b */ /* 0x008104000000000c */
[----:B0-----:R-:W-:-:S04]  /*1250*/  IADD3 R34, R33, 0x1, RZ ;  /* 0x0000000121227810 */ /* 0x001fc80007ffe0ff */
[----:B------:R-:W-:Y:S02]  /*1260*/  LOP3.LUT R30, R11, R34, RZ, 0xfc, !PT ;  /* 0x000000220b1e7212 */ /* 0x000fe400078efcff */
[----:B------:R-:W-:Y:S02]  /*1270*/  ISETP.GE.AND P0, PT, R34, c[0x0][0x170], PT ;  /* 0x00005c0022007a0c */ /* 0x000fe40003f06270 */
[----:B------:R-:W-:-:S04]  /*1280*/  LOP3.LUT R8, R30, R31, RZ, 0xfc, !PT ;  /* 0x0000001f1e087212 */ /* 0x000fc800078efcff */
[----:B------:R-:W-:Y:S01]  /*1290*/  ISETP.LT.OR P1, PT, R8, RZ, P0 ;  /* 0x000000ff0800720c */ /* 0x000fe20000721670 */
[----:B------:R-:W-:-:S03]  /*12a0*/  IMAD.U32 R8, RZ, RZ, UR15 ;  /* 0x0000000fff087e24 */ /* 0x000fc6000f8e00ff */
[----:B------:R-:W-:Y:S01]  /*12b0*/  ISETP.GE.OR P1, PT, R11, c[0x0][0x174], P1 ;  /* 0x00005d000b007a0c */ /* 0x000fe20000f26670 */
[----:B------:R-:W-:Y:S01]  /*12c0*/  IMAD.U32 R35, RZ, RZ, UR10 ;  /* 0x0000000aff237e24 */ /* 0x000fe2000f8e00ff */
[----:B------:R-:W-:Y:S02]  /*12d0*/  IADD3 R8, P4, P5, R8, UR6, R37 ;  /* 0x0000000608087c10 */ /* 0x000fe4000fd9e025 */
[----:B------:R-:W-:Y:S02]  /*12e0*/  ISETP.GE.OR P1, PT, R31, c[0x0][0x178], P1 ;  /* 0x00005e001f007a0c */ /* 0x000fe40000f26670 */
[----:B------:R-:W-:Y:S02]  /*12f0*/  IADD3.X R35, R35, UR7, R32, P4, P5 ;  /* 0x0000000723237c10 */ /* 0x000fe4000a7ea420 */
[----:B------:R-:W-:-:S04]  /*1300*/  LEA R24, P4, R8, c[0x0][0x160], 0x3 ;  /* 0x0000580008187a11 */ /* 0x000fc800078818ff */
[----:B------:R-:W-:Y:S01]  /*1310*/  LEA.HI.X R25, R8, c[0x0][0x164], R35, 0x3, P4 ;  /* 0x0000590008197a11 */ /* 0x000fe200020f1c23 */
[----:B----4-:R0:W2:Y:S02]  /*1320*/  @!P3 DFMA R12, R22, R20, R12 ;  /* 0x00000014160cb22b */ /* 0x0100a4000000000c */
[----:B0-----:R-:W-:-:S04]  /*1330*/  LOP3.LUT R20, R30, R29, RZ, 0xfc, !PT ;  /* 0x0000001d1e147212 */ /* 0x001fc800078efcff */
[----:B--2---:R0:W1:Y:S02]  /*1340*/  @!P2 DFMA R12, R18, R16, R12 ;  /* 0x00000010120ca22b */ /* 0x004064000000000c */
[----:B0-----:R-:W1:Y:S04]  /*1350*/  @!P1 LDG.E.64 R16, [R14.64+0x48] ;  /* 0x0000480c0e109981 */ /* 0x001e68000c1e1b00 */
[----:B------:R-:W1:Y:S01]  /*1360*/  @!P1 LDG.E.64 R18, [R24.64] ;  /* 0x0000000c18129981 */ /* 0x000e62000c1e1b00 */
[----:B------:R-:W-:-:S04]  /*1370*/  ISETP.LT.OR P3, PT, R20, RZ, P0 ;  /* 0x000000ff1400720c */ /* 0x000fc80000761670 */
[----:B------:R-:W-:-:S04]  /*1380*/  ISETP.GE.OR P3, PT, R11, c[0x0][0x174], P3 ;  /* 0x00005d000b007a0c */ /* 0x000fc80001f66670 */
[----:B------:R-:W-:-:S13]  /*1390*/  ISETP.GE.OR P3, PT, R29, c[0x0][0x178], P3 ;  /* 0x00005e001d007a0c */ /* 0x000fda0001f66670 */
[----:B------:R-:W2:Y:S04]  /*13a0*/  @!P3 LDG.E.64 R20, [R14.64+0x50] ;  /* 0x0000500c0e14b981 */ /* 0x000ea8000c1e1b00 */
[----:B------:R-:W2:Y:S01]  /*13b0*/  @!P3 LDG.E.64 R22, [R24.64+0x8] ;  /* 0x0000080c1816b981 */ /* 0x000ea2000c1e1b00 */
[----:B------:R-:W-:-:S04]  /*13c0*/  LOP3.LUT R30, R30, R27, RZ, 0xfc, !PT ;  /* 0x0000001b1e1e7212 */ /* 0x000fc800078efcff */
[----:B------:R-:W-:-:S04]  /*13d0*/  ISETP.LT.OR P2, PT, R30, RZ, P0 ;  /* 0x000000ff1e00720c */ /* 0x000fc80000741670 */
[----:B------:R-:W-:-:S04]  /*13e0*/  ISETP.GE.OR P2, PT, R11, c[0x0][0x174], P2 ;  /* 0x00005d000b007a0c */ /* 0x000fc80001746670 */
[----:B------:R-:W-:Y:S02]  /*13f0*/  ISETP.GE.OR P2, PT, R27, c[0x0][0x178], P2 ;  /* 0x00005e001b007a0c */ /* 0x000fe40001746670 */
[----:B------:R-:W-:-:S04]  /*1400*/  LOP3.LUT R30, R4, R34, RZ, 0xfc, !PT ;  /* 0x00000022041e7212 */ /* 0x000fc800078efcff */
[----:B------:R-:W-:Y:S01]  /*1410*/  LOP3.LUT R32, R30, R31, RZ, 0xfc, !PT ;  /* 0x0000001f1e207212 */ /* 0x000fe200078efcff */
[----:B-1----:R0:W2:-:S06]  /*1420*/  @!P1 DFMA R12, R18, R16, R12 ;  /* 0x00000010120c922b */ /* 0x00208c000000000c */
[----:B0-----:R0:W3:Y:S04]  /*1430*/  @!P2 LDG.E.64 R16, [R24.64+0x10] ;  /* 0x0000100c1810a981 */ /* 0x0010e8000c1e1b00 */
[----:B------:R-:W3:Y:S01]  /*1440*/  @!P2 LDG.E.64 R18, [R14.64+0x58] ;  /* 0x0000580c0e12a981 */ /* 0x000ee2000c1e1b00 */
[----:B------:R-:W-:-:S04]  /*1450*/  ISETP.LT.OR P1, PT, R32, RZ, P0 ;  /* 0x000000ff2000720c */ /* 0x000fc80000721670 */
[----:B------:R-:W-:-:S04]  /*1460*/  ISETP.GE.OR P1, PT, R4, c[0x0][0x174], P1 ;  /* 0x00005d0004007a0c */ /* 0x000fc80000f26670 */
[----:B------:R-:W-:Y:S01]  /*1470*/  ISETP.GE.OR P1, PT, R31, c[0x0][0x178], P1 ;  /* 0x00005e001f007a0c */ /* 0x000fe20000f26670 */
[----:B--2---:R1:W3:Y:S01]  /*1480*/  @!P3 DFMA R12, R22, R20, R12 ;  /* 0x00000014160cb22b */ /* 0x0042e2000000000c */
[----:B------:R-:W-:-:S11]  /*1490*/  IADD3 R37, P3, R8, UR16, RZ ;  /* 0x0000001008257c10 */ /* 0x000fd6000ff7e0ff */
[----:B-1----:R-:W2:Y:S01]  /*14a0*/  @!P1 LDG.E.64 R22, [R14.64+0x60] ;  /* 0x0000600c0e169981 */ /* 0x002ea2000c1e1b00 */
[----:B------:R-:W-:Y:S02]  /*14b0*/  IADD3.X R32, R35, UR17, RZ, P3, !PT ;  /* 0x0000001123207c10 */ /* 0x000fe40009ffe4ff */
[----:B------:R-:W-:-:S04]  /*14c0*/  LEA R20, P3, R37, c[0x0][0x160], 0x3 ;  /* 0x0000580025147a11 */ /* 0x000fc800078618ff */
[----:B------:R-:W-:-:S05]  /*14d0*/  LEA.HI.X R21, R37, c[0x0][0x164], R32, 0x3, P3 ;  /* 0x0000590025157a11 */ /* 0x000fca00018f1c20 */
[----:B0-----:R-:W2:Y:S01]  /*14e0*/  @!P1 LDG.E.64 R24, [R20.64+0x10] ;  /* 0x0000100c14189981 */ /* 0x001ea2000c1e1b00 */
[----:B---3--:R0:W2:Y:S02]  /*14f0*/  @!P2 DFMA R12, R16, R18, R12 ;  /* 0x00000012100ca22b */ /* 0x0080a4000000000c */
[----:B0-----:R-:W-:-:S04]  /*1500*/  LOP3.LUT R16, R30, R29, RZ, 0xfc, !PT ;  /* 0x0000001d1e107212 */ /* 0x001fc800078efcff */
[----:B------:R-:W-:-:S04]  /*1510*/  ISETP.LT.OR P2, PT, R16, RZ, P0 ;  /* 0x000000ff1000720c */ /* 0x000fc80000741670 */
[----:B------:R-:W-:-:S04]  /*1520*/  ISETP.GE.OR P2, PT, R4, c[0x0][0x174], P2 ;  /* 0x00005d0004007a0c */ /* 0x000fc80001746670 */
[----:B------:R-:W-:-:S13]  /*1530*/  ISETP.GE.OR P3, PT, R29, c[0x0][0x178], P2 ;  /* 0x00005e001d007a0c */ /* 0x000fda0001766670 */
[----:B------:R-:W3:Y:S04]  /*1540*/  @!P3 LDG.E.64 R16, [R14.64+0x68] ;  /* 0x0000680c0e10b981 */ /* 0x000ee8000c1e1b00 */
[----:B------:R-:W3:Y:S01]  /*1550*/  @!P3 LDG.E.64 R18, [R20.64+0x18] ;  /* 0x0000180c1412b981 */ /* 0x000ee2000c1e1b00 */
[----:B------:R-:W-:Y:S01]  /*1560*/  LOP3.LUT R30, R30, R27, RZ, 0xfc, !PT ;  /* 0x0000001b1e1e7212 */ /* 0x000fe200078efcff */
[----:B--2---:R0:W3:-:S03]  /*1570*/  @!P1 DFMA R12, R24, R22, R12 ;  /* 0x00000016180c922b */ /* 0x0040c6000000000c */
[----:B------:R-:W-:-:S04]  /*1580*/  ISETP.LT.OR P1, PT, R30, RZ, P0 ;  /* 0x000000ff1e00720c */ /* 0x000fc80000721670 */
[----:B------:R-:W-:-:S04]  /*1590*/  ISETP.GE.OR P1, PT, R4, c[0x0][0x174], P1 ;  /* 0x00005d0004007a0c */ /* 0x000fc80000f26670 */
[----:B------:R-:W-:-:S13]  /*15a0*/  ISETP.GE.OR P2, PT, R27, c[0x0][0x178], P1 ;  /* 0x00005e001b007a0c */ /* 0x000fda0000f46670 */
[----:B0-----:R0:W2:Y:S04]  /*15b0*/  @!P2 LDG.E.64 R24, [R20.64+0x20] ;  /* 0x0000200c1418a981 */ /* 0x0010a8000c1e1b00 */
[----:B------:R-:W2:Y:S01]  /*15c0*/  @!P2 LDG.E.64 R22, [R14.64+0x70] ;  /* 0x0000700c0e16a981 */ /* 0x000ea2000c1e1b00 */
[----:B------:R-:W-:-:S04]  /*15d0*/  LOP3.LUT R34, R6, R34, RZ, 0xfc, !PT ;  /* 0x0000002206227212 */ /* 0x000fc800078efcff */
[C---:B------:R-:W-:Y:S01]  /*15e0*/  LOP3.LUT R30, R34.reuse, R29, RZ, 0xfc, !PT ;  /* 0x0000001d221e7212 */ /* 0x040fe200078efcff */
[----:B---3--:R1:W2:Y:S02]  /*15f0*/  @!P3 DFMA R12, R18, R16, R12 ;  /* 0x00000010120cb22b */ /* 0x0082a4000000000c */
[----:B-1----:R-:W-:-:S04]  /*1600*/  LOP3.LUT R16, R34, R31, RZ, 0xfc, !PT ;  /* 0x0000001f22107212 */ /* 0x002fc800078efcff */
[----:B------:R-:W-:Y:S01]  /*1610*/  ISETP.LT.OR P1, PT, R16, RZ, P0 ;  /* 0x000000ff1000720c */ /* 0x000fe20000721670 */
[----:B------:R-:W-:-:S03]  /*1620*/  IMAD.U32 R16, RZ, RZ, UR16 ;  /* 0x00000010ff107e24 */ /* 0x000fc6000f8e00ff */
[----:B------:R-:W-:Y:S02]  /*1630*/  ISETP.GE.OR P1, PT, R6, c[0x0][0x174], P1 ;  /* 0x00005d0006007a0c */ /* 0x000fe40000f26670 */
[----:B------:R-:W-:Y:S02]  /*1640*/  IADD3 R37, P4, P5, R16, 0x2, R37 ;  /* 0x0000000210257810 */ /* 0x000fe40007d9e025 */
[----:B------:R-:W-:Y:S02]  /*1650*/  ISETP.GE.OR P3, PT, R31, c[0x0][0x178], P1 ;  /* 0x00005e001f007a0c */ /* 0x000fe40000f66670 */
[----:B------:R-:W-:Y:S02]  /*1660*/  IADD3.X R32, RZ, UR17, R32, P4, P5 ;  /* 0x00000011ff207c10 */ /* 0x000fe4000a7ea420 */
[----:B------:R-:W-:-:S04]  /*1670*/  LEA R16, P1, R37, c[0x0][0x160], 0x3 ;  /* 0x0000580025107a11 */ /* 0x000fc800078218ff */
[----:B------:R-:W-:Y:S02]  /*1680*/  LEA.HI.X R17, R37, c[0x0][0x164], R32, 0x3, P1 ;  /* 0x0000590025117a11 */ /* 0x000fe400008f1c20 */
[----:B------:R-:W-:-:S03]  /*1690*/  ISETP.LT.OR P1, PT, R30, RZ, P0 ;  /* 0x000000ff1e00720c */ /* 0x000fc60000721670 */
[----:B------:R-:W3:Y:S01]  /*16a0*/  @!P3 LDG.E.64 R18, [R14.64+0x78] ;  /* 0x0000780c0e12b981 */ /* 0x000ee2000c1e1b00 */
[----:B------:R-:W-:-:S03]  /*16b0*/  ISETP.GE.OR P1, PT, R6, c[0x0][0x174], P1 ;  /* 0x00005d0006007a0c */ /* 0x000fc60000f26670 */
[----:B0-----:R0:W3:Y:S01]  /*16c0*/  @!P3 LDG.E.64 R20, [R16.64+0x10] ;  /* 0x0000100c1014b981 */ /* 0x0010e2000c1e1b00 */
[----:B------:R-:W-:Y:S02]  /*16d0*/  ISETP.GE.OR P1, PT, R29, c[0x0][0x178], P1 ;  /* 0x00005e001d007a0c */ /* 0x000fe40000f26670 */
[----:B------:R-:W-:Y:S01]  /*16e0*/  LOP3.LUT R34, R34, R27, RZ, 0xfc, !PT ;  /* 0x0000001b22227212 */ /* 0x000fe200078efcff */
[----:B--2---:R1:W3:-:S03]  /*16f0*/  @!P2 DFMA R12, R24, R22, R12 ;  /* 0x00000016180ca22b */ /* 0x0042c6000000000c */
[----:B------:R-:W-:-:S04]  /*1700*/  ISETP.LT.OR P0, PT, R34, RZ, P0 ;  /* 0x000000ff2200720c */ /* 0x000fc80000701670 */
[----:B------:R-:W-:-:S03]  /*1710*/  ISETP.GE.OR P0, PT, R6, c[0x0][0x174], P0 ;  /* 0x00005d0006007a0c */ /* 0x000fc60000706670 */
[----:B-1----:R-:W2:Y:S04]  /*1720*/  @!P1 LDG.E.64 R22, [R14.64+0x80] ;  /* 0x0000800c0e169981 */ /* 0x002ea8000c1e1b00 */
[----:B------:R0:W2:Y:S01]  /*1730*/  @!P1 LDG.E.64 R24, [R16.64+0x18] ;  /* 0x0000180c10189981 */ /* 0x0000a2000c1e1b00 */
[----:B------:R-:W-:-:S13]  /*1740*/  ISETP.GE.OR P0, PT, R27, c[0x0][0x178], P0 ;  /* 0x00005e001b007a0c */ /* 0x000fda0000706670 */
[----:B0-----:R-:W4:Y:S04]  /*1750*/  @!P0 LDG.E.64 R16, [R16.64+0x20] ;  /* 0x0000200c10108981 */ /* 0x001f28000c1e1b00 */
[----:B------:R-:W4:Y:S01]  /*1760*/  @!P0 LDG.E.64 R36, [R14.64+0x88] ;  /* 0x0000880c0e248981 */ /* 0x000f22000c1e1b00 */
[----:B------:R-:W-:-:S04]  /*1770*/  IADD3 R33, R33, 0x2, RZ ;  /* 0x0000000221217810 */ /* 0x000fc80007ffe0ff */
[----:B------:R-:W-:Y:S02]  /*1780*/  LOP3.LUT R30, R11, R33, RZ, 0xfc, !PT ;  /* 0x000000210b1e7212 */ /* 0x000fe400078efcff */
[----:B------:R-:W-:Y:S01]  /*1790*/  ISETP.GE.AND P5, PT, R33, c[0x0][0x170], PT ;  /* 0x00005c0021007a0c */ /* 0x000fe20003fa6270 */
[----:B---3--:R0:W2:Y:S02]  /*17a0*/  @!P3 DFMA R12, R20, R18, R12 ;  /* 0x00000012140cb22b */ /* 0x0080a4000000000c */
[----:B0-----:R-:W-:Y:S01]  /*17b0*/  LOP3.LUT R18, R30, R31, RZ, 0xfc, !PT ;  /* 0x0000001f1e127212 */ /* 0x001fe200078efcff */
[----:B------:R-:W-:-:S03]  /*17c0*/  IMAD.U32 R19, RZ, RZ, UR15 ;  /* 0x0000000fff137e24 */ /* 0x000fc6000f8e00ff */
[----:B------:R-:W-:Y:S01]  /*17d0*/  ISETP.LT.OR P2, PT, R18, RZ, P5 ;  /* 0x000000ff1200720c */ /* 0x000fe20002f41670 */
[----:B------:R-:W-:Y:S01]  /*17e0*/  IMAD.U32 R18, RZ, RZ, UR10 ;  /* 0x0000000aff127e24 */ /* 0x000fe2000f8e00ff */
[----:B------:R-:W-:Y:S02]  /*17f0*/  IADD3 R8, P4, P6, R19, UR6, R8 ;  /* 0x0000000613087c10 */ /* 0x000fe4000fe9e008 */
[----:B------:R-:W-:Y:S02]  /*1800*/  ISETP.GE.OR P2, PT, R11, c[0x0][0x174], P2 ;  /* 0x00005d000b007a0c */ /* 0x000fe40001746670 */
[----:B------:R-:W-:Y:S02]  /*1810*/  LOP3.LUT R19, R30, R29, RZ, 0xfc, !PT ;  /* 0x0000001d1e137212 */ /* 0x000fe400078efcff */
[----:B------:R-:W-:Y:S02]  /*1820*/  ISETP.GE.OR P2, PT, R31, c[0x0][0x178], P2 ;  /* 0x00005e001f007a0c */ /* 0x000fe40001746670 */
[----:B------:R-:W-:-:S02]  /*1830*/  ISETP.LT.OR P3, PT, R19, RZ, P5 ;  /* 0x000000ff1300720c */ /* 0x000fc40002f61670 */
[----:B------:R-:W-:Y:S01]  /*1840*/  IADD3.X R35, R18, UR7, R35, P4, P6 ;  /* 0x0000000712237c10 */ /* 0x000fe2000a7ec423 */
[----:B--2---:R0:W4:Y:S01]  /*1850*/  @!P1 DFMA R12, R24, R22, R12 ;  /* 0x00000016180c922b */ /* 0x004122000000000c */
[C---:B------:R-:W-:Y:S02]  /*1860*/  LEA R18, P4, R8.reuse, c[0x0][0x160], 0x3 ;  /* 0x0000580008127a11 */ /* 0x040fe400078818ff */
[----:B------:R-:W-:Y:S02]  /*1870*/  ISETP.GE.OR P1, PT, R11, c[0x0][0x174], P3 ;  /* 0x00005d000b007a0c */ /* 0x000fe40001f26670 */
[----:B------:R-:W-:Y:S02]  /*1880*/  LEA.HI.X R19, R8, c[0x0][0x164], R35, 0x3, P4 ;  /* 0x0000590008137a11 */ /* 0x000fe400020f1c23 */
[----:B------:R-:W-:Y:S01]  /*1890*/  ISETP.GE.OR P1, PT, R29, c[0x0][0x178], P1 ;  /* 0x00005e001d007a0c */ /* 0x000fe20000f26670 */
[----:B------:R-:W2:Y:S04]  /*18a0*/  @!P2 LDG.E.64 R20, [R14.64+0x90] ;  /* 0x0000900c0e14a981 */ /* 0x000ea8000c1e1b00 */
[----:B0-----:R0:W2:Y:S01]  /*18b0*/  @!P2 LDG.E.64 R22, [R18.64] ;  /* 0x0000000c1216a981 */ /* 0x0010a2000c1e1b00 */
[----:B----4-:R1:W2:-:S07]  /*18c0*/  @!P0 DFMA R12, R16, R36, R12 ;  /* 0x00000024100c822b */ /* 0x01028e000000000c */
[----:B-1----:R-:W3:Y:S04]  /*18d0*/  @!P1 LDG.E.64 R16, [R14.64+0x98] ;  /* 0x0000980c0e109981 */ /* 0x002ee8000c1e1b00 */
[----:B------:R0:W3:Y:S01]  /*18e0*/  @!P1 LDG.E.64 R24, [R18.64+0x8] ;  /* 0x0000080c12189981 */ /* 0x0000e2000c1e1b00 */
[----:B------:R-:W-:-:S04]  /*18f0*/  LOP3.LUT R30, R30, R27, RZ, 0xfc, !PT ;  /* 0x0000001b1e1e7212 */ /* 0x000fc800078efcff */
[----:B------:R-:W-:Y:S02]  /*1900*/  ISETP.LT.OR P0, PT, R30, RZ, P5 ;  /* 0x000000ff1e00720c */ /* 0x000fe40002f01670 */
[----:B------:R-:W-:Y:S02]  /*1910*/  LOP3.LUT R30, R4, R33, RZ, 0xfc, !PT ;  /* 0x00000021041e7212 */ /* 0x000fe400078efcff */
[----:B------:R-:W-:Y:S02]  /*1920*/  ISETP.GE.OR P0, PT, R11, c[0x0][0x174], P0 ;  /* 0x00005d000b007a0c */ /* 0x000fe40000706670 */
[----:B------:R-:W-:Y:S02]  /*1930*/  LOP3.LUT R11, R30, R31, RZ, 0xfc, !PT ;  /* 0x0000001f1e0b7212 */ /* 0x000fe400078efcff */
[----:B------:R-:W-:Y:S02]  /*1940*/  ISETP.GE.OR P6, PT, R27, c[0x0][0x178], P0 ;  /* 0x00005e001b007a0c */ /* 0x000fe400007c6670 */
[----:B------:R-:W-:-:S04]  /*1950*/  ISETP.LT.OR P0, PT, R11, RZ, P5 ;  /* 0x000000ff0b00720c */ /* 0x000fc80002f01670 */
[----:B------:R-:W-:-:S04]  /*1960*/  ISETP.GE.OR P0, PT, R4, c[0x0][0x174], P0 ;  /* 0x00005d0004007a0c */ /* 0x000fc80000706670 */
[----:B------:R-:W-:Y:S02]  /*1970*/  ISETP.GE.OR P4, PT, R31, c[0x0][0x178], P0 ;  /* 0x00005e001f007a0c */ /* 0x000fe40000786670 */
[----:B------:R-:W-:Y:S01]  /*1980*/  IADD3 R8, P0, R8, UR16, RZ ;  /* 0x0000001008087c10 */ /* 0x000fe2000ff1e0ff */
[----:B0-----:R-:W4:Y:S03]  /*1990*/  @!P6 LDG.E.64 R18, [R18.64+0x10] ;  /* 0x0000100c1212e981 */ /* 0x001f26000c1e1b00 */
[----:B------:R-:W-:Y:S01]  /*19a0*/  IADD3.X R35, R35, UR17, RZ, P0, !PT ;  /* 0x0000001123237c10 */ /* 0x000fe200087fe4ff */
[----:B--2---:R0:W3:Y:S02]  /*19b0*/  @!P2 DFMA R12, R22, R20, R12 ;  /* 0x00000014160ca22b */ /* 0x0040e4000000000c */
[----:B0-----:R-:W4:Y:S01]  /*19c0*/  @!P6 LDG.E.64 R20, [R14.64+0xa0] ;  /* 0x0000a00c0e14e981 */ /* 0x001f22000c1e1b00 */
[----:B------:R-:W-:-:S04]  /*19d0*/  LEA R22, P0, R8, c[0x0][0x160], 0x3 ;  /* 0x0000580008167a11 */ /* 0x000fc800078018ff */
[----:B------:R-:W-:Y:S01]  /*19e0*/  LEA.HI.X R23, R8, c[0x0][0x164], R35, 0x3, P0 ;  /* 0x0000590008177a11 */ /* 0x000fe200000f1c23 */
[----:B---3--:R0:W4:Y:S02]  /*19f0*/  @!P1 DFMA R12, R24, R16, R12 ;  /* 0x00000010180c922b */ /* 0x008124000000000c */
[----:B0-----:R-:W2:Y:S04]  /*1a00*/  @!P4 LDG.E.64 R16, [R14.64+0xa8] ;  /* 0x0000a80c0e10c981 */ /* 0x001ea8000c1e1b00 */
[----:B------:R-:W2:Y:S01]  /*1a10*/  @!P4 LDG.E.64 R24, [R22.64+0x10] ;  /* 0x0000100c1618c981 */ /* 0x000ea2000c1e1b00 */
[C---:B------:R-:W-:Y:S02]  /*1a20*/  LOP3.LUT R11, R30.reuse, R29, RZ, 0xfc, !PT ;  /* 0x0000001d1e0b7212 */ /* 0x040fe400078efcff */
[----:B------:R-:W-:-:S02]  /*1a30*/  LOP3.LUT R30, R30, R27, RZ, 0xfc, !PT ;  /* 0x0000001b1e1e7212 */ /* 0x000fc400078efcff */
[----:B------:R-:W-:Y:S01]  /*1a40*/  ISETP.LT.OR P0, PT, R11, RZ, P5 ;  /* 0x000000ff0b00720c */ /* 0x000fe20002f01670 */
[----:B------:R-:W-:Y:S01]  /*1a50*/  IMAD.U32 R11, RZ, RZ, UR16 ;  /* 0x00000010ff0b7e24 */ /* 0x000fe2000f8e00ff */
[----:B------:R-:W-:Y:S02]  /*1a60*/  ISETP.LT.OR P1, PT, R30, RZ, P5 ;  /* 0x000000ff1e00720c */ /* 0x000fe40002f21670 */
[----:B------:R-:W-:Y:S02]  /*1a70*/  LOP3.LUT R30, R6, R33, RZ, 0xfc, !PT ;  /* 0x00000021061e7212 */ /* 0x000fe400078efcff */
[----:B------:R-:W-:Y:S02]  /*1a80*/  ISETP.GE.OR P0, PT, R4, c[0x0][0x174], P0 ;  /* 0x00005d0004007a0c */ /* 0x000fe40000706670 */
[----:B------:R-:W-:Y:S02]  /*1a90*/  IADD3 R8, P2, P3, R11, 0x2, R8 ;  /* 0x000000020b087810 */ /* 0x000fe40007b5e008 */
[----:B------:R-:W-:-:S02]  /*1aa0*/  LOP3.LUT R11, R30, R31, RZ, 0xfc, !PT ;  /* 0x0000001f1e0b7212 */ /* 0x000fc400078efcff */
[----:B------:R-:W-:Y:S02]  /*1ab0*/  ISETP.GE.OR P0, PT, R29, c[0x0][0x178], P0 ;  /* 0x00005e001d007a0c */ /* 0x000fe40000706670 */
[----:B------:R-:W-:Y:S02]  /*1ac0*/  ISETP.GE.OR P1, PT, R4, c[0x0][0x174], P1 ;  /* 0x00005d0004007a0c */ /* 0x000fe40000f26670 */
[----:B------:R-:W-:Y:S02]  /*1ad0*/  IADD3.X R35, RZ, UR17, R35, P2, P3 ;  /* 0x00000011ff237c10 */ /* 0x000fe400097e6423 */
[----:B------:R-:W-:Y:S02]  /*1ae0*/  ISETP.LT.OR P2, PT, R11, RZ, P5 ;  /* 0x000000ff0b00720c */ /* 0x000fe40002f41670 */
[----:B------:R-:W-:Y:S02]  /*1af0*/  LOP3.LUT R4, R30, R29, RZ, 0xfc, !PT ;  /* 0x0000001d1e047212 */ /* 0x000fe400078efcff */
[----:B------:R-:W-:-:S02]  /*1b00*/  ISETP.GE.OR P3, PT, R27, c[0x0][0x178], P1 ;  /* 0x00005e001b007a0c */ /* 0x000fc40000f66670 */
[----:B------:R-:W-:Y:S01]  /*1b10*/  ISETP.GE.OR P2, PT, R6, c[0x0][0x174], P2 ;  /* 0x00005d0006007a0c */ /* 0x000fe20001746670 */
[----:B------:R0:W3:Y:S01]  /*1b20*/  @!P0 LDG.E.64 R32, [R22.64+0x18] ;  /* 0x0000180c16208981 */ /* 0x0000e2000c1e1b00 */
[----:B------:R-:W-:Y:S02]  /*1b30*/  ISETP.LT.OR P1, PT, R4, RZ, P5 ;  /* 0x000000ff0400720c */ /* 0x000fe40002f21670 */
[----:B------:R-:W-:Y:S02]  /*1b40*/  ISETP.GE.OR P2, PT, R31, c[0x0][0x178], P2 ;  /* 0x00005e001f007a0c */ /* 0x000fe40001746670 */
[----:B------:R-:W-:Y:S02]  /*1b50*/  LOP3.LUT R4, R30, R27, RZ, 0xfc, !PT ;  /* 0x0000001b1e047212 */ /* 0x000fe400078efcff */
[----:B------:R1:W3:Y:S01]  /*1b60*/  @!P0 LDG.E.64 R30, [R14.64+0xb0] ;  /* 0x0000b00c0e1e8981 */ /* 0x0002e2000c1e1b00 */
[----:B------:R-:W-:Y:S02]  /*1b70*/  ISETP.GE.OR P1, PT, R6, c[0x0][0x174], P1 ;  /* 0x00005d0006007a0c */ /* 0x000fe40000f26670 */
[----:B------:R-:W-:-:S02]  /*1b80*/  ISETP.LT.OR P5, PT, R4, RZ, P5 ;  /* 0x000000ff0400720c */ /* 0x000fc40002fa1670 */
[----:B------:R-:W-:Y:S02]  /*1b90*/  ISETP.GE.OR P1, PT, R29, c[0x0][0x178], P1 ;  /* 0x00005e001d007a0c */ /* 0x000fe40000f26670 */
[----:B------:R-:W-:Y:S01]  /*1ba0*/  ISETP.GE.OR P5, PT, R6, c[0x0][0x174], P5 ;  /* 0x00005d0006007a0c */ /* 0x000fe20002fa6670 */
[----:B------:R-:W-:-:S06]  /*1bb0*/  IMAD.WIDE R10, R5, R10, c[0x0][0x1f0] ;  /* 0x00007c00050a7625 */ /* 0x000fcc00078e020a */
[----:B------:R-:W5:Y:S04]  /*1bc0*/  LDG.E.64 R10, [R10.64] ;  /* 0x0000000c0a0a7981 */ /* 0x000f68000c1e1b00 */
[----:B------:R1:W5:Y:S01]  /*1bd0*/  @!P1 LDG.E.64 R36, [R14.64+0xc8] ;  /* 0x0000c80c0e249981 */ /* 0x000362000c1e1b00 */
[----:B----4-:R4:W2:Y:S02]  /*1be0*/  @!P6 DFMA R12, R18, R20, R12 ;  /* 0x00000014120ce22b */ /* 0x0108a4000000000c */
[C---:B----4-:R-:W-:Y:S01]  /*1bf0*/  LEA R18, P6, R8.reuse, c[0x0][0x160], 0x3 ;  /* 0x0000580008127a11 */ /* 0x050fe200078c18ff */
[----:B------:R1:W4:Y:S03]  /*1c00*/  @!P3 LDG.E.64 R20, [R14.64+0xb8] ;  /* 0x0000b80c0e14b981 */ /* 0x000326000c1e1b00 */
[----:B------:R-:W-:-:S02]  /*1c10*/  LEA.HI.X R19, R8, c[0x0][0x164], R35, 0x3, P6 ;  /* 0x0000590008137a11 */ /* 0x000fc400030f1c23 */
[----:B------:R0:W4:Y:S01]  /*1c20*/  @!P3 LDG.E.64 R34, [R22.64+0x20] ;  /* 0x0000200c1622b981 */ /* 0x000122000c1e1b00 */
[----:B--2---:R2:W3:Y:S01]  /*1c30*/  @!P4 DFMA R12, R24, R16, R12 ;  /* 0x00000010180cc22b */ /* 0x0044e2000000000c */
[----:B------:R-:W-:Y:S02]  /*1c40*/  ISETP.GE.OR P4, PT, R27, c[0x0][0x178], P5 ;  /* 0x00005e001b007a0c */ /* 0x000fe40002f86670 */
[----:B--2---:R1:W2:Y:S04]  /*1c50*/  @!P2 LDG.E.64 R16, [R14.64+0xc0] ;  /* 0x0000c00c0e10a981 */ /* 0x0042a8000c1e1b00 */
[----:B------:R1:W2:Y:S04]  /*1c60*/  @!P2 LDG.E.64 R24, [R18.64+0x10] ;  /* 0x0000100c1218a981 */ /* 0x0002a8000c1e1b00 */
[----:B0-----:R0:W5:Y:S04]  /*1c70*/  @!P1 LDG.E.64 R22, [R18.64+0x18] ;  /* 0x0000180c12169981 */ /* 0x001168000c1e1b00 */
[----:B-1----:R-:W5:Y:S04]  /*1c80*/  @!P4 LDG.E.64 R14, [R14.64+0xd0] ;  /* 0x0000d00c0e0ec981 */ /* 0x002f68000c1e1b00 */
[----:B0-----:R-:W5:Y:S01]  /*1c90*/  @!P4 LDG.E.64 R18, [R18.64+0x20] ;  /* 0x0000200c1212c981 */ /* 0x001f62000c1e1b00 */
[----:B------:R-:W-:-:S02]  /*1ca0*/  IMAD R28, R28, c[0x0][0x1bc], RZ ;  /* 0x00006f001c1c7a24 */ /* 0x000fc400078e02ff */
[----:B------:R-:W-:Y:S02]  /*1cb0*/  IMAD R26, R26, c[0x0][0x1b8], RZ ;  /* 0x00006e001a1a7a24 */ /* 0x000fe400078e02ff */
[----:B------:R-:W-:Y:S01]  /*1cc0*/  IMAD R7, R7, c[0x0][0x1b4], RZ ;  /* 0x00006d0007077a24 */ /* 0x000fe200078e02ff */
[----:B---3--:R-:W4:Y:S01]  /*1cd0*/  @!P0 DFMA R12, R32, R30, R12 ;  /* 0x0000001e200c822b */ /* 0x008f22000000000c */
[----:B------:R-:W-:Y:S01]  /*1ce0*/  SHF.R.S32.HI R6, RZ, 0x1f, R28 ;  /* 0x0000001fff067819 */ /* 0x000fe2000001141c */
[----:B------:R-:W-:Y:S02]  /*1cf0*/  IMAD R9, R9, c[0x0][0x1ac], RZ ;  /* 0x00006b0009097a24 */ /* 0x000fe400078e02ff */
[----:B------:R-:W-:Y:S02]  /*1d00*/  IMAD R4, R5, c[0x0][0x1b0], RZ ;  /* 0x00006c0005047a24 */ /* 0x000fe400078e02ff */
[----:B----4-:R-:W2:-:S06]  /*1d10*/  @!P3 DFMA R12, R34, R20, R12 ;  /* 0x00000014220cb22b */ /* 0x010e8c000000000c */
[----:B--2---:R-:W5:Y:S01]  /*1d20*/  @!P2 DFMA R12, R24, R16, R12 ;  /* 0x00000010180ca22b */ /* 0x004f62000000000c */
[----:B------:R-:W-:Y:S02]  /*1d30*/  IADD3 R28, P0, P2, R7, R26, R28 ;  /* 0x0000001a071c7210 */ /* 0x000fe40007a1e01c */
[----:B------:R-:W-:Y:S02]  /*1d40*/  SHF.R.S32.HI R26, RZ, 0x1f, R26 ;  /* 0x0000001fff1a7819 */ /* 0x000fe4000001141a */
[----:B------:R-:W-:Y:S01]  /*1d50*/  SHF.R.S32.HI R7, RZ, 0x1f, R7 ;  /* 0x0000001fff077819 */ /* 0x000fe20000011407 */
[----:B-----5:R-:W0:-:S03]  /*1d60*/  @!P1 DFMA R12, R22, R36, R12 ;  /* 0x00000024160c922b */ /* 0x020e06000000000c */
[----:B------:R-:W-:Y:S02]  /*1d70*/  IADD3.X R6, R7, R26, R6, P0, P2 ;  /* 0x0000001a07067210 */ /* 0x000fe400007e4406 */
[--C-:B------:R-:W-:Y:S02]  /*1d80*/  IADD3 R5, P0, P1, R9, R28, R4.reuse ;  /* 0x0000001c09057210 */ /* 0x100fe4000791e004 */
[----:B------:R-:W-:Y:S02]  /*1d90*/  SHF.R.S32.HI R9, RZ, 0x1f, R9 ;  /* 0x0000001fff097819 */ /* 0x000fe40000011409 */
[----:B------:R-:W-:Y:S01]  /*1da0*/  SHF.R.S32.HI R4, RZ, 0x1f, R4 ;  /* 0x0000001fff047819 */ /* 0x000fe20000011404 */
[----:B0-----:R-:W0:-:S03]  /*1db0*/  @!P4 DFMA R12, R18, R14, R12 ;  /* 0x0000000e120cc22b */ /* 0x001e06000000000c */
[----:B------:R-:W-:Y:S02]  /*1dc0*/  IADD3.X R6, R9, R6, R4, P0, P1 ;  /* 0x0000000609067210 */ /* 0x000fe400007e2404 */
[----:B------:R-:W-:Y:S01]  /*1dd0*/  LEA R4, P0, R5, c[0x0][0x190], 0x3 ;  /* 0x0000640005047a11 */ /* 0x000fe200078018ff */
[----:B0-----:R-:W0:-:S03]  /*1de0*/  DADD R10, R10, R12 ;  /* 0x000000000a0a7229 */ /* 0x001e06000000000c */
[----:B------:R-:W-:Y:S02]  /*1df0*/  LEA.HI.X R5, R5, c[0x0][0x194], R6, 0x3, P0 ;  /* 0x0000650005057a11 */ /* 0x000fe400000f1c06 */
[----:B------:R-:W-:-:S03]  /*1e00*/  IADD3 R2, P0, R2, UR9, RZ ;  /* 0x0000000902027c10 */ /* 0x000fc6000ff1e0ff */
[----:B0-----:R0:W-:Y:S02]  /*1e10*/  STG.E.64 [R4.64], R10 ;  /* 0x0000000a04007986 */ /* 0x0011e4000c101b0c */
[----:B------:R-:W-:Y:S01]  /*1e20*/  IMAD.X R3, RZ, RZ, R3, P0 ;  /* 0x000000ffff037224 */ /* 0x000fe200000e0603 */
[----:B------:R-:W-:-:S04]  /*1e30*/  ISETP.GE.U32.AND P0, PT, R2, UR8, PT ;  /* 0x0000000802007c0c */ /* 0x000fc8000bf06070 */
[----:B------:R-:W-:-:S13]  /*1e40*/  ISETP.GE.AND.EX P0, PT, R3, UR14, PT, P0 ;  /* 0x0000000e03007c0c */ /* 0x000fda000bf06300 */
[----:B0-----:R-:W-:Y:S01]  /*1e50*/  @P0 CALL.REL.NOINC `(.L_x_502) ;  /* 0x0000001000000944 */ /* 0x001fe20003c00000 */
[----:B------:R-:W-:Y:S05]  /*1e60*/  BRA `(.L_x_503) ;  /* 0xffffe5d000007947 */ /* 0x000fea000383ffff */
.L_x_502:
[----:B------:R-:W-:Y:S05]  /*1e70*/  BSYNC B0 ;  /* 0x0000000000007941 */ /* 0x000fea0003800000 */
.L_x_501:
[----:B------:R-:W-:Y:S05]  /*1e80*/  EXIT ;  /* 0x000000000000794d */ /* 0x000fea0003800000 */
.L_x_500:
        /* <DEDUP_REMOVED lines=12> */
.L_x_506:
        /* <DEDUP_REMOVED lines=9> */
[----:B------:R-:W-:-:S02]  /*1fe0*/  IABS R14, R0 ;  /* 0x00000000000e7213 */ /* 0x000fc40000000000 */
[----:B------:R-:W1:Y:S01]  /*1ff0*/  I2F.RP R11, R12 ;  /* 0x0000000c000b7306 */ /* 0x000e620000209400 */
[----:B------:R-:W-:Y:S01]  /*2000*/  IMAD R4, R7, R5, R4 ;  /* 0x0000000507047224 */ /* 0x000fe200078e0204 */
[----:B------:R-:W-:-:S04]  /*2010*/  ISETP.NE.AND P3, PT, R0, RZ, PT ;  /* 0x000000ff0000720c */ /* 0x000fc80003f65270 */
[C---:B------:R-:W-:Y:S02]  /*2020*/  ISETP.LT.U32.AND P1, PT, R4.reuse, UR18, PT ;  /* 0x0000001204007c0c */ /* 0x040fe4000bf21070 */
[----:B0-----:R-:W0:Y:S08]  /*2030*/  MUFU.RCP R6, R6 ;  /* 0x0000000600067308 */ /* 0x001e300000001000 */
[----:B-1----:R-:W-:Y:S03]  /*2040*/  MUFU.RCP R11, R11 ;  /* 0x0000000b000b7308 */ /* 0x002fe60000001000 */
[----:B------:R-:W-:Y:S01]  /*2050*/  @!P1 IMAD.IADD R4, R4, 0x1, -R7 ;  /* 0x0000000104049824 */ /* 0x000fe200078e0a07 */
[----:B------:R-:W-:-:S02]  /*2060*/  @!P1 IADD3 R10, R10, 0x1, RZ ;  /* 0x000000010a0a9810 */ /* 0x000fc40007ffe0ff */
[----:B------:R-:W-:Y:S02]  /*2070*/  ISETP.NE.AND P1, PT, RZ, c[0x0][0x1a8], PT ;  /* 0x00006a00ff007a0c */ /* 0x000fe40003f25270 */
[----:B0-----:R-:W-:Y:S02]  /*2080*/  IADD3 R5, R6, 0xffffffe, RZ ;  /* 0x0ffffffe06057810 */ /* 0x001fe40007ffe0ff */
[----:B------:R-:W-:Y:S02]  /*2090*/  ISETP.GE.U32.AND P0, PT, R4, UR18, PT ;  /* 0x0000001204007c0c */ /* 0x000fe4000bf06070 */
        /* <DEDUP_REMOVED lines=33> */
[----:B------:R-:W-:Y:S01]  /*22b0*/  IMAD.HI.U32 R4, R5, R9, R4 ;  /* 0x0000000905047227 */ /* 0x000fe200078e0004 */
[----:B------:R-:W-:-:S03]  /*22c0*/  IADD3 R9, R11, 0xffffffe, RZ ;  /* 0x0ffffffe0b097810 */ /* 0x000fc60007ffe0ff */
[----:B------:R-:W-:-:S03]  /*22d0*/  IMAD.MOV.U32 R5, RZ, RZ, R6 ;  /* 0x000000ffff057224 */ /* 0x000fc600078e0006 */
[----:B------:R-:W0:Y:S01]  /*22e0*/  F2I.FTZ.U32.TRUNC.NTZ R9, R9 ;  /* 0x0000000900097305 */ /* 0x000e22000021f000 */
        /* <DEDUP_REMOVED lines=8> */
[----:B------:R-:W-:Y:S01]  /*2370*/  IMAD.MOV.U32 R8, RZ, RZ, RZ ;  /* 0x000000ffff087224 */ /* 0x000fe200078e00ff */
[----:B------:R-:W-:-:S04]  /*2380*/  LOP3.LUT R5, R7, c[0x0][0x1a0], RZ, 0x3c, !PT ;  /* 0x0000680007057a12 */ /* 0x000fc800078e3cff */
[----:B------:R-:W-:Y:S01]  /*2390*/  ISETP.GE.AND P2, PT, R5, RZ, PT ;  /* 0x000000ff0500720c */ /* 0x000fe20003f46270 */
[----:B0-----:R-:W-:-:S04]  /*23a0*/  IMAD.MOV R5, RZ, RZ, -R9 ;  /* 0x000000ffff057224 */ /* 0x001fc800078e0a09 */
[----:B------:R-:W-:Y:S02]  /*23b0*/  IMAD R5, R5, R12, RZ ;  /* 0x0000000c05057224 */ /* 0x000fe400078e02ff */
[----:B------:R-:W-:Y:S02]  /*23c0*/  @P0 IADD3 R4, R4, 0x1, RZ ;  /* 0x0000000104040810 */ /* 0x000fe40007ffe0ff */
[----:B------:R-:W-:Y:S02]  /*23d0*/  IMAD.HI.U32 R8, R9, R5, R8 ;  /* 0x0000000509087227 */ /* 0x000fe400078e0008 */
[----:B------:R-:W0:Y:S02]  /*23e0*/  I2F.RP R9, R14 ;  /* 0x0000000e00097306 */ /* 0x000e240000209400 */
[----:B------:R-:W-:Y:S01]  /*23f0*/  @!P2 IMAD.MOV R4, RZ, RZ, -R4 ;  /* 0x000000ffff04a224 */ /* 0x000fe200078e0a04 */
[----:B------:R-:W-:-:S04]  /*2400*/  @!P1 LOP3.LUT R4, RZ, c[0x0][0x1a0], RZ, 0x33, !PT ;  /* 0x00006800ff049a12 */ /* 0x000fc800078e33ff */
[----:B------:R-:W-:-:S05]  /*2410*/  IABS R6, R4 ;  /* 0x0000000400067213 */ /* 0x000fca0000000000 */
[----:B------:R-:W-:-:S04]  /*2420*/  IMAD.MOV.U32 R5, RZ, RZ, R6 ;  /* 0x000000ffff057224 */ /* 0x000fc800078e0006 */
[----:B------:R-:W-:Y:S01]  /*2430*/  IMAD.HI.U32 R8, R8, R5, RZ ;  /* 0x0000000508087227 */ /* 0x000fe200078e00ff */
[----:B0-----:R-:W0:Y:S03]  /*2440*/  MUFU.RCP R9, R9 ;  /* 0x0000000900097308 */ /* 0x001e260000001000 */
[----:B------:R-:W-:-:S04]  /*2450*/  IMAD.MOV R6, RZ, RZ, -R8 ;  /* 0x000000ffff067224 */ /* 0x000fc800078e0a08 */
[----:B------:R-:W-:Y:S01]  /*2460*/  IMAD R5, R12, R6, R5 ;  /* 0x000000060c057224 */ /* 0x000fe200078e0205 */
[----:B------:R-:W-:-:S04]  /*2470*/  IABS R6, R0 ;  /* 0x0000000000067213 */ /* 0x000fc80000000000 */
[----:B------:R-:W-:Y:S01]  /*2480*/  ISETP.GT.U32.AND P1, PT, R12, R5, PT ;  /* 0x000000050c00720c */ /* 0x000fe20003f24070 */
[----:B------:R-:W-:-:S12]  /*2490*/  IMAD.MOV R15, RZ, RZ, -R6 ;  /* 0x000000ffff0f7224 */ /* 0x000fd800078e0a06 */
        /* <DEDUP_REMOVED lines=15> */
[----:B------:R-:W-:Y:S02]  /*2590*/  IMAD R5, R5, c[0x0][0x19c], R4 ;  /* 0x0000670005057a24 */ /* 0x000fe400078e0204 */
[----:B------:R-:W-:-:S03]  /*25a0*/  IMAD.HI.U32 R6, R13, R9, R12 ;  /* 0x000000090d067227 */ /* 0x000fc600078e000c */
[----:B------:R-:W-:Y:S01]  /*25b0*/  IABS R11, R5 ;  /* 0x00000005000b7213 */ /* 0x000fe20000000000 */
[----:B------:R-:W-:Y:S01]  /*25c0*/  IMAD.MOV R4, RZ, RZ, -R4 ;  /* 0x000000ffff047224 */ /* 0x000fe200078e0a04 */
[----:B------:R-:W-:Y:S01]  /*25d0*/  LOP3.LUT R12, R5, R0, RZ, 0x3c, !PT ;  /* 0x00000000050c7212 */ /* 0x000fe200078e3cff */
[----:B------:R-:W-:Y:S02]  /*25e0*/  IMAD.MOV R13, RZ, RZ, -R7 ;  /* 0x000000ffff0d7224 */ /* 0x000fe400078e0a07 */
        /* <DEDUP_REMOVED lines=10> */
[----:B------:R-:W-:-:S02]  /*2690*/  IMAD R26, R11, c[0x0][0x1a8], R2 ;  /* 0x00006a000b1a7a24 */ /* 0x000fc400078e0202 */
[----:B------:R-:W-:Y:S02]  /*26a0*/  IMAD R27, R10, R27, -c[0x0][0x208] ;  /* 0x800082000a1b7624 */ /* 0x000fe400078e021b */
[----:B------:R-:W-:Y:S02]  /*26b0*/  IMAD R4, R7, R4, -c[0x0][0x204] ;  /* 0x8000810007047624 */ /* 0x000fe400078e0204 */
[----:B------:R-:W-:Y:S02]  /*26c0*/  IMAD R12, R27, c[0x0][0x188], RZ ;  /* 0x000062001b0c7a24 */ /* 0x000fe400078e02ff */
[----:B------:R-:W-:Y:S01]  /*26d0*/  @!P1 IMAD.IADD R9, R9, 0x1, -R14 ;  /* 0x0000000109099824 */ /* 0x000fe200078e0a0e */
[----:B------:R-:W-:Y:S01]  /*26e0*/  @!P1 IADD3 R6, R6, 0x1, RZ ;  /* 0x0000000106069810 */ /* 0x000fe20007ffe0ff */
[----:B------:R-:W-:Y:S02]  /*26f0*/  IMAD R11, R4, c[0x0][0x184], RZ ;  /* 0x00006100040b7a24 */ /* 0x000fe400078e02ff */
[----:B------:R-:W-:Y:S01]  /*2700*/  IMAD.MOV.U32 R15, RZ, RZ, 0x8 ;  /* 0x00000008ff0f7424 */ /* 0x000fe200078e00ff */
[----:B------:R-:W-:Y:S01]  /*2710*/  ISETP.GE.U32.AND P0, PT, R9, R14, PT ;  /* 0x0000000e0900720c */ /* 0x000fe20003f06070 */
[----:B------:R-:W-:-:S04]  /*2720*/  IMAD.MOV.U32 R9, RZ, RZ, c[0x0][0x200] ;  /* 0x00008000ff097624 */ /* 0x000fc800078e00ff */
[----:B------:R-:W-:Y:S01]  /*2730*/  IMAD R32, R26, R9, -c[0x0][0x20c] ;  /* 0x800083001a207624 */ /* 0x000fe200078e0209 */
[----:B------:R-:W-:-:S03]  /*2740*/  LOP3.LUT R9, R27, R4, RZ, 0xfc, !PT ;  /* 0x000000041b097212 */ /* 0x000fc600078efcff */
[----:B------:R-:W-:Y:S01]  /*2750*/  IMAD R13, R32, c[0x0][0x18c], RZ ;  /* 0x00006300200d7a24 */ /* 0x000fe200078e02ff */
[----:B------:R-:W-:-:S03]  /*2760*/  LOP3.LUT R14, R9, R32, RZ, 0xfc, !PT ;  /* 0x00000020090e7212 */ /* 0x000fc600078efcff */
[----:B------:R-:W-:Y:S02]  /*2770*/  @P0 IADD3 R6, R6, 0x1, RZ ;  /* 0x0000000106060810 */ /* 0x000fe40007ffe0ff */
[----:B------:R-:W-:-:S03]  /*2780*/  ISETP.GE.AND P0, PT, R4, c[0x0][0x170], PT ;  /* 0x00005c0004007a0c */ /* 0x000fc60003f06270 */
[----:B------:R-:W-:Y:S01]  /*2790*/  @!P2 IMAD.MOV R6, RZ, RZ, -R6 ;  /* 0x000000ffff06a224 */ /* 0x000fe200078e0a06 */
[----:B------:R-:W-:Y:S02]  /*27a0*/  @!P3 LOP3.LUT R6, RZ, R0, RZ, 0x33, !PT ;  /* 0x00000000ff06b212 */ /* 0x000fe400078e33ff */
[----:B------:R-:W-:Y:S02]  /*27b0*/  ISETP.LT.OR P1, PT, R14, RZ, P0 ;  /* 0x000000ff0e00720c */ /* 0x000fe40000721670 */
[--C-:B------:R-:W-:Y:S01]  /*27c0*/  SHF.R.S32.HI R14, RZ, 0x1f, R13.reuse ;  /* 0x0000001fff0e7819 */ /* 0x100fe2000001140d */
[----:B------:R-:W-:Y:S01]  /*27d0*/  IMAD R6, R6, c[0x0][0x180], RZ ;  /* 0x0000600006067a24 */ /* 0x000fe200078e02ff */
[----:B------:R-:W-:Y:S02]  /*27e0*/  IADD3 R36, P2, P3, R11, R12, R13 ;  /* 0x0000000c0b247210 */ /* 0x000fe40007b5e00d */
[----:B------:R-:W-:Y:S02]  /*27f0*/  SHF.R.S32.HI R13, RZ, 0x1f, R12 ;  /* 0x0000001fff0d7819 */ /* 0x000fe4000001140c */
[----:B------:R-:W-:Y:S01]  /*2800*/  SHF.R.S32.HI R12, RZ, 0x1f, R11 ;  /* 0x0000001fff0c7819 */ /* 0x000fe2000001140b */
[----:B------:R-:W-:Y:S01]  /*2810*/  IMAD R11, R8, c[0x0][0x17c], RZ ;  /* 0x00005f00080b7a24 */ /* 0x000fe200078e02ff */
[----:B------:R-:W-:-:S02]  /*2820*/  ISETP.GE.OR P1, PT, R27, c[0x0][0x174], P1 ;  /* 0x00005d001b007a0c */ /* 0x000fc40000f26670 */
[----:B------:R-:W-:Y:S01]  /*2830*/  IADD3.X R12, R12, R13, R14, P2, P3 ;  /* 0x0000000d0c0c7210 */ /* 0x000fe200017e640e */
[----:B------:R-:W-:Y:S01]  /*2840*/  IMAD R14, R5, c[0x0][0x1dc], RZ ;  /* 0x00007700050e7a24 */ /* 0x000fe200078e02ff */
[--C-:B------:R-:W-:Y:S02]  /*2850*/  IADD3 R36, P2, P3, R6, R36, R11.reuse ;  /* 0x0000002406247210 */ /* 0x100fe40007b5e00b */
[----:B------:R-:W-:Y:S01]  /*2860*/  SHF.R.S32.HI R33, RZ, 0x1f, R11 ;  /* 0x0000001fff217819 */ /* 0x000fe2000001140b */
[----:B------:R-:W-:Y:S01]  /*2870*/  IMAD.WIDE R14, R14, R15, c[0x0][0x1c0] ;  /* 0x000070000e0e7625 */ /* 0x000fe200078e020f */
[----:B------:R-:W-:Y:S02]  /*2880*/  SHF.R.S32.HI R6, RZ, 0x1f, R6 ;  /* 0x0000001fff067819 */ /* 0x000fe40000011406 */
[----:B------:R-:W-:Y:S02]  /*2890*/  ISETP.GE.OR P1, PT, R32, c[0x0][0x178], P1 ;  /* 0x00005e0020007a0c */ /* 0x000fe40000f26670 */
[----:B------:R-:W-:-:S02]  /*28a0*/  IADD3.X R33, R6, R12, R33, P2, P3 ;  /* 0x0000000c06217210 */ /* 0x000fc400017e6421 */
[----:B------:R-:W-:Y:S02]  /*28b0*/  LEA R20, P2, R36, c[0x0][0x160], 0x3 ;  /* 0x0000580024147a11 */ /* 0x000fe400078418ff */
[----:B------:R-:W-:Y:S02]  /*28c0*/  IADD3 R6, R32, 0x1, RZ ;  /* 0x0000000120067810 */ /* 0x000fe40007ffe0ff */
[----:B------:R-:W-:Y:S02]  /*28d0*/  LEA.HI.X R21, R36, c[0x0][0x164], R33, 0x3, P2 ;  /* 0x0000590024157a11 */ /* 0x000fe400010f1c21 */
[----:B------:R-:W-:-:S03]  /*28e0*/  LOP3.LUT R11, R9, R6, RZ, 0xfc, !PT ;  /* 0x00000006090b7212 */ /* 0x000fc600078efcff */
[----:B------:R-:W2:Y:S04]  /*28f0*/  @!P1 LDG.E.64 R30, [R14.64] ;  /* 0x0000000c0e1e9981 */ /* 0x000ea8000c1e1b00 */
[----:B------:R0:W2:Y:S01]  /*2900*/  @!P1 LDG.E.64 R18, [R20.64] ;  /* 0x0000000c14129981 */ /* 0x0000a2000c1e1b00 */
[----:B------:R-:W-:-:S04]  /*2910*/  ISETP.LT.OR P2, PT, R11, RZ, P0 ;  /* 0x000000ff0b00720c */ /* 0x000fc80000741670 */
[----:B------:R-:W-:-:S04]  /*2920*/  ISETP.GE.OR P2, PT, R27, c[0x0][0x174], P2 ;  /* 0x00005d001b007a0c */ /* 0x000fc80001746670 */
[----:B------:R-:W-:Y:S02]  /*2930*/  ISETP.GE.OR P2, PT, R6, c[0x0][0x178], P2 ;  /* 0x00005e0006007a0c */ /* 0x000fe40001746670 */
[----:B------:R-:W-:-:S04]  /*2940*/  IADD3 R29, R32, 0x2, RZ ;  /* 0x00000002201d7810 */ /* 0x000fc80007ffe0ff */
[----:B------:R-:W-:-:S07]  /*2950*/  LOP3.LUT R9, R9, R29, RZ, 0xfc, !PT ;  /* 0x0000001d09097212 */ /* 0x000fce00078efcff */
[----:B------:R-:W3:Y:S04]  /*2960*/  @!P2 LDG.E.64 R22, [R14.64+0x8] ;  /* 0x0000080c0e16a981 */ /* 0x000ee8000c1e1b00 */
[----:B------:R0:W3:Y:S01]  /*2970*/  @!P2 LDG.E.64 R24, [R20.64+0x8] ;  /* 0x0000080c1418a981 */ /* 0x0000e2000c1e1b00 */
[----:B------:R-:W-:-:S04]  /*2980*/  ISETP.LT.OR P3, PT, R9, RZ, P0 ;  /* 0x000000ff0900720c */ /* 0x000fc80000761670 */
[----:B------:R-:W-:-:S04]  /*2990*/  ISETP.GE.OR P3, PT, R27, c[0x0][0x174], P3 ;  /* 0x00005d001b007a0c */ /* 0x000fc80001f66670 */
[----:B------:R-:W-:-:S13]  /*29a0*/  ISETP.GE.OR P3, PT, R29, c[0x0][0x178], P3 ;  /* 0x00005e001d007a0c */ /* 0x000fda0001f66670 */
[----:B------:R-:W4:Y:S04]  /*29b0*/  @!P3 LDG.E.64 R16, [R14.64+0x10] ;  /* 0x0000100c0e10b981 */ /* 0x000f28000c1e1b00 */
[----:B0-----:R-:W4:Y:S01]  /*29c0*/  @!P3 LDG.E.64 R20, [R20.64+0x10] ;  /* 0x0000100c1414b981 */ /* 0x001f22000c1e1b00 */
[----:B------:R-:W-:Y:S01]  /*29d0*/  IADD3 R11, R27, 0x1, RZ ;  /* 0x000000011b0b7810 */ /* 0x000fe20007ffe0ff */
[----:B------:R-:W-:Y:S01]  /*29e0*/  CS2R R12, SRZ ;  /* 0x00000000000c7805 */ /* 0x000fe2000001ff00 */
[----:B------:R-:W-:Y:S02]  /*29f0*/  IADD3 R28, P4, R36, UR16, RZ ;  /* 0x00000010241c7c10 */ /* 0x000fe4000ff9e0ff */
[----:B------:R-:W-:Y:S02]  /*2a00*/  LOP3.LUT R9, R11, R4, RZ, 0xfc, !PT ;  /* 0x000000040b097212 */ /* 0x000fe400078efcff */
[----:B------:R-:W-:Y:S01]  /*2a10*/  IADD3.X R35, R33, UR17, RZ, P4, !PT ;  /* 0x0000001121237c10 */ /* 0x000fe2000a7fe4ff */
[----:B--2---:R0:W3:-:S02]  /*2a20*/  @!P1 DFMA R12, R30, R18, RZ ;  /* 0x000000121e0c922b */ /* 0x0040c400000000ff */
[----:B0-----:R-:W-:-:S04]  /*2a30*/  LOP3.LUT R18, R9, R32, RZ, 0xfc, !PT ;  /* 0x0000002009127212 */ /* 0x001fc800078efcff */
[----:B------:R-:W-:Y:S02]  /*2a40*/  ISETP.LT.OR P1, PT, R18, RZ, P0 ;  /* 0x000000ff1200720c */ /* 0x000fe40000721670 */
[C---:B------:R-:W-:Y:S02]  /*2a50*/  LEA R18, P4, R28.reuse, c[0x0][0x160], 0x3 ;  /* 0x000058001c127a11 */ /* 0x040fe400078818ff */
[----:B------:R-:W-:Y:S02]  /*2a60*/  ISETP.GE.OR P1, PT, R11, c[0x0][0x174], P1 ;  /* 0x00005d000b007a0c */ /* 0x000fe40000f26670 */
[----:B------:R-:W-:Y:S02]  /*2a70*/  LEA.HI.X R19, R28, c[0x0][0x164], R35, 0x3, P4 ;  /* 0x000059001c137a11 */ /* 0x000fe400020f1c23 */
[----:B------:R-:W-:Y:S01]  /*2a80*/  ISETP.GE.OR P1, PT, R32, c[0x0][0x178], P1 ;  /* 0x00005e0020007a0c */ /* 0x000fe20000f26670 */
[----:B---3--:R0:W4:-:S12]  /*2a90*/  @!P2 DFMA R12, R24, R22, R12 ;  /* 0x00000016180ca22b */ /* 0x008118000000000c */
[----:B------:R1:W2:Y:S04]  /*2aa0*/  @!P1 LDG.E.64 R30, [R18.64+0x10] ;  /* 0x0000100c121e9981 */ /* 0x0002a8000c1e1b00 */
[----:B0-----:R-:W2:Y:S01]  /*2ab0*/  @!P1 LDG.E.64 R24, [R14.64+0x18] ;  /* 0x0000180c0e189981 */ /* 0x001ea2000c1e1b00 */
[----:B------:R-:W-:-:S04]  /*2ac0*/  LOP3.LUT R22, R9, R6, RZ, 0xfc, !PT ;  /* 0x0000000609167212 */ /* 0x000fc800078efcff */
[----:B------:R-:W-:-:S04]  /*2ad0*/  ISETP.LT.OR P2, PT, R22, RZ, P0 ;  /* 0x000000ff1600720c */ /* 0x000fc80000741670 */
[----:B------:R-:W-:-:S04]  /*2ae0*/  ISETP.GE.OR P2, PT, R11, c[0x0][0x174], P2 ;  /* 0x00005d000b007a0c */ /* 0x000fc80001746670 */
[----:B------:R-:W-:Y:S01]  /*2af0*/  ISETP.GE.OR P2, PT, R6, c[0x0][0x178], P2 ;  /* 0x00005e0006007a0c */ /* 0x000fe20001746670 */
[----:B----4-:R0:W2:-:S12]  /*2b00*/  @!P3 DFMA R12, R20, R16, R12 ;  /* 0x00000010140cb22b */ /* 0x010098000000000c */
[----:B0-----:R-:W3:Y:S04]  /*2b10*/  @!P2 LDG.E.64 R20, [R14.64+0x20] ;  /* 0x0000200c0e14a981 */ /* 0x001ee8000c1e1b00 */
[----:B------:R1:W3:Y:S01]  /*2b20*/  @!P2 LDG.E.64 R22, [R18.64+0x18] ;  /* 0x0000180c1216a981 */ /* 0x0002e2000c1e1b00 */
[----:B------:R-:W-:-:S04]  /*2b30*/  LOP3.LUT R9, R9, R29, RZ, 0xfc, !PT ;  /* 0x0000001d09097212 */ /* 0x000fc800078efcff */
[----:B------:R-:W-:-:S04]  /*2b40*/  ISETP.LT.OR P3, PT, R9, RZ, P0 ;  /* 0x000000ff0900720c */ /* 0x000fc80000761670 */
[----:B------:R-:W-:-:S04]  /*2b50*/  ISETP.GE.OR P3, PT, R11, c[0x0][0x174], P3 ;  /* 0x00005d000b007a0c */ /* 0x000fc80001f66670 */
[----:B------:R-:W-:-:S13]  /*2b60*/  ISETP.GE.OR P3, PT, R29, c[0x0][0x178], P3 ;  /* 0x00005e001d007a0c */ /* 0x000fda0001f66670 */
[----:B-1----:R-:W4:Y:S04]  /*2b70*/  @!P3 LDG.E.64 R18, [R18.64+0x20] ;  /* 0x0000200c1212b981 */ /* 0x002f28000c1e1b00 */
[----:B------:R-:W4:Y:S01]  /*2b80*/  @!P3 LDG.E.64 R16, [R14.64+0x28] ;  /* 0x0000280c0e10b981 */ /* 0x000f22000c1e1b00 */
[----:B------:R-:W-:Y:S01]  /*2b90*/  IADD3 R9, R27, 0x2, RZ ;  /* 0x000000021b097810 */ /* 0x000fe20007ffe0ff */
[----:B--2---:R0:W3:-:S03]  /*2ba0*/  @!P1 DFMA R12, R30, R24, R12 ;  /* 0x000000181e0c922b */ /* 0x0040c6000000000c */
[----:B0-----:R-:W-:-:S04]  /*2bb0*/  LOP3.LUT R25, R9, R4, RZ, 0xfc, !PT ;  /* 0x0000000409197212 */ /* 0x001fc800078efcff */
[----:B------:R-:W-:Y:S01]  /*2bc0*/  LOP3.LUT R24, R25, R32, RZ, 0xfc, !PT ;  /* 0x0000002019187212 */ /* 0x000fe200078efcff */
[----:B------:R-:W-:-:S03]  /*2bd0*/  IMAD.U32 R31, RZ, RZ, UR16 ;  /* 0x00000010ff1f7e24 */ /* 0x000fc6000f8e00ff */
[----:B------:R-:W-:-:S04]  /*2be0*/  ISETP.LT.OR P1, PT, R24, RZ, P0 ;  /* 0x000000ff1800720c */ /* 0x000fc80000721670 */
[----:B------:R-:W-:Y:S02]  /*2bf0*/  ISETP.GE.OR P1, PT, R9, c[0x0][0x174], P1 ;  /* 0x00005d0009007a0c */ /* 0x000fe40000f26670 */
[----:B------:R-:W-:Y:S02]  /*2c00*/  IADD3 R28, P5, P6, R31, 0x2, R28 ;  /* 0x000000021f1c7810 */ /* 0x000fe40007ebe01c */
[----:B------:R-:W-:Y:S02]  /*2c10*/  ISETP.GE.OR P4, PT, R32, c[0x0][0x178], P1 ;  /* 0x00005e0020007a0c */ /* 0x000fe40000f86670 */
[----:B------:R-:W-:Y:S02]  /*2c20*/  IADD3.X R35, RZ, UR17, R35, P5, P6 ;  /* 0x00000011ff237c10 */ /* 0x000fe4000afec423 */
[----:B------:R-:W-:-:S04]  /*2c30*/  LEA R34, P1, R28, c[0x0][0x160], 0x3 ;  /* 0x000058001c227a11 */ /* 0x000fc800078218ff */
[----:B------:R-:W-:Y:S01]  /*2c40*/  LEA.HI.X R35, R28, c[0x0][0x164], R35, 0x3, P1 ;  /* 0x000059001c237a11 */ /* 0x000fe200008f1c23 */
[----:B---3--:R0:W4:-:S04]  /*2c50*/  @!P2 DFMA R12, R22, R20, R12 ;  /* 0x00000014160ca22b */ /* 0x008108000000000c */
[----:B------:R-:W2:Y:S01]  /*2c60*/  @!P4 LDG.E.64 R30, [R34.64+0x10] ;  /* 0x0000100c221ec981 */ /* 0x000ea2000c1e1b00 */
[----:B0-----:R-:W-:-:S03]  /*2c70*/  LOP3.LUT R20, R25, R6, RZ, 0xfc, !PT ;  /* 0x0000000619147212 */ /* 0x001fc600078efcff */
[----:B------:R-:W2:Y:S01]  /*2c80*/  @!P4 LDG.E.64 R22, [R14.64+0x30] ;  /* 0x0000300c0e16c981 */ /* 0x000ea2000c1e1b00 */
[----:B------:R-:W-:-:S04]  /*2c90*/  ISETP.LT.OR P1, PT, R20, RZ, P0 ;  /* 0x000000ff1400720c */ /* 0x000fc80000721670 */
[----:B------:R-:W-:-:S04]  /*2ca0*/  ISETP.GE.OR P1, PT, R9, c[0x0][0x174], P1 ;  /* 0x00005d0009007a0c */ /* 0x000fc80000f26670 */
[----:B------:R-:W-:Y:S02]  /*2cb0*/  ISETP.GE.OR P1, PT, R6, c[0x0][0x178], P1 ;  /* 0x00005e0006007a0c */ /* 0x000fe40000f26670 */
[----:B------:R-:W-:-:S04]  /*2cc0*/  LOP3.LUT R25, R25, R29, RZ, 0xfc, !PT ;  /* 0x0000001d19197212 */ /* 0x000fc800078efcff */
[----:B------:R-:W-:-:S04]  /*2cd0*/  ISETP.LT.OR P0, PT, R25, RZ, P0 ;  /* 0x000000ff1900720c */ /* 0x000fc80000701670 */
[----:B------:R-:W-:-:S03]  /*2ce0*/  ISETP.GE.OR P0, PT, R9, c[0x0][0x174], P0 ;  /* 0x00005d0009007a0c */ /* 0x000fc60000706670 */
[----:B------:R-:W3:Y:S04]  /*2cf0*/  @!P1 LDG.E.64 R20, [R14.64+0x38] ;  /* 0x0000380c0e149981 */ /* 0x000ee8000c1e1b00 */
[----:B------:R-:W3:Y:S01]  /*2d00*/  @!P1 LDG.E.64 R24, [R34.64+0x18] ;  /* 0x0000180c22189981 */ /* 0x000ee2000c1e1b00 */
[----:B------:R-:W-:Y:S01]  /*2d10*/  ISETP.GE.OR P2, PT, R29, c[0x0][0x178], P0 ;  /* 0x00005e001d007a0c */ /* 0x000fe20000746670 */
[----:B----4-:R0:W2:-:S12]  /*2d20*/  @!P3 DFMA R12, R18, R16, R12 ;  /* 0x00000010120cb22b */ /* 0x010098000000000c */
[----:B0-----:R0:W4:Y:S04]  /*2d30*/  @!P2 LDG.E.64 R18, [R34.64+0x20] ;  /* 0x0000200c2212a981 */ /* 0x001128000c1e1b00 */
[----:B------:R-:W4:Y:S01]  /*2d40*/  @!P2 LDG.E.64 R16, [R14.64+0x40] ;  /* 0x0000400c0e10a981 */ /* 0x000f22000c1e1b00 */
[----:B------:R-:W-:-:S04]  /*2d50*/  IADD3 R28, R4, 0x1, RZ ;  /* 0x00000001041c7810 */ /* 0x000fc80007ffe0ff */
[----:B------:R-:W-:Y:S01]  /*2d60*/  ISETP.GE.AND P0, PT, R28, c[0x0][0x170], PT ;  /* 0x00005c001c007a0c */ /* 0x000fe20003f06270 */
[----:B--2---:R1:W3:Y:S02]  /*2d70*/  @!P4 DFMA R12, R30, R22, R12 ;  /* 0x000000161e0cc22b */ /* 0x0042e4000000000c */
[----:B-1----:R-:W-:-:S04]  /*2d80*/  LOP3.LUT R23, R27, R28, RZ, 0xfc, !PT ;  /* 0x0000001c1b177212 */ /* 0x002fc800078efcff */
[----:B------:R-:W-:Y:S01]  /*2d90*/  LOP3.LUT R22, R23, R32, RZ, 0xfc, !PT ;  /* 0x0000002017167212 */ /* 0x000fe200078efcff */
        /* <DEDUP_REMOVED lines=8> */
[----:B------:R-:W-:Y:S02]  /*2e20*/  IADD3.X R31, R22, UR7, R33, P5, P6 ;  /* 0x00000007161f7c10 */ /* 0x000fe4000afec421 */
[----:B------:R-:W-:-:S04]  /*2e30*/  LEA R36, P5, R30, c[0x0][0x160], 0x3 ;  /* 0x000058001e247a11 */ /* 0x000fc800078a18ff */
[----:B------:R-:W-:Y:S01]  /*2e40*/  LEA.HI.X R37, R30, c[0x0][0x164], R31, 0x3, P5 ;  /* 0x000059001e257a11 */ /* 0x000fe200028f1c1f */
[----:B---3--:R1:W4:Y:S01]  /*2e50*/  @!P1 DFMA R12, R24, R20, R12 ;  /* 0x00000014180c922b */ /* 0x008322000000000c */
[----:B------:R-:W-:Y:S01]  /*2e60*/  ISETP.GE.OR P1, PT, R27, c[0x0][0x174], P4 ;  /* 0x00005d001b007a0c */ /* 0x000fe20002726670 */
[----:B-1----:R-:W2:Y:S04]  /*2e70*/  @!P3 LDG.E.64 R20, [R14.64+0x48] ;  /* 0x0000480c0e14b981 */ /* 0x002ea8000c1e1b00 */
[----:B0-----:R-:W2:Y:S01]  /*2e80*/  @!P3 LDG.E.64 R34, [R36.64] ;  /* 0x0000000c2422b981 */ /* 0x001ea2000c1e1b00 */
[----:B------:R-:W-:Y:S01]  /*2e90*/  ISETP.GE.OR P1, PT, R6, c[0x0][0x178], P1 ;  /* 0x00005e0006007a0c */ /* 0x000fe20000f26670 */
[----:B----4-:R0:W2:-:S12]  /*2ea0*/  @!P2 DFMA R12, R18, R16, R12 ;  /* 0x00000010120ca22b */ /* 0x010098000000000c */
[----:B0-----:R-:W3:Y:S04]  /*2eb0*/  @!P1 LDG.E.64 R16, [R14.64+0x50] ;  /* 0x0000500c0e109981 */ /* 0x001ee8000c1e1b00 */
[----:B------:R-:W3:Y:S01]  /*2ec0*/  @!P1 LDG.E.64 R18, [R36.64+0x8] ;  /* 0x0000080c24129981 */ /* 0x000ee2000c1e1b00 */
[----:B------:R-:W-:-:S04]  /*2ed0*/  LOP3.LUT R23, R23, R29, RZ, 0xfc, !PT ;  /* 0x0000001d17177212 */ /* 0x000fc800078efcff */
[----:B------:R-:W-:-:S04]  /*2ee0*/  ISETP.LT.OR P2, PT, R23, RZ, P0 ;  /* 0x000000ff1700720c */ /* 0x000fc80000741670 */
[----:B------:R-:W-:-:S04]  /*2ef0*/  ISETP.GE.OR P2, PT, R27, c[0x0][0x174], P2 ;  /* 0x00005d001b007a0c */ /* 0x000fc80001746670 */
[----:B------:R-:W-:-:S13]  /*2f00*/  ISETP.GE.OR P2, PT, R29, c[0x0][0x178], P2 ;  /* 0x00005e001d007a0c */ /* 0x000fda0001746670 */
[----:B------:R-:W4:Y:S04]  /*2f10*/  @!P2 LDG.E.64 R24, [R36.64+0x10] ;  /* 0x0000100c2418a981 */ /* 0x000f28000c1e1b00 */
[----:B------:R-:W4:Y:S01]  /*2f20*/  @!P2 LDG.E.64 R22, [R14.64+0x58] ;  /* 0x0000580c0e16a981 */ /* 0x000f22000c1e1b00 */
[----:B------:R-:W-:Y:S01]  /*2f30*/  IADD3 R33, P4, R30, UR16, RZ ;  /* 0x000000101e217c10 */ /* 0x000fe2000ff9e0ff */
[----:B--2---:R0:W3:Y:S02]  /*2f40*/  @!P3 DFMA R12, R34, R20, R12 ;  /* 0x00000014220cb22b */ /* 0x0040e4000000000c */
[----:B0-----:R-:W-:-:S04]  /*2f50*/  LOP3.LUT R35, R11, R28, RZ, 0xfc, !PT ;  /* 0x0000001c0b237212 */ /* 0x001fc800078efcff */
[----:B------:R-:W-:-:S04]  /*2f60*/  LOP3.LUT R20, R35, R32, RZ, 0xfc, !PT ;  /* 0x0000002023147212 */ /* 0x000fc800078efcff */
[----:B------:R-:W-:-:S04]  /*2f70*/  ISETP.LT.OR P3, PT, R20, RZ, P0 ;  /* 0x000000ff1400720c */ /* 0x000fc80000761670 */
[----:B------:R-:W-:Y:S01]  /*2f80*/  ISETP.GE.OR P3, PT, R11, c[0x0][0x174], P3 ;  /* 0x00005d000b007a0c */ /* 0x000fe20001f66670 */
[----:B---3--:R0:W4:-:S03]  /*2f90*/  @!P1 DFMA R12, R18, R16, R12 ;  /* 0x00000010120c922b */ /* 0x008106000000000c */
[----:B------:R-:W-:Y:S02]  /*2fa0*/  ISETP.GE.OR P1, PT, R32, c[0x0][0x178], P3 ;  /* 0x00005e0020007a0c */ /* 0x000fe40001f26670 */
[----:B------:R-:W-:Y:S02]  /*2fb0*/  IADD3.X R34, R31, UR17, RZ, P4, !PT ;  /* 0x000000111f227c10 */ /* 0x000fe4000a7fe4ff */
[----:B0-----:R-:W-:-:S04]  /*2fc0*/  LEA R16, P3, R33, c[0x0][0x160], 0x3 ;  /* 0x0000580021107a11 */ /* 0x001fc800078618ff */
[----:B------:R-:W-:-:S05]  /*2fd0*/  LEA.HI.X R17, R33, c[0x0][0x164], R34, 0x3, P3 ;  /* 0x0000590021117a11 */ /* 0x000fca00018f1c22 */
[----:B------:R-:W2:Y:S04]  /*2fe0*/  @!P1 LDG.E.64 R18, [R14.64+0x60] ;  /* 0x0000600c0e129981 */ /* 0x000ea8000c1e1b00 */
[----:B------:R-:W2:Y:S01]  /*2ff0*/  @!P1 LDG.E.64 R20, [R16.64+0x10] ;  /* 0x0000100c10149981 */ /* 0x000ea2000c1e1b00 */
[----:B----4-:R0:W2:Y:S02]  /*3000*/  @!P2 DFMA R12, R24, R22, R12 ;  /* 0x00000016180ca22b */ /* 0x0100a4000000000c */
[----:B0-----:R-:W-:-:S04]  /*3010*/  LOP3.LUT R22, R35, R6, RZ, 0xfc, !PT ;  /* 0x0000000623167212 */ /* 0x001fc800078efcff */
[----:B------:R-:W-:-:S04]  /*3020*/  ISETP.LT.OR P2, PT, R22, RZ, P0 ;  /* 0x000000ff1600720c */ /* 0x000fc80000741670 */
[----:B------:R-:W-:-:S04]  /*3030*/  ISETP.GE.OR P2, PT, R11, c[0x0][0x174], P2 ;  /* 0x00005d000b007a0c */ /* 0x000fc80001746670 */
[----:B------:R-:W-:Y:S02]  /*3040*/  ISETP.GE.OR P2, PT, R6, c[0x0][0x178], P2 ;  /* 0x00005e0006007a0c */ /* 0x000fe40001746670 */
[----:B------:R-:W-:-:S04]  /*3050*/  LOP3.LUT R35, R35, R29, RZ, 0xfc, !PT ;  /* 0x0000001d23237212 */ /* 0x000fc800078efcff */
[----:B------:R-:W-:-:S07]  /*3060*/  ISETP.LT.OR P3, PT, R35, RZ, P0 ;  /* 0x000000ff2300720c */ /* 0x000fce0000761670 */
[----:B------:R-:W3:Y:S04]  /*3070*/  @!P2 LDG.E.64 R22, [R14.64+0x68] ;  /* 0x0000680c0e16a981 */ /* 0x000ee8000c1e1b00 */
[----:B------:R0:W3:Y:S01]  /*3080*/  @!P2 LDG.E.64 R24, [R16.64+0x18] ;  /* 0x0000180c1018a981 */ /* 0x0000e2000c1e1b00 */
[----:B------:R-:W-:-:S04]  /*3090*/  ISETP.GE.OR P3, PT, R11, c[0x0][0x174], P3 ;  /* 0x00005d000b007a0c */ /* 0x000fc80001f66670 */
[----:B------:R-:W-:Y:S02]  /*30a0*/  ISETP.GE.OR P3, PT, R29, c[0x0][0x178], P3 ;  /* 0x00005e001d007a0c */ /* 0x000fe40001f66670 */
[----:B------:R-:W-:Y:S01]  /*30b0*/  LOP3.LUT R37, R9, R28, RZ, 0xfc, !PT ;  /* 0x0000001c09257212 */ /* 0x000fe200078efcff */
[----:B--2---:R1:W3:-:S10]  /*30c0*/  @!P1 DFMA R12, R20, R18, R12 ;  /* 0x00000012140c922b */ /* 0x0042d4000000000c */
[----:B-1----:R0:W2:Y:S04]  /*30d0*/  @!P3 LDG.E.64 R20, [R16.64+0x20] ;  /* 0x0000200c1014b981 */ /* 0x0020a8000c1e1b00 */
[----:B------:R-:W2:Y:S01]  /*30e0*/  @!P3 LDG.E.64 R18, [R14.64+0x70] ;  /* 0x0000700c0e12b981 */ /* 0x000ea2000c1e1b00 */
[----:B------:R-:W-:-:S04]  /*30f0*/  LOP3.LUT R28, R37, R32, RZ, 0xfc, !PT ;  /* 0x00000020251c7212 */ /* 0x000fc800078efcff */
[----:B------:R-:W-:Y:S01]  /*3100*/  ISETP.LT.OR P1, PT, R28, RZ, P0 ;  /* 0x000000ff1c00720c */ /* 0x000fe20000721670 */
[----:B------:R-:W-:-:S03]  /*3110*/  IMAD.U32 R28, RZ, RZ, UR16 ;  /* 0x00000010ff1c7e24 */ /* 0x000fc6000f8e00ff */
[----:B------:R-:W-:Y:S02]  /*3120*/  ISETP.GE.OR P1, PT, R9, c[0x0][0x174], P1 ;  /* 0x00005d0009007a0c */ /* 0x000fe40000f26670 */
[----:B------:R-:W-:Y:S02]  /*3130*/  IADD3 R33, P4, P5, R28, 0x2, R33 ;  /* 0x000000021c217810 */ /* 0x000fe40007d9e021 */
[----:B------:R-:W-:Y:S02]  /*3140*/  ISETP.GE.OR P1, PT, R32, c[0x0][0x178], P1 ;  /* 0x00005e0020007a0c */ /* 0x000fe40000f26670 */
[----:B------:R-:W-:Y:S02]  /*3150*/  IADD3.X R28, RZ, UR17, R34, P4, P5 ;  /* 0x00000011ff1c7c10 */ /* 0x000fe4000a7ea422 */
[----:B------:R-:W-:-:S04]  /*3160*/  LEA R34, P4, R33, c[0x0][0x160], 0x3 ;  /* 0x0000580021227a11 */ /* 0x000fc800078818ff */
[----:B------:R-:W-:-:S05]  /*3170*/  LEA.HI.X R35, R33, c[0x0][0x164], R28, 0x3, P4 ;  /* 0x0000590021237a11 */ /* 0x000fca00020f1c1c */
[----:B0-----:R-:W4:Y:S01]  /*3180*/  @!P1 LDG.E.64 R16, [R14.64+0x78] ;  /* 0x0000780c0e109981 */ /* 0x001f22000c1e1b00 */
[----:B---3--:R0:W2:-:S03]  /*3190*/  @!P2 DFMA R12, R24, R22, R12 ;  /* 0x00000016180ca22b */ /* 0x008086000000000c */
[----:B0-----:R-:W4:Y:S01]  /*31a0*/  @!P1 LDG.E.64 R22, [R34.64+0x10] ;  /* 0x0000100c22169981 */ /* 0x001f22000c1e1b00 */
[----:B------:R-:W-:-:S04]  /*31b0*/  LOP3.LUT R24, R37, R6, RZ, 0xfc, !PT ;  /* 0x0000000625187212 */ /* 0x000fc800078efcff */
[----:B------:R-:W-:-:S04]  /*31c0*/  ISETP.LT.OR P2, PT, R24, RZ, P0 ;  /* 0x000000ff1800720c */ /* 0x000fc80000741670 */
[----:B------:R-:W-:Y:S02]  /*31d0*/  ISETP.GE.OR P2, PT, R9, c[0x0][0x174], P2 ;  /* 0x00005d0009007a0c */ /* 0x000fe40001746670 */
[----:B------:R-:W-:Y:S02]  /*31e0*/  LOP3.LUT R37, R37, R29, RZ, 0xfc, !PT ;  /* 0x0000001d25257212 */ /* 0x000fe400078efcff */
[----:B------:R-:W-:Y:S02]  /*31f0*/  ISETP.GE.OR P2, PT, R6, c[0x0][0x178], P2 ;  /* 0x00005e0006007a0c */ /* 0x000fe40001746670 */
[----:B------:R-:W-:-:S04]  /*3200*/  ISETP.LT.OR P0, PT, R37, RZ, P0 ;  /* 0x000000ff2500720c */ /* 0x000fc80000701670 */
[----:B------:R-:W-:-:S04]  /*3210*/  ISETP.GE.OR P0, PT, R9, c[0x0][0x174], P0 ;  /* 0x00005d0009007a0c */ /* 0x000fc80000706670 */
[----:B------:R-:W-:-:S13]  /*3220*/  ISETP.GE.OR P0, PT, R29, c[0x0][0x178], P0 ;  /* 0x00005e001d007a0c */ /* 0x000fda0000706670 */
[----:B------:R-:W3:Y:S04]  /*3230*/  @!P0 LDG.E.64 R36, [R34.64+0x20] ;  /* 0x0000200c22248981 */ /* 0x000ee8000c1e1b00 */
[----:B------:R-:W3:Y:S01]  /*3240*/  @!P0 LDG.E.64 R24, [R14.64+0x88] ;  /* 0x0000880c0e188981 */ /* 0x000ee2000c1e1b00 */
[----:B--2---:R0:W4:-:S03]  /*3250*/  @!P3 DFMA R12, R20, R18, R12 ;  /* 0x00000012140cb22b */ /* 0x004106000000000c */
[----:B0-----:R-:W2:Y:S04]  /*3260*/  @!P2 LDG.E.64 R18, [R14.64+0x80] ;  /* 0x0000800c0e12a981 */ /* 0x001ea8000c1e1b00 */
[----:B------:R-:W2:Y:S01]  /*3270*/  @!P2 LDG.E.64 R20, [R34.64+0x18] ;  /* 0x0000180c2214a981 */ /* 0x000ea2000c1e1b00 */
[----:B------:R-:W-:-:S04]  /*3280*/  IADD3 R4, R4, 0x2, RZ ;  /* 0x0000000204047810 */ /* 0x000fc80007ffe0ff */
[----:B------:R-:W-:Y:S01]  /*3290*/  ISETP.GE.AND P5, PT, R4, c[0x0][0x170], PT ;  /* 0x00005c0004007a0c */ /* 0x000fe20003fa6270 */
[----:B----4-:R0:W2:Y:S02]  /*32a0*/  @!P1 DFMA R12, R22, R16, R12 ;  /* 0x00000010160c922b */ /* 0x0100a4000000000c */
[----:B0-----:R-:W-:-:S04]  /*32b0*/  LOP3.LUT R23, R27, R4, RZ, 0xfc, !PT ;  /* 0x000000041b177212 */ /* 0x001fc800078efcff */
[----:B------:R-:W-:Y:S01]  /*32c0*/  LOP3.LUT R16, R23, R32, RZ, 0xfc, !PT ;  /* 0x0000002017107212 */ /* 0x000fe200078efcff */
[----:B------:R-:W-:-:S03]  /*32d0*/  IMAD.U32 R17, RZ, RZ, UR15 ;  /* 0x0000000fff117e24 */ /* 0x000fc6000f8e00ff */
[----:B------:R-:W-:Y:S01]  /*32e0*/  ISETP.LT.OR P1, PT, R16, RZ, P5 ;  /* 0x000000ff1000720c */ /* 0x000fe20002f21670 */
[----:B------:R-:W-:Y:S01]  /*32f0*/  IMAD.U32 R22, RZ, RZ, UR10 ;  /* 0x0000000aff167e24 */ /* 0x000fe2000f8e00ff */
[----:B------:R-:W-:Y:S02]  /*3300*/  LOP3.LUT R16, R23, R6, RZ, 0xfc, !PT ;  /* 0x0000000617107212 */ /* 0x000fe400078efcff */
[----:B------:R-:W-:Y:S02]  /*3310*/  ISETP.GE.OR P1, PT, R27, c[0x0][0x174], P1 ;  /* 0x00005d001b007a0c */ /* 0x000fe40000f26670 */
[----:B------:R-:W-:Y:S02]  /*3320*/  IADD3 R30, P4, P6, R17, UR6, R30 ;  /* 0x00000006111e7c10 */ /* 0x000fe4000fe9e01e */
[----:B------:R-:W-:Y:S02]  /*3330*/  ISETP.GE.OR P1, PT, R32, c[0x0][0x178], P1 ;  /* 0x00005e0020007a0c */ /* 0x000fe40000f26670 */
[----:B------:R-:W-:-:S02]  /*3340*/  ISETP.LT.OR P3, PT, R16, RZ, P5 ;  /* 0x000000ff1000720c */ /* 0x000fc40002f61670 */
[----:B------:R-:W-:Y:S02]  /*3350*/  IADD3.X R31, R22, UR7, R31, P4, P6 ;  /* 0x00000007161f7c10 */ /* 0x000fe4000a7ec41f */
[C---:B------:R-:W-:Y:S02]  /*3360*/  LEA R16, P4, R30.reuse, c[0x0][0x160], 0x3 ;  /* 0x000058001e107a11 */ /* 0x040fe400078818ff */
[----:B------:R-:W-:Y:S02]  /*3370*/  ISETP.GE.OR P3, PT, R27, c[0x0][0x174], P3 ;  /* 0x00005d001b007a0c */ /* 0x000fe40001f66670 */
[----:B------:R-:W-:Y:S01]  /*3380*/  LEA.HI.X R17, R30, c[0x0][0x164], R31, 0x3, P4 ;  /* 0x000059001e117a11 */ /* 0x000fe200020f1c1f */
[----:B--2---:R0:W3:Y:S01]  /*3390*/  @!P2 DFMA R12, R20, R18, R12 ;  /* 0x00000012140ca22b */ /* 0x0040e2000000000c */
[----:B------:R-:W-:Y:S01]  /*33a0*/  ISETP.GE.OR P2, PT, R6, c[0x0][0x178], P3 ;  /* 0x00005e0006007a0c */ /* 0x000fe20001f46670 */
[----:B0-----:R-:W2:Y:S04]  /*33b0*/  @!P1 LDG.E.64 R18, [R14.64+0x90] ;  /* 0x0000900c0e129981 */ /* 0x001ea8000c1e1b00 */
[----:B------:R0:W2:Y:S01]  /*33c0*/  @!P1 LDG.E.64 R20, [R16.64] ;  /* 0x0000000c10149981 */ /* 0x0000a2000c1e1b00 */
[----:B---3--:R1:W2:-:S07]  /*33d0*/  @!P0 DFMA R12, R36, R24, R12 ;  /* 0x00000018240c822b */ /* 0x00828e000000000c */
        /* <DEDUP_REMOVED lines=9> */
[----:B------:R-:W-:Y:S02]  /*3470*/  ISETP.GE.OR P0, PT, R11, c[0x0][0x174], P0 ;  /* 0x00005d000b007a0c */ /* 0x000fe40000706670 */
[----:B------:R-:W-:Y:S02]  /*3480*/  IADD3 R30, P4, R30, UR16, RZ ;  /* 0x000000101e1e7c10 */ /* 0x000fe4000ff9e0ff */
[----:B------:R-:W-:Y:S02]  /*3490*/  ISETP.GE.OR P0, PT, R32, c[0x0][0x178], P0 ;  /* 0x00005e0020007a0c */ /* 0x000fe40000706670 */
[----:B------:R-:W-:Y:S01]  /*34a0*/  IADD3.X R31, R31, UR17, RZ, P4, !PT ;  /* 0x000000111f1f7c10 */ /* 0x000fe2000a7fe4ff */
[----:B0-----:R-:W4:Y:S01]  /*34b0*/  @!P3 LDG.E.64 R16, [R16.64+0x10] ;  /* 0x0000100c1010b981 */ /* 0x001f22000c1e1b00 */
[----:B--2---:R0:W3:-:S03]  /*34c0*/  @!P1 DFMA R12, R20, R18, R12 ;  /* 0x00000012140c922b */ /* 0x0040c6000000000c */
[----:B0-----:R-:W4:Y:S01]  /*34d0*/  @!P3 LDG.E.64 R18, [R14.64+0xa0] ;  /* 0x0000a00c0e12b981 */ /* 0x001f22000c1e1b00 */
[----:B------:R-:W-:-:S04]  /*34e0*/  LEA R20, P1, R30, c[0x0][0x160], 0x3 ;  /* 0x000058001e147a11 */ /* 0x000fc800078218ff */
[----:B------:R-:W-:Y:S01]  /*34f0*/  LEA.HI.X R21, R30, c[0x0][0x164], R31, 0x3, P1 ;  /* 0x000059001e157a11 */ /* 0x000fe200008f1c1f */
[----:B---3--:R0:W4:Y:S02]  /*3500*/  @!P2 DFMA R12, R34, R24, R12 ;  /* 0x00000018220ca22b */ /* 0x008124000000000c */
[----:B0-----:R-:W2:Y:S04]  /*3510*/  @!P0 LDG.E.64 R24, [R14.64+0xa8] ;  /* 0x0000a80c0e188981 */ /* 0x001ea8000c1e1b00 */
[----:B------:R0:W2:Y:S01]  /*3520*/  @!P0 LDG.E.64 R34, [R20.64+0x10] ;  /* 0x0000100c14228981 */ /* 0x0000a2000c1e1b00 */
        /* <DEDUP_REMOVED lines=13> */
[----:B------:R-:W-:Y:S02]  /*3600*/  ISETP.GE.OR P1, PT, R29, c[0x0][0x178], P1 ;  /* 0x00005e001d007a0c */ /* 0x000fe40000f26670 */
[----:B------:R-:W-:-:S02]  /*3610*/  LOP3.LUT R27, R23, R6, RZ, 0xfc, !PT ;  /* 0x00000006171b7212 */ /* 0x000fc400078efcff */
[----:B------:R-:W-:Y:S01]  /*3620*/  LOP3.LUT R22, R23, R29, RZ, 0xfc, !PT ;  /* 0x0000001d17167212 */ /* 0x000fe200078efcff */
[----:B------:R0:W3:Y:S01]  /*3630*/  @!P2 LDG.E.64 R30, [R20.64+0x18] ;  /* 0x0000180c141ea981 */ /* 0x0000e2000c1e1b00 */
[----:B------:R-:W-:Y:S02]  /*3640*/  ISETP.GE.OR P6, PT, R9, c[0x0][0x174], P6 ;  /* 0x00005d0009007a0c */ /* 0x000fe400037c6670 */
[----:B------:R-:W-:Y:S02]  /*3650*/  ISETP.LT.OR P4, PT, R27, RZ, P5 ;  /* 0x000000ff1b00720c */ /* 0x000fe40002f81670 */
[----:B------:R-:W-:Y:S02]  /*3660*/  ISETP.LT.OR P5, PT, R22, RZ, P5 ;  /* 0x000000ff1600720c */ /* 0x000fe40002fa1670 */
[----:B------:R-:W-:Y:S01]  /*3670*/  ISETP.GE.OR P6, PT, R32, c[0x0][0x178], P6 ;  /* 0x00005e0020007a0c */ /* 0x000fe200037c6670 */
[----:B------:R-:W3:Y:S01]  /*3680*/  @!P2 LDG.E.64 R22, [R14.64+0xb0] ;  /* 0x0000b00c0e16a981 */ /* 0x000ee2000c1e1b00 */
[----:B------:R-:W-:-:S02]  /*3690*/  ISETP.GE.OR P4, PT, R9, c[0x0][0x174], P4 ;  /* 0x00005d0009007a0c */ /* 0x000fc40002786670 */
[----:B------:R-:W-:Y:S01]  /*36a0*/  ISETP.GE.OR P5, PT, R9, c[0x0][0x174], P5 ;  /* 0x00005d0009007a0c */ /* 0x000fe20002fa6670 */
[----:B------:R0:W5:Y:S01]  /*36b0*/  @!P1 LDG.E.64 R32, [R20.64+0x20] ;  /* 0x0000200c14209981 */ /* 0x000162000c1e1b00 */
[----:B------:R-:W-:Y:S02]  /*36c0*/  ISETP.GE.OR P4, PT, R6, c[0x0][0x178], P4 ;  /* 0x00005e0006007a0c */ /* 0x000fe40002786670 */
[----:B------:R-:W-:-:S11]  /*36d0*/  ISETP.GE.OR P5, PT, R29, c[0x0][0x178], P5 ;  /* 0x00005e001d007a0c */ /* 0x000fd60002fa6670 */
[----:B------:R-:W5:Y:S04]  /*36e0*/  @!P4 LDG.E.64 R28, [R14.64+0xc8] ;  /* 0x0000c80c0e1cc981 */ /* 0x000f68000c1e1b00 */
[----:B0-----:R-:W5:Y:S01]  /*36f0*/  @!P5 LDG.E.64 R20, [R14.64+0xd0] ;  /* 0x0000d00c0e14d981 */ /* 0x001f62000c1e1b00 */
[----:B----4-:R0:W2:Y:S02]  /*3700*/  @!P3 DFMA R12, R16, R18, R12 ;  /* 0x00000012100cb22b */ /* 0x0100a4000000000c */
[C---:B0-----:R-:W-:Y:S01]  /*3710*/  LEA R16, P3, R4.reuse, c[0x0][0x160], 0x3 ;  /* 0x0000580004107a11 */ /* 0x041fe200078618ff */
[----:B------:R-:W5:Y:S03]  /*3720*/  @!P1 LDG.E.64 R18, [R14.64+0xb8] ;  /* 0x0000b80c0e129981 */ /* 0x000f66000c1e1b00 */
[----:B------:R-:W-:-:S05]  /*3730*/  LEA.HI.X R17, R4, c[0x0][0x164], R11, 0x3, P3 ;  /* 0x0000590004117a11 */ /* 0x000fca00018f1c0b */
[----:B------:R0:W4:Y:S01]  /*3740*/  @!P6 LDG.E.64 R36, [R16.64+0x10] ;  /* 0x0000100c1024e981 */ /* 0x000122000c1e1b00 */
[----:B--2---:R1:W3:-:S03]  /*3750*/  @!P0 DFMA R12, R34, R24, R12 ;  /* 0x00000018220c822b */ /* 0x0042c6000000000c */
[----:B-1----:R-:W4:Y:S04]  /*3760*/  @!P6 LDG.E.64 R24, [R14.64+0xc0] ;  /* 0x0000c00c0e18e981 */ /* 0x002f28000c1e1b00 */
[----:B------:R0:W2:Y:S04]  /*3770*/  @!P4 LDG.E.64 R34, [R16.64+0x18] ;  /* 0x0000180c1022c981 */ /* 0x0000a8000c1e1b00 */
[----:B0-----:R-:W2:Y:S01]  /*3780*/  @!P5 LDG.E.64 R16, [R16.64+0x20] ;  /* 0x0000200c1010d981 */ /* 0x001ea2000c1e1b00 */
[----:B------:R-:W-:Y:S02]  /*3790*/  IMAD R26, R26, c[0x0][0x1bc], RZ ;  /* 0x00006f001a1a7a24 */ /* 0x000fe400078e02ff */
[----:B------:R-:W-:-:S02]  /*37a0*/  IMAD R10, R10, c[0x0][0x1b8], RZ ;  /* 0x00006e000a0a7a24 */ /* 0x000fc400078e02ff */
[----:B------:R-:W-:Y:S01]  /*37b0*/  IMAD R7, R7, c[0x0][0x1b4], RZ ;  /* 0x00006d0007077a24 */ /* 0x000fe200078e02ff */
[----:B------:R-:W-:Y:S01]  /*37c0*/  SHF.R.S32.HI R4, RZ, 0x1f, R26 ;  /* 0x0000001fff047819 */ /* 0x000fe2000001141a */
[----:B------:R-:W-:Y:S02]  /*37d0*/  IMAD R8, R8, c[0x0][0x1ac], RZ ;  /* 0x00006b0008087a24 */ /* 0x000fe400078e02ff */
[----:B------:R-:W-:Y:S01]  /*37e0*/  IMAD R5, R5, c[0x0][0x1b0], RZ ;  /* 0x00006c0005057a24 */ /* 0x000fe200078e02ff */
[----:B---3--:R-:W5:-:S06]  /*37f0*/  @!P2 DFMA R12, R30, R22, R12 ;  /* 0x000000161e0ca22b */ /* 0x008f4c000000000c */
[----:B-----5:R-:W4:Y:S01]  /*3800*/  @!P1 DFMA R12, R32, R18, R12 ;  /* 0x00000012200c922b */ /* 0x020f22000000000c */
[----:B------:R-:W-:Y:S02]  /*3810*/  IADD3 R6, P0, P1, R7, R10, R26 ;  /* 0x0000000a07067210 */ /* 0x000fe4000791e01a */
[----:B------:R-:W-:Y:S02]  /*3820*/  SHF.R.S32.HI R10, RZ, 0x1f, R10 ;  /* 0x0000001fff0a7819 */ /* 0x000fe4000001140a */
[----:B------:R-:W-:-:S04]  /*3830*/  SHF.R.S32.HI R7, RZ, 0x1f, R7 ;  /* 0x0000001fff077819 */ /* 0x000fc80000011407 */
[----:B------:R-:W-:Y:S02]  /*3840*/  IADD3.X R4, R7, R10, R4, P0, P1 ;  /* 0x0000000a07047210 */ /* 0x000fe400007e2404 */
[--C-:B------:R-:W-:Y:S01]  /*3850*/  IADD3 R6, P0, P1, R8, R6, R5.reuse ;  /* 0x0000000608067210 */ /* 0x100fe2000791e005 */
[----:B----4-:R-:W2:Y:S01]  /*3860*/  @!P6 DFMA R12, R36, R24, R12 ;  /* 0x00000018240ce22b */ /* 0x010ea2000000000c */
[----:B------:R-:W-:Y:S02]  /*3870*/  SHF.R.S32.HI R8, RZ, 0x1f, R8 ;  /* 0x0000001fff087819 */ /* 0x000fe40000011408 */
[----:B------:R-:W-:-:S03]  /*3880*/  SHF.R.S32.HI R5, RZ, 0x1f, R5 ;  /* 0x0000001fff057819 */ /* 0x000fc60000011405 */
[----:B--2---:R-:W0:Y:S01]  /*3890*/  @!P4 DFMA R12, R34, R28, R12 ;  /* 0x0000001c220cc22b */ /* 0x004e22000000000c */
[----:B------:R-:W-:Y:S02]  /*38a0*/  IADD3.X R5, R8, R4, R5, P0, P1 ;  /* 0x0000000408057210 */ /* 0x000fe400007e2405 */
[----:B------:R-:W-:-:S04]  /*38b0*/  LEA R4, P0, R6, c[0x0][0x190], 0x3 ;  /* 0x0000640006047a11 */ /* 0x000fc800078018ff */
[----:B------:R-:W-:Y:S01]  /*38c0*/  LEA.HI.X R5, R6, c[0x0][0x194], R5, 0x3, P0 ;  /* 0x0000650006057a11 */ /* 0x000fe200000f1c05 */
[----:B0-----:R-:W0:Y:S01]  /*38d0*/  @!P5 DFMA R12, R16, R20, R12 ;  /* 0x00000014100cd22b */ /* 0x001e22000000000c */
[----:B------:R-:W-:-:S05]  /*38e0*/  IADD3 R2, P0, R2, UR9, RZ ;  /* 0x0000000902027c10 */ /* 0x000fca000ff1e0ff */
[----:B------:R-:W-:Y:S01]  /*38f0*/  IMAD.X R3, RZ, RZ, R3, P0 ;  /* 0x000000ffff037224 */ /* 0x000fe200000e0603 */
[----:B0-----:R0:W-:Y:S01]  /*3900*/  STG.E.64 [R4.64], R12 ;  /* 0x0000000c04007986 */ /* 0x0011e2000c101b0c */
[----:B------:R-:W-:-:S04]  /*3910*/  ISETP.GE.U32.AND P0, PT, R2, UR8, PT ;  /* 0x0000000802007c0c */ /* 0x000fc8000bf06070 */
[----:B------:R-:W-:-:S13]  /*3920*/  ISETP.GE.AND.EX P0, PT, R3, UR14, PT, P0 ;  /* 0x0000000e03007c0c */ /* 0x000fda000bf06300 */
[----:B0-----:R-:W-:Y:S01]  /*3930*/  @P0 CALL.REL.NOINC `(.L_x_505) ;  /* 0x0000001000000944 */ /* 0x001fe20003c00000 */
[----:B------:R-:W-:Y:S05]  /*3940*/  BRA `(.L_x_506) ;  /* 0xffffe60000007947 */ /* 0x000fea000383ffff */
.L_x_505:
[----:B------:R-:W-:Y:S05]  /*3950*/  BSYNC B0 ;  /* 0x0000000000007941 */ /* 0x000fea0003800000 */
.L_x_504:
[----:B------:R-:W-:Y:S05]  /*3960*/  EXIT ;  /* 0x000000000000794d */ /* 0x000fea0003800000 */
.L_x_507:
        /* <DEDUP_REMOVED lines=9> */
.L_x_551:


//--------------------- .nv.global.init           --------------------------
	.section	.nv.global.init,"aw",@progbits
.nv.global.init:
	.type		$str,@object
	.size		$str,(__unnamed_9 - $str)
$str:
        /*0000*/ 	.byte	0x5f, 0x5f, 0x70, 0x6f, 0x70, 0x63, 0x28, 0x62, 0x6c, 0x6f, 0x63, 0x6b, 0x44, 0x69, 0x6d, 0x2e
        /*0010*/ 	.byte	0x78, 0x29, 0x20, 0x3d, 0x3d, 0x20, 0x31, 0x00
	.type		__unnamed_9,@object
	.size		__unnamed_9,(__unnamed_1 - __unnamed_9)
__unnamed_9:
        /*0018*/ 	.byte	0x63, 0x6f, 0x6e, 0x76, 0x5f, 0x64, 0x65, 0x70, 0x74, 0x68, 0x77, 0x69, 0x73, 0x65, 0x33, 0x64
        /*0028*/ 	.byte	0x5f, 0x63, 0x75, 0x64, 0x61, 0x5f, 0x62, 0x61, 0x63, 0x6b, 0x77, 0x61, 0x72, 0x64, 0x5f, 0x77
        /*0038*/ 	.byte	0x65, 0x69, 0x67, 0x68, 0x74, 0x5f, 0x6b, 0x65, 0x72, 0x6e, 0x65, 0x6c, 0x00
	.type		__unnamed_1,@object
	.size		__unnamed_1,(__unnamed_5 - __unnamed_1)
__unnamed_1:
        /*0045*/ 	.byte	0x63, 0x6f, 0x6e, 0x76, 0x5f, 0x64, 0x65, 0x70, 0x74, 0x68, 0x77, 0x69, 0x73, 0x65, 0x33, 0x64
        /*0055*/ 	.byte	0x5f, 0x63, 0x75, 0x64, 0x61, 0x5f, 0x62, 0x61, 0x63, 0x6b, 0x77, 0x61, 0x72, 0x64, 0x5f, 0x77
        /*0065*/ 	.byte	0x65, 0x69, 0x67, 0x68, 0x74, 0x5f, 0x6b, 0x65, 0x72, 0x6e, 0x65, 0x6c, 0x00
	.type		__unnamed_5,@object
	.size		__unnamed_5,(__unnamed_11 - __unnamed_5)
__unnamed_5:
        /*0072*/ 	.byte	0x63, 0x6f, 0x6e, 0x76, 0x5f, 0x64, 0x65, 0x70, 0x74, 0x68, 0x77, 0x69, 0x73, 0x65, 0x33, 0x64
        /*0082*/ 	.byte	0x5f, 0x63, 0x75, 0x64, 0x61, 0x5f, 0x62, 0x61, 0x63, 0x6b, 0x77, 0x61, 0x72, 0x64, 0x5f, 0x77
        /*0092*/ 	.byte	0x65, 0x69, 0x67, 0x68, 0x74, 0x5f, 0x6b, 0x65, 0x72, 0x6e, 0x65, 0x6c, 0x00
	.type		__unnamed_11,@object
	.size		__unnamed_11,(__unnamed_3 - __unnamed_11)
__unnamed_11:
        /*009f*/ 	.byte	0x63, 0x6f, 0x6e, 0x76, 0x5f, 0x64, 0x65, 0x70, 0x74, 0x68, 0x77, 0x69, 0x73, 0x65, 0x33, 0x64
        /*00af*/ 	.byte	0x5f, 0x63, 0x75, 0x64, 0x61, 0x5f, 0x62, 0x61, 0x63, 0x6b, 0x77, 0x61, 0x72, 0x64, 0x5f, 0x77
        /*00bf*/ 	.byte	0x65, 0x69, 0x67, 0x68, 0x74, 0x5f, 0x6b, 0x65, 0x72, 0x6e, 0x65, 0x6c, 0x00
	.type		__unnamed_3,@object
	.size		__unnamed_3,(__unnamed_7 - __unnamed_3)
__unnamed_3:
        /*00cc*/ 	.byte	0x63, 0x6f, 0x6e, 0x76, 0x5f, 0x64, 0x65, 0x70, 0x74, 0x68, 0x77, 0x69, 0x73, 0x65, 0x33, 0x64
        /*00dc*/ 	.byte	0x5f, 0x63, 0x75, 0x64, 0x61, 0x5f, 0x62, 0x61, 0x63, 0x6b, 0x77, 0x61, 0x72, 0x64, 0x5f, 0x77
        /*00ec*/ 	.byte	0x65, 0x69, 0x67, 0x68, 0x74, 0x5f, 0x6b, 0x65, 0x72, 0x6e, 0x65, 0x6c, 0x00
	.type		__unnamed_7,@object
	.size		__unnamed_7,(__unnamed_10 - __unnamed_7)
__unnamed_7:
        /*00f9*/ 	.byte	0x63, 0x6f, 0x6e, 0x76, 0x5f, 0x64, 0x65, 0x70, 0x74, 0x68, 0x77, 0x69, 0x73, 0x65, 0x33, 0x64
        /*0109*/ 	.byte	0x5f, 0x63, 0x75, 0x64, 0x61, 0x5f, 0x62, 0x61, 0x63, 0x6b, 0x77, 0x61, 0x72, 0x64, 0x5f, 0x77
        /*0119*/ 	.byte	0x65, 0x69, 0x67, 0x68, 0x74, 0x5f, 0x6b, 0x65, 0x72, 0x6e, 0x65, 0x6c, 0x00
	.type		__unnamed_10,@object
	.size		__unnamed_10,(__unnamed_2 - __unnamed_10)
__unnamed_10:
        /*0126*/ 	.byte	0x63, 0x6f, 0x6e, 0x76, 0x5f, 0x64, 0x65, 0x70, 0x74, 0x68, 0x77, 0x69, 0x73, 0x65, 0x33, 0x64
        /*0136*/ 	.byte	0x5f, 0x63, 0x75, 0x64, 0x61, 0x5f, 0x62, 0x61, 0x63, 0x6b, 0x77, 0x61, 0x72, 0x64, 0x5f, 0x77
        /*0146*/ 	.byte	0x65, 0x69, 0x67, 0x68, 0x74, 0x5f, 0x6b, 0x65, 0x72, 0x6e, 0x65, 0x6c, 0x00
	.type		__unnamed_2,@object
	.size		__unnamed_2,(__unnamed_6 - __unnamed_2)
__unnamed_2:
        /*0153*/ 	.byte	0x63, 0x6f, 0x6e, 0x76, 0x5f, 0x64, 0x65, 0x70, 0x74, 0x68, 0x77, 0x69, 0x73, 0x65, 0x33, 0x64
        /*0163*/ 	.byte	0x5f, 0x63, 0x75, 0x64, 0x61, 0x5f, 0x62, 0x61, 0x63, 0x6b, 0x77, 0x61, 0x72, 0x64, 0x5f, 0x77
        /*0173*/ 	.byte	0x65, 0x69, 0x67, 0x68, 0x74, 0x5f, 0x6b, 0x65, 0x72, 0x6e, 0x65, 0x6c, 0x00
	.type		__unnamed_6,@object
	.size		__unnamed_6,(__unnamed_12 - __unnamed_6)
__unnamed_6:
        /*0180*/ 	.byte	0x63, 0x6f, 0x6e, 0x76, 0x5f, 0x64, 0x65, 0x70, 0x74, 0x68, 0x77, 0x69, 0x73, 0x65, 0x33, 0x64
        /*0190*/ 	.byte	0x5f, 0x63, 0x75, 0x64, 0x61, 0x5f, 0x62, 0x61, 0x63, 0x6b, 0x77, 0x61, 0x72, 0x64, 0x5f, 0x77
        /*01a0*/ 	.byte	0x65, 0x69, 0x67, 0x68, 0x74, 0x5f, 0x6b, 0x65, 0x72, 0x6e, 0x65, 0x6c, 0x00
	.type		__unnamed_12,@object
	.size		__unnamed_12,(__unnamed_4 - __unnamed_12)
__unnamed_12:
        /*01ad*/ 	.byte	0x63, 0x6f, 0x6e, 0x76, 0x5f, 0x64, 0x65, 0x70, 0x74, 0x68, 0x77, 0x69, 0x73, 0x65, 0x33, 0x64
        /*01bd*/ 	.byte	0x5f, 0x63, 0x75, 0x64, 0x61, 0x5f, 0x62, 0x61, 0x63, 0x6b, 0x77, 0x61, 0x72, 0x64, 0x5f, 0x77
        /*01cd*/ 	.byte	0x65, 0x69, 0x67, 0x68, 0x74, 0x5f, 0x6b, 0x65, 0x72, 0x6e, 0x65, 0x6c, 0x00
	.type		__unnamed_4,@object
	.size		__unnamed_4,(__unnamed_8 - __unnamed_4)
__unnamed_4:
        /*01da*/ 	.byte	0x63, 0x6f, 0x6e, 0x76, 0x5f, 0x64, 0x65, 0x70, 0x74, 0x68, 0x77, 0x69, 0x73, 0x65, 0x33, 0x64
        /*01ea*/ 	.byte	0x5f, 0x63, 0x75, 0x64, 0x61, 0x5f, 0x62, 0x61, 0x63, 0x6b, 0x77, 0x61, 0x72, 0x64, 0x5f, 0x77
        /*01fa*/ 	.byte	0x65, 0x69, 0x67, 0x68, 0x74, 0x5f, 0x6b, 0x65, 0x72, 0x6e, 0x65, 0x6c, 0x00
	.type		__unnamed_8,@object
	.size		__unnamed_8,($str$1 - __unnamed_8)
__unnamed_8:
        /*0207*/ 	.byte	0x63, 0x6f, 0x6e, 0x76, 0x5f, 0x64, 0x65, 0x70, 0x74, 0x68, 0x77, 0x69, 0x73, 0x65, 0x33, 0x64
        /*0217*/ 	.byte	0x5f, 0x63, 0x75, 0x64, 0x61, 0x5f, 0x62, 0x61, 0x63, 0x6b, 0x77, 0x61, 0x72, 0x64, 0x5f, 0x77
        /*0227*/ 	.byte	0x65, 0x69, 0x67, 0x68, 0x74, 0x5f, 0x6b, 0x65, 0x72, 0x6e, 0x65, 0x6c, 0x00
	.type		$str$1,@object
	.size		$str$1,(.L_41 - $str$1)
$str$1:
        /*0234*/ 	.byte	0x2f, 0x74, 0x6d, 0x70, 0x2f, 0x6f, 0x73, 0x73, 0x5f, 0x6b, 0x65, 0x72, 0x6e, 0x65, 0x6c, 0x73
        /*0244*/ 	.byte	0x5f, 0x73, 0x72, 0x63, 0x2f, 0x70, 0x79, 0x74, 0x6f, 0x72, 0x63, 0x68, 0x2f, 0x61, 0x74, 0x65
        /*0254*/ 	.byte	0x6e, 0x2f, 0x73, 0x72, 0x63, 0x2f, 0x41, 0x54, 0x65, 0x6e, 0x2f, 0x6e, 0x61, 0x74, 0x69, 0x76
        /*0264*/ 	.byte	0x65, 0x2f, 0x63, 0x75, 0x64, 0x61, 0x2f, 0x44, 0x65, 0x70, 0x74, 0x68, 0x77, 0x69, 0x73, 0x65
        /*0274*/ 	.byte	0x43, 0x6f, 0x6e, 0x76, 0x33, 0x64, 0x2e, 0x63, 0x75, 0x00
.L_41:


//--------------------- .nv.shared._ZN2at6native51_GLOBAL__N__11011a27_18_DepthwiseConv3d_cu_35e0c7b544conv_depthwise3d_cuda_backward_weight_kernelIN3c108BFloat16EfLin1ELin1EEEvNS_27GenericPackedTensorAccessorIKT_Lm5ENS_16DefaultPtrTraitsEiEES9_NS5_IS6_Lm5ES8_iEEiiiiiiiii --------------------------
	.section	.nv.shared._ZN2at6native51_GLOBAL__N__11011a27_18_DepthwiseConv3d_cu_35e0c7b544conv_depthwise3d_cuda_backward_weight_kernelIN3c108BFloat16EfLin1ELin1EEEvNS_27GenericPackedTensorAccessorIKT_Lm5ENS_16DefaultPtrTraitsEiEES9_NS5_IS6_Lm5ES8_iEEiiiiiiiii,"aw",@nobits
	.sectionflags	@""
	.align	16


//--------------------- .nv.global                --------------------------
	.section	.nv.global,"aw",@nobits
.nv.global:
	.type		_ZN49_INTERNAL_11011a27_18_DepthwiseConv3d_cu_35e0c7b54cuda3std3__48in_placeE,@object
	.size		_ZN49_INTERNAL_11011a27_18_DepthwiseConv3d_cu_35e0c7b54cuda3std3__48in_placeE,(_ZN49_INTERNAL_11011a27_18_DepthwiseConv3d_cu_35e0c7b54cuda3std6ranges3__45__cpo8distanceE - _ZN49_INTERNAL_11011a27_18_DepthwiseConv3d_cu_35e0c7b54cuda3std3__48in_placeE)
_ZN49_INTERNAL_11011a27_18_DepthwiseConv3d_cu_35e0c7b54cuda3std3__48in_placeE:
	.zero		1
	.type		_ZN49_INTERNAL_11011a27_18_DepthwiseConv3d_cu_35e0c7b54cuda3std6ranges3__45__cpo8distanceE,@object
	.size		_ZN49_INTERNAL_11011a27_18_DepthwiseConv3d_cu_35e0c7b54cuda3std6ranges3__45__cpo8distanceE,(_ZN49_INTERNAL_11011a27_18_DepthwiseConv3d_cu_35e0c7b54cuda3std3__45__cpo6cbeginE - _ZN49_INTERNAL_11011a27_18_DepthwiseConv3d_cu_35e0c7b54cuda3std6ranges3__45__cpo8distanceE)
_ZN49_INTERNAL_11011a27_18_DepthwiseConv3d_cu_35e0c7b54cuda3std6ranges3__45__cpo8distanceE:
	.zero		1
	.type		_ZN49_INTERNAL_11011a27_18_DepthwiseConv3d_cu_35e0c7b54cuda3std3__45__cpo6cbeginE,@object
	.size		_ZN49_INTERNAL_11011a27_18_DepthwiseConv3d_cu_35e0c7b54cuda3std3__45__cpo6cbeginE,(_ZN49_INTERNAL_11011a27_18_DepthwiseConv3d_cu_35e0c7b54cuda3std6ranges3__45__cpo7advanceE - _ZN49_INTERNAL_11011a27_18_DepthwiseConv3d_cu_35e0c7b54cuda3std3__45__cpo6cbeginE)
_ZN49_INTERNAL_11011a27_18_DepthwiseConv3d_cu_35e0c7b54cuda3std3__45__cpo6cbeginE:
	.zero		1
	.type		_ZN49_INTERNAL_11011a27_18_DepthwiseConv3d_cu_35e0c7b54cuda3std6ranges3__45__cpo7advanceE,@object
	.size		_ZN49_INTERNAL_11011a27_18_DepthwiseConv3d_cu_35e0c7b54cuda3std6ranges3__45__cpo7advanceE,(_ZN49_INTERNAL_11011a27_18_DepthwiseConv3d_cu_35e0c7b54cuda3std3__45__cpo7crbeginE - _ZN49_INTERNAL_11011a27_18_DepthwiseConv3d_cu_35e0c7b54cuda3std6ranges3__45__cpo7advanceE)
_ZN49_INTERNAL_11011a27_18_DepthwiseConv3d_cu_35e0c7b54cuda3std6ranges3__45__cpo7advanceE:
	.zero		1
	.type		_ZN49_INTERNAL_11011a27_18_DepthwiseConv3d_cu_35e0c7b54cuda3std3__45__cpo7crbeginE,@object
	.size		_ZN49_INTERNAL_11011a27_18_DepthwiseConv3d_cu_35e0c7b54cuda3std3__45__cpo7crbeginE,(_ZN49_INTERNAL_11011a27_18_DepthwiseConv3d_cu_35e0c7b54cuda3std6ranges3__45__cpo4dataE - _ZN49_INTERNAL_11011a27_18_DepthwiseConv3d_cu_35e0c7b54cuda3std3__45__cpo7crbeginE)
_ZN49_INTERNAL_11011a27_18_DepthwiseConv3d_cu_35e0c7b54cuda3std3__45__cpo7crbeginE:
	.zero		1
	.type		_ZN49_INTERNAL_11011a27_18_DepthwiseConv3d_cu_35e0c7b54cuda3std6ranges3__45__cpo4dataE,@object
	.size		_ZN49_INTERNAL_11011a27_18_DepthwiseConv3d_cu_35e0c7b54cuda3std6ranges3__45__cpo4dataE,(_ZN49_INTERNAL_11011a27_18_DepthwiseConv3d_cu_35e0c7b54cuda3std6ranges3__45__cpo5beginE - _ZN49_INTERNAL_11011a27_18_DepthwiseConv3d_cu_35e0c7b54cuda3std6ranges3__45__cpo4dataE)
_ZN49_INTERNAL_11011a27_18_DepthwiseConv3d_cu_35e0c7b54cuda3std6ranges3__45__cpo4dataE:
	.zero		1
	.type		_ZN49_INTERNAL_11011a27_18_DepthwiseConv3d_cu_35e0c7b54cuda3std6ranges3__45__cpo5beginE,@object
	.size		_ZN49_INTERNAL_11011a27_18_DepthwiseConv3d_cu_35e0c7b54cuda3std6ranges3__45__cpo5beginE,(_ZN49_INTERNAL_11011a27_18_DepthwiseConv3d_cu_35e0c7b54cuda3std3__451_GLOBAL__N__11011a27_18_DepthwiseConv3d_cu_35e0c7b56ignoreE - _ZN49_INTERNAL_11011a27_18_DepthwiseConv3d_cu_35e0c7b54cuda3std6ranges3__45__cpo5beginE)
_ZN49_INTERNAL_11011a27_18_DepthwiseConv3d_cu_35e0c7b54cuda3std6ranges3__45__cpo5beginE:
	.zero		1
	.type		_ZN49_INTERNAL_11011a27_18_DepthwiseConv3d_cu_35e0c7b54cuda3std3__451_GLOBAL__N__11011a27_18_DepthwiseConv3d_cu_35e0c7b56ignoreE,@object
	.size		_ZN49_INTERNAL_11011a27_18_DepthwiseConv3d_cu_35e0c7b54cuda3std3__451_GLOBAL__N__11011a27_18_DepthwiseConv3d_cu_35e0c7b56ignoreE,(_ZN49_INTERNAL_11011a27_18_DepthwiseConv3d_cu_35e0c7b54cuda3std6ranges3__45__cpo4sizeE - _ZN49_INTERNAL_11011a27_18_DepthwiseConv3d_cu_35e0c7b54cuda3std3__451_GLOBAL__N__11011a27_18_DepthwiseConv3d_cu_35e0c7b56ignoreE)
_ZN49_INTERNAL_11011a27_18_DepthwiseConv3d_cu_35e0c7b54cuda3std3__451_GLOBAL__N__11011a27_18_DepthwiseConv3d_cu_35e0c7b56ignoreE:
	.zero		1
	.type		_ZN49_INTERNAL_11011a27_18_DepthwiseConv3d_cu_35e0c7b54cuda3std6ranges3__45__cpo4sizeE,@object
	.size		_ZN49_INTERNAL_11011a27_18_DepthwiseConv3d_cu_35e0c7b54cuda3std6ranges3__45__cpo4sizeE,(_ZN49_INTERNAL_11011a27_18_DepthwiseConv3d_cu_35e0c7b54cuda3std3__45__cpo5beginE - _ZN49_INTERNAL_11011a27_18_DepthwiseConv3d_cu_35e0c7b54cuda3std6ranges3__45__cpo4sizeE)
_ZN49_INTERNAL_11011a27_18_DepthwiseConv3d_cu_35e0c7b54cuda3std6ranges3__45__cpo4sizeE:
	.zero		1
	.type		_ZN49_INTERNAL_11011a27_18_DepthwiseConv3d_cu_35e0c7b54cuda3std3__45__cpo5beginE,@object
	.size		_ZN49_INTERNAL_11011a27_18_DepthwiseConv3d_cu_35e0c7b54cuda3std3__45__cpo5beginE,(_ZN49_INTERNAL_11011a27_18_DepthwiseConv3d_cu_35e0c7b54cuda3std6ranges3__45__cpo6cbeginE - _ZN49_INTERNAL_11011a27_18_DepthwiseConv3d_cu_35e0c7b54cuda3std3__45__cpo5beginE)
_ZN49_INTERNAL_11011a27_18_DepthwiseConv3d_cu_35e0c7b54cuda3std3__45__cpo5beginE:
	.zero		1
	.type		_ZN49_INTERNAL_11011a27_18_DepthwiseConv3d_cu_35e0c7b54cuda3std6ranges3__45__cpo6cbeginE,@object
	.size		_ZN49_INTERNAL_11011a27_18_DepthwiseConv3d_cu_35e0c7b54cuda3std6ranges3__45__cpo6cbeginE,(_ZN49_INTERNAL_11011a27_18_DepthwiseConv3d_cu_35e0c7b54cuda3std3__45__cpo6rbeginE - _ZN49_INTERNAL_11011a27_18_DepthwiseConv3d_cu_35e0c7b54cuda3std6ranges3__45__cpo6cbeginE)
_ZN49_INTERNAL_11011a27_18_DepthwiseConv3d_cu_35e0c7b54cuda3std6ranges3__45__cpo6cbeginE:
	.zero		1
	.type		_ZN49_INTERNAL_11011a27_18_DepthwiseConv3d_cu_35e0c7b54cuda3std3__45__cpo6rbeginE,@object
	.size		_ZN49_INTERNAL_11011a27_18_DepthwiseConv3d_cu_35e0c7b54cuda3std3__45__cpo6rbeginE,(_ZN49_INTERNAL_11011a27_18_DepthwiseConv3d_cu_35e0c7b54cuda3std6ranges3__45__cpo4nextE - _ZN49_INTERNAL_11011a27_18_DepthwiseConv3d_cu_35e0c7b54cuda3std3__45__cpo6rbeginE)
_ZN49_INTERNAL_11011a27_18_DepthwiseConv3d_cu_35e0c7b54cuda3std3__45__cpo6rbeginE:
	.zero		1
	.type		_ZN49_INTERNAL_11011a27_18_DepthwiseConv3d_cu_35e0c7b54cuda3std6ranges3__45__cpo4nextE,@object
	.size		_ZN49_INTERNAL_11011a27_18_DepthwiseConv3d_cu_35e0c7b54cuda3std6ranges3__45__cpo4nextE,(_ZN49_INTERNAL_11011a27_18_DepthwiseConv3d_cu_35e0c7b54cuda3std6ranges3__45__cpo4swapE - _ZN49_INTERNAL_11011a27_18_DepthwiseConv3d_cu_35e0c7b54cuda3std6ranges3__45__cpo4nextE)
_ZN49_INTERNAL_11011a27_18_DepthwiseConv3d_cu_35e0c7b54cuda3std6ranges3__45__cpo4nextE:
	.zero		1
	.type		_ZN49_INTERNAL_11011a27_18_DepthwiseConv3d_cu_35e0c7b54cuda3std6ranges3__45__cpo4swapE,@object
	.size		_ZN49_INTERNAL_11011a27_18_DepthwiseConv3d_cu_35e0c7b54cuda3std6ranges3__45__cpo4swapE,(_ZN49_INTERNAL_11011a27_18_DepthwiseConv3d_cu_35e0c7b54cuda3std3__420unreachable_sentinelE - _ZN49_INTERNAL_11011a27_18_DepthwiseConv3d_cu_35e0c7b54cuda3std6ranges3__45__cpo4swapE)
_ZN49_INTERNAL_11011a27_18_DepthwiseConv3d_cu_35e0c7b54cuda3std6ranges3__45__cpo4swapE:
	.zero		1
	.type		_ZN49_INTERNAL_11011a27_18_DepthwiseConv3d_cu_35e0c7b54cuda3std3__420unreachable_sentinelE,@object
	.size		_ZN49_INTERNAL_11011a27_18_DepthwiseConv3d_cu_35e0c7b54cuda3std3__420unreachable_sentinelE,(_ZN49_INTERNAL_11011a27_18_DepthwiseConv3d_cu_35e0c7b56thrust23THRUST_300001_SM_800_NS6system6detail10sequential3seqE - _ZN49_INTERNAL_11011a27_18_DepthwiseConv3d_cu_35e0c7b54cuda3std3__420unreachable_sentinelE)
_ZN49_INTERNAL_11011a27_18_DepthwiseConv3d_cu_35e0c7b54cuda3std3__420unreachable_sentinelE:
	.zero		1
	.type		_ZN49_INTERNAL_11011a27_18_DepthwiseConv3d_cu_35e0c7b56thrust23THRUST_300001_SM_800_NS6system6detail10sequential3seqE,@object
	.size		_ZN49_INTERNAL_11011a27_18_DepthwiseConv3d_cu_35e0c7b56thrust23THRUST_300001_SM_800_NS6system6detail10sequential3seqE,(_ZN49_INTERNAL_11011a27_18_DepthwiseConv3d_cu_35e0c7b54cuda3std3__45__cpo4cendE - _ZN49_INTERNAL_11011a27_18_DepthwiseConv3d_cu_35e0c7b56thrust23THRUST_300001_SM_800_NS6system6detail10sequential3seqE)
_ZN49_INTERNAL_11011a27_18_DepthwiseConv3d_cu_35e0c7b56thrust23THRUST_300001_SM_800_NS6system6detail10sequential3seqE:
	.zero		1
	.type		_ZN49_INTERNAL_11011a27_18_DepthwiseConv3d_cu_35e0c7b54cuda3std3__45__cpo4cendE,@object
	.size		_ZN49_INTERNAL_11011a27_18_DepthwiseConv3d_cu_35e0c7b54cuda3std3__45__cpo4cendE,(_ZN49_INTERNAL_11011a27_18_DepthwiseConv3d_cu_35e0c7b54cuda3std6ranges3__45__cpo9iter_swapE - _ZN49_INTERNAL_11011a27_18_DepthwiseConv3d_cu_35e0c7b54cuda3std3__45__cpo4cendE)
_ZN49_INTERNAL_11011a27_18_DepthwiseConv3d_cu_35e0c7b54cuda3std3__45__cpo4cendE:
	.zero		1
	.type		_ZN49_INTERNAL_11011a27_18_DepthwiseConv3d_cu_35e0c7b54cuda3std6ranges3__45__cpo9iter_swapE,@object
	.size		_ZN49_INTERNAL_11011a27_18_DepthwiseConv3d_cu_35e0c7b54cuda3std6ranges3__45__cpo9iter_swapE,(_ZN49_INTERNAL_11011a27_18_DepthwiseConv3d_cu_35e0c7b54cuda3std3__45__cpo5crendE - _ZN49_INTERNAL_11011a27_18_DepthwiseConv3d_cu_35e0c7b54cuda3std6ranges3__45__cpo9iter_swapE)
_ZN49_INTERNAL_11011a27_18_DepthwiseConv3d_cu_35e0c7b54cuda3std6ranges3__45__cpo9iter_swapE:
	.zero		1
	.type		_ZN49_INTERNAL_11011a27_18_DepthwiseConv3d_cu_35e0c7b54cuda3std3__45__cpo5crendE,@object
	.size		_ZN49_INTERNAL_11011a27_18_DepthwiseConv3d_cu_35e0c7b54cuda3std3__45__cpo5crendE,(_ZN49_INTERNAL_11011a27_18_DepthwiseConv3d_cu_35e0c7b54cuda3std6ranges3__45__cpo5cdataE - _ZN49_INTERNAL_11011a27_18_DepthwiseConv3d_cu_35e0c7b54cuda3std3__45__cpo5crendE)
_ZN49_INTERNAL_11011a27_18_DepthwiseConv3d_cu_35e0c7b54cuda3std3__45__cpo5crendE:
	.zero		1
	.type		_ZN49_INTERNAL_11011a27_18_DepthwiseConv3d_cu_35e0c7b54cuda3std6ranges3__45__cpo5cdataE,@object
	.size		_ZN49_INTERNAL_11011a27_18_DepthwiseConv3d_cu_35e0c7b54cuda3std6ranges3__45__cpo5cdataE,(_ZN49_INTERNAL_11011a27_18_DepthwiseConv3d_cu_35e0c7b54cuda3std6ranges3__45__cpo3endE - _ZN49_INTERNAL_11011a27_18_DepthwiseConv3d_cu_35e0c7b54cuda3std6ranges3__45__cpo5cdataE)
_ZN49_INTERNAL_11011a27_18_DepthwiseConv3d_cu_35e0c7b54cuda3std6ranges3__45__cpo5cdataE:
	.zero		1
	.type		_ZN49_INTERNAL_11011a27_18_DepthwiseConv3d_cu_35e0c7b54cuda3std6ranges3__45__cpo3endE,@object
	.size		_ZN49_INTERNAL_11011a27_18_DepthwiseConv3d_cu_35e0c7b54cuda3std6ranges3__45__cpo3endE,(_ZN49_INTERNAL_11011a27_18_DepthwiseConv3d_cu_35e0c7b54cuda3std3__419piecewise_constructE - _ZN49_INTERNAL_11011a27_18_DepthwiseConv3d_cu_35e0c7b54cuda3std6ranges3__45__cpo3endE)
_ZN49_INTERNAL_11011a27_18_DepthwiseConv3d_cu_35e0c7b54cuda3std6ranges3__45__cpo3endE:
	.zero		1
	.type		_ZN49_INTERNAL_11011a27_18_DepthwiseConv3d_cu_35e0c7b54cuda3std3__419piecewise_constructE,@object
	.size		_ZN49_INTERNAL_11011a27_18_DepthwiseConv3d_cu_35e0c7b54cuda3std3__419piecewise_constructE,(_ZN49_INTERNAL_11011a27_18_DepthwiseConv3d_cu_35e0c7b54cuda3std6ranges3__45__cpo5ssizeE - _ZN49_INTERNAL_11011a27_18_DepthwiseConv3d_cu_35e0c7b54cuda3std3__419piecewise_constructE)
_ZN49_INTERNAL_11011a27_18_DepthwiseConv3d_cu_35e0c7b54cuda3std3__419piecewise_constructE:
	.zero		1
	.type		_ZN49_INTERNAL_11011a27_18_DepthwiseConv3d_cu_35e0c7b54cuda3std6ranges3__45__cpo5ssizeE,@object
	.size		_ZN49_INTERNAL_11011a27_18_DepthwiseConv3d_cu_35e0c7b54cuda3std6ranges3__45__cpo5ssizeE,(_ZN49_INTERNAL_11011a27_18_DepthwiseConv3d_cu_35e0c7b54cuda3std3__45__cpo3endE - _ZN49_INTERNAL_11011a27_18_DepthwiseConv3d_cu_35e0c7b54cuda3std6ranges3__45__cpo5ssizeE)
_ZN49_INTERNAL_11011a27_18_DepthwiseConv3d_cu_35e0c7b54cuda3std6ranges3__45__cpo5ssizeE:
	.zero		1
	.type		_ZN49_INTERNAL_11011a27_18_DepthwiseConv3d_cu_35e0c7b54cuda3std3__45__cpo3endE,@object
	.size		_ZN49_INTERNAL_11011a27_18_DepthwiseConv3d_cu_35e0c7b54cuda3std3__45__cpo3endE,(_ZN49_INTERNAL_11011a27_18_DepthwiseConv3d_cu_35e0c7b54cuda3std6ranges3__45__cpo4cendE - _ZN49_INTERNAL_11011a27_18_DepthwiseConv3d_cu_35e0c7b54cuda3std3__45__cpo3endE)
_ZN49_INTERNAL_11011a27_18_DepthwiseConv3d_cu_35e0c7b54cuda3std3__45__cpo3endE:
	.zero		1
	.type		_ZN49_INTERNAL_11011a27_18_DepthwiseConv3d_cu_35e0c7b54cuda3std6ranges3__45__cpo4cendE,@object
	.size		_ZN49_INTERNAL_11011a27_18_DepthwiseConv3d_cu_35e0c7b54cuda3std6ranges3__45__cpo4cendE,(_ZN49_INTERNAL_11011a27_18_DepthwiseConv3d_cu_35e0c7b54cuda3std3__45__cpo4rendE - _ZN49_INTERNAL_11011a27_18_DepthwiseConv3d_cu_35e0c7b54cuda3std6ranges3__45__cpo4cendE)
_ZN49_INTERNAL_11011a27_18_DepthwiseConv3d_cu_35e0c7b54cuda3std6ranges3__45__cpo4cendE:
	.zero		1
	.type		_ZN49_INTERNAL_11011a27_18_DepthwiseConv3d_cu_35e0c7b54cuda3std3__45__cpo4rendE,@object
	.size		_ZN49_INTERNAL_11011a27_18_DepthwiseConv3d_cu_35e0c7b54cuda3std3__45__cpo4rendE,(_ZN49_INTERNAL_11011a27_18_DepthwiseConv3d_cu_35e0c7b54cuda3std6ranges3__45__cpo4prevE - _ZN49_INTERNAL_11011a27_18_DepthwiseConv3d_cu_35e0c7b54cuda3std3__45__cpo4rendE)
_ZN49_INTERNAL_11011a27_18_DepthwiseConv3d_cu_35e0c7b54cuda3std3__45__cpo4rendE:
	.zero		1
	.type		_ZN49_INTERNAL_11011a27_18_DepthwiseConv3d_cu_35e0c7b54cuda3std6ranges3__45__cpo4prevE,@object
	.size		_ZN49_INTERNAL_11011a27_18_DepthwiseConv3d_cu_35e0c7b54cuda3std6ranges3__45__cpo4prevE,(_ZN49_INTERNAL_11011a27_18_DepthwiseConv3d_cu_35e0c7b54cuda3std6ranges3__45__cpo9iter_moveE - _ZN49_INTERNAL_11011a27_18_DepthwiseConv3d_cu_35e0c7b54cuda3std6ranges3__45__cpo4prevE)
_ZN49_INTERNAL_11011a27_18_DepthwiseConv3d_cu_35e0c7b54cuda3std6ranges3__45__cpo4prevE:
	.zero		1
	.type		_ZN49_INTERNAL_11011a27_18_DepthwiseConv3d_cu_35e0c7b54cuda3std6ranges3__45__cpo9iter_moveE,@object
	.size		_ZN49_INTERNAL_11011a27_18_DepthwiseConv3d_cu_35e0c7b54cuda3std6ranges3__45__cpo9iter_moveE,(.L_25 - _ZN49_INTERNAL_11011a27_18_DepthwiseConv3d_cu_35e0c7b54cuda3std6ranges3__45__cpo9iter_moveE)
_ZN49_INTERNAL_11011a27_18_DepthwiseConv3d_cu_35e0c7b54cuda3std6ranges3__45__cpo9iter_moveE:
	.zero		1
.L_25:


//--------------------- .nv.shared._ZN2at6native51_GLOBAL__N__11011a27_18_DepthwiseConv3d_cu_35e0c7b544conv_depthwise3d_cuda_backward_weight_kernelIN3c108BFloat16EfLi2ELi2EEEvNS_27GenericPackedTensorAccessorIKT_Lm5ENS_16DefaultPtrTraitsEiEES9_NS5_IS6_Lm5ES8_iEEiiiiiiiii --------------------------
	.section	.nv.shared._ZN2at6native51_GLOBAL__N__11011a27_18_DepthwiseConv3d_cu_35e0c7b544conv_depthwise3d_cuda_backward_weight_kernelIN3c108BFloat16EfLi2ELi2EEEvNS_27GenericPackedTensorAccessorIKT_Lm5ENS_16DefaultPtrTraitsEiEES9_NS5_IS6_Lm5ES8_iEEiiiiiiiii,"aw",@nobits
	.sectionflags	@""
	.align	16


//--------------------- .nv.shared._ZN2at6native51_GLOBAL__N__11011a27_18_DepthwiseConv3d_cu_35e0c7b544conv_depthwise3d_cuda_backward_weight_kernelIN3c108BFloat16EfLi1ELi1EEEvNS_27GenericPackedTensorAccessorIKT_Lm5ENS_16DefaultPtrTraitsEiEES9_NS5_IS6_Lm5ES8_iEEiiiiiiiii --------------------------
	.section	.nv.shared._ZN2at6native51_GLOBAL__N__11011a27_18_DepthwiseConv3d_cu_35e0c7b544conv_depthwise3d_cuda_backward_weight_kernelIN3c108BFloat16EfLi1ELi1EEEvNS_27GenericPackedTensorAccessorIKT_Lm5ENS_16DefaultPtrTraitsEiEES9_NS5_IS6_Lm5ES8_iEEiiiiiiiii,"aw",@nobits
	.sectionflags	@""
	.align	16


//--------------------- .nv.shared._ZN2at6native51_GLOBAL__N__11011a27_18_DepthwiseConv3d_cu_35e0c7b544conv_depthwise3d_cuda_backward_weight_kernelIN3c104HalfEfLin1ELin1EEEvNS_27GenericPackedTensorAccessorIKT_Lm5ENS_16DefaultPtrTraitsEiEES9_NS5_IS6_Lm5ES8_iEEiiiiiiiii --------------------------
	.section	.nv.shared._ZN2at6native51_GLOBAL__N__11011a27_18_DepthwiseConv3d_cu_35e0c7b544conv_depthwise3d_cuda_backward_weight_kernelIN3c104HalfEfLin1ELin1EEEvNS_27GenericPackedTensorAccessorIKT_Lm5ENS_16DefaultPtrTraitsEiEES9_NS5_IS6_Lm5ES8_iEEiiiiiiiii,"aw",@nobits
	.sectionflags	@""
	.align	16


//--------------------- .nv.shared._ZN2at6native51_GLOBAL__N__11011a27_18_DepthwiseConv3d_cu_35e0c7b544conv_depthwise3d_cuda_backward_weight_kernelIN3c104HalfEfLi2ELi2EEEvNS_27GenericPackedTensorAccessorIKT_Lm5ENS_16DefaultPtrTraitsEiEES9_NS5_IS6_Lm5ES8_iEEiiiiiiiii --------------------------
	.section	.nv.shared._ZN2at6native51_GLOBAL__N__11011a27_18_DepthwiseConv3d_cu_35e0c7b544conv_depthwise3d_cuda_backward_weight_kernelIN3c104HalfEfLi2ELi2EEEvNS_27GenericPackedTensorAccessorIKT_Lm5ENS_16DefaultPtrTraitsEiEES9_NS5_IS6_Lm5ES8_iEEiiiiiiiii,"aw",@nobits
	.sectionflags	@""
	.align	16


//--------------------- .nv.shared._ZN2at6native51_GLOBAL__N__11011a27_18_DepthwiseConv3d_cu_35e0c7b544conv_depthwise3d_cuda_backward_weight_kernelIN3c104HalfEfLi1ELi1EEEvNS_27GenericPackedTensorAccessorIKT_Lm5ENS_16DefaultPtrTraitsEiEES9_NS5_IS6_Lm5ES8_iEEiiiiiiiii --------------------------
	.section	.nv.shared._ZN2at6native51_GLOBAL__N__11011a27_18_DepthwiseConv3d_cu_35e0c7b544conv_depthwise3d_cuda_backward_weight_kernelIN3c104HalfEfLi1ELi1EEEvNS_27GenericPackedTensorAccessorIKT_Lm5ENS_16DefaultPtrTraitsEiEES9_NS5_IS6_Lm5ES8_iEEiiiiiiiii,"aw",@nobits
	.sectionflags	@""
	.align	16


//--------------------- .nv.shared._ZN2at6native51_GLOBAL__N__11011a27_18_DepthwiseConv3d_cu_35e0c7b544conv_depthwise3d_cuda_backward_weight_kernelIffLin1ELin1EEEvNS_27GenericPackedTensorAccessorIKT_Lm5ENS_16DefaultPtrTraitsEiEES7_NS3_IS4_Lm5ES6_iEEiiiiiiiii --------------------------
	.section	.nv.shared._ZN2at6native51_GLOBAL__N__11011a27_18_DepthwiseConv3d_cu_35e0c7b544conv_depthwise3d_cuda_backward_weight_kernelIffLin1ELin1EEEvNS_27GenericPackedTensorAccessorIKT_Lm5ENS_16DefaultPtrTraitsEiEES7_NS3_IS4_Lm5ES6_iEEiiiiiiiii,"aw",@nobits
	.sectionflags	@""
	.align	16


//--------------------- .nv.shared._ZN2at6native51_GLOBAL__N__11011a27_18_DepthwiseConv3d_cu_35e0c7b544conv_depthwise3d_cuda_backward_weight_kernelIffLi2ELi2EEEvNS_27GenericPackedTensorAccessorIKT_Lm5ENS_16DefaultPtrTraitsEiEES7_NS3_IS4_Lm5ES6_iEEiiiiiiiii --------------------------
	.section	.nv.shared._ZN2at6native51_GLOBAL__N__11011a27_18_DepthwiseConv3d_cu_35e0c7b544conv_depthwise3d_cuda_backward_weight_kernelIffLi2ELi2EEEvNS_27GenericPackedTensorAccessorIKT_Lm5ENS_16DefaultPtrTraitsEiEES7_NS3_IS4_Lm5ES6_iEEiiiiiiiii,"aw",@nobits
	.sectionflags	@""
	.align	16


//--------------------- .nv.shared._ZN2at6native51_GLOBAL__N__11011a27_18_DepthwiseConv3d_cu_35e0c7b544conv_depthwise3d_cuda_backward_weight_kernelIffLi1ELi1EEEvNS_27GenericPackedTensorAccessorIKT_Lm5ENS_16DefaultPtrTraitsEiEES7_NS3_IS4_Lm5ES6_iEEiiiiiiiii --------------------------
	.section	.nv.shared._ZN2at6native51_GLOBAL__N__11011a27_18_DepthwiseConv3d_cu_35e0c7b544conv_depthwise3d_cuda_backward_weight_kernelIffLi1ELi1EEEvNS_27GenericPackedTensorAccessorIKT_Lm5ENS_16DefaultPtrTraitsEiEES7_NS3_IS4_Lm5ES6_iEEiiiiiiiii,"aw",@nobits
	.sectionflags	@""
	.align	16


//--------------------- .nv.shared._ZN2at6native51_GLOBAL__N__11011a27_18_DepthwiseConv3d_cu_35e0c7b544conv_depthwise3d_cuda_backward_weight_kernelIddLin1ELin1EEEvNS_27GenericPackedTensorAccessorIKT_Lm5ENS_16DefaultPtrTraitsEiEES7_NS3_IS4_Lm5ES6_iEEiiiiiiiii --------------------------
	.section	.nv.shared._ZN2at6native51_GLOBAL__N__11011a27_18_DepthwiseConv3d_cu_35e0c7b544conv_depthwise3d_cuda_backward_weight_kernelIddLin1ELin1EEEvNS_27GenericPackedTensorAccessorIKT_Lm5ENS_16DefaultPtrTraitsEiEES7_NS3_IS4_Lm5ES6_iEEiiiiiiiii,"aw",@nobits
	.sectionflags	@""
	.align	16


//--------------------- .nv.shared._ZN2at6native51_GLOBAL__N__11011a27_18_DepthwiseConv3d_cu_35e0c7b544conv_depthwise3d_cuda_backward_weight_kernelIddLi2ELi2EEEvNS_27GenericPackedTensorAccessorIKT_Lm5ENS_16DefaultPtrTraitsEiEES7_NS3_IS4_Lm5ES6_iEEiiiiiiiii --------------------------
	.section	.nv.shared._ZN2at6native51_GLOBAL__N__11011a27_18_DepthwiseConv3d_cu_35e0c7b544conv_depthwise3d_cuda_backward_weight_kernelIddLi2ELi2EEEvNS_27GenericPackedTensorAccessorIKT_Lm5ENS_16DefaultPtrTraitsEiEES7_NS3_IS4_Lm5ES6_iEEiiiiiiiii,"aw",@nobits
	.sectionflags	@""
	.align	16


//--------------------- .nv.shared._ZN2at6native51_GLOBAL__N__11011a27_18_DepthwiseConv3d_cu_35e0c7b544conv_depthwise3d_cuda_backward_weight_kernelIddLi1ELi1EEEvNS_27GenericPackedTensorAccessorIKT_Lm5ENS_16DefaultPtrTraitsEiEES7_NS3_IS4_Lm5ES6_iEEiiiiiiiii --------------------------
	.section	.nv.shared._ZN2at6native51_GLOBAL__N__11011a27_18_DepthwiseConv3d_cu_35e0c7b544conv_depthwise3d_cuda_backward_weight_kernelIddLi1ELi1EEEvNS_27GenericPackedTensorAccessorIKT_Lm5ENS_16DefaultPtrTraitsEiEES7_NS3_IS4_Lm5ES6_iEEiiiiiiiii,"aw",@nobits
	.sectionflags	@""
	.align	16


//--------------------- .nv.shared._ZN2at6native51_GLOBAL__N__11011a27_18_DepthwiseConv3d_cu_35e0c7b543conv_depthwise3d_cuda_backward_input_kernelIN3c108BFloat16EfLin1ELin1ELin1ELin1ELin1ELin1ELin1ELin1ELin1EEEvNS_27GenericPackedTensorAccessorIKT_Lm5ENS_16DefaultPtrTraitsEiEENS5_IS6_Lm5ES8_iEES9_iiiiiiiii --------------------------
	.section	.nv.shared._ZN2at6native51_GLOBAL__N__11011a27_18_DepthwiseConv3d_cu_35e0c7b543conv_depthwise3d_cuda_backward_input_kernelIN3c108BFloat16EfLin1ELin1ELin1ELin1ELin1ELin1ELin1ELin1ELin1EEEvNS_27GenericPackedTensorAccessorIKT_Lm5ENS_16DefaultPtrTraitsEiEENS5_IS6_Lm5ES8_iEES9_iiiiiiiii,"aw",@nobits
	.sectionflags	@""
	.align	16


//--------------------- .nv.shared._ZN2at6native51_GLOBAL__N__11011a27_18_DepthwiseConv3d_cu_35e0c7b543conv_depthwise3d_cuda_backward_input_kernelIN3c108BFloat16EfLi3ELi3ELi3ELin1ELin1ELin1ELin1ELin1ELin1EEEvNS_27GenericPackedTensorAccessorIKT_Lm5ENS_16DefaultPtrTraitsEiEENS5_IS6_Lm5ES8_iEES9_iiiiiiiii --------------------------
	.section	.nv.shared._ZN2at6native51_GLOBAL__N__11011a27_18_DepthwiseConv3d_cu_35e0c7b543conv_depthwise3d_cuda_backward_input_kernelIN3c108BFloat16EfLi3ELi3ELi3ELin1ELin1ELin1ELin1ELin1ELin1EEEvNS_27GenericPackedTensorAccessorIKT_Lm5ENS_16DefaultPtrTraitsEiEENS5_IS6_Lm5ES8_iEES9_iiiiiiiii,"aw",@nobits
	.sectionflags	@""
	.align	16


//--------------------- .nv.shared._ZN2at6native51_GLOBAL__N__11011a27_18_DepthwiseConv3d_cu_35e0c7b543conv_depthwise3d_cuda_backward_input_kernelIN3c108BFloat16EfLi3ELi3ELi3ELin1ELin1ELin1ELi1ELi1ELi1EEEvNS_27GenericPackedTensorAccessorIKT_Lm5ENS_16DefaultPtrTraitsEiEENS5_IS6_Lm5ES8_iEES9_iiiiiiiii --------------------------
	.section	.nv.shared._ZN2at6native51_GLOBAL__N__11011a27_18_DepthwiseConv3d_cu_35e0c7b543conv_depthwise3d_cuda_backward_input_kernelIN3c108BFloat16EfLi3ELi3ELi3ELin1ELin1ELin1ELi1ELi1ELi1EEEvNS_27GenericPackedTensorAccessorIKT_Lm5ENS_16DefaultPtrTraitsEiEENS5_IS6_Lm5ES8_iEES9_iiiiiiiii,"aw",@nobits
	.sectionflags	@""
	.align	16


//--------------------- .nv.shared._ZN2at6native51_GLOBAL__N__11011a27_18_DepthwiseConv3d_cu_35e0c7b543conv_depthwise3d_cuda_backward_input_kernelIN3c108BFloat16EfLi3ELi3ELi3ELi1ELi1ELi1ELin1ELin1ELin1EEEvNS_27GenericPackedTensorAccessorIKT_Lm5ENS_16DefaultPtrTraitsEiEENS5_IS6_Lm5ES8_iEES9_iiiiiiiii --------------------------
	.section	.nv.shared._ZN2at6native51_GLOBAL__N__11011a27_18_DepthwiseConv3d_cu_35e0c7b543conv_depthwise3d_cuda_backward_input_kernelIN3c108BFloat16EfLi3ELi3ELi3ELi1ELi1ELi1ELin1ELin1ELin1EEEvNS_27GenericPackedTensorAccessorIKT_Lm5ENS_16DefaultPtrTraitsEiEENS5_IS6_Lm5ES8_iEES9_iiiiiiiii,"aw",@nobits
	.sectionflags	@""
	.align	16


//--------------------- .nv.shared._ZN2at6native51_GLOBAL__N__11011a27_18_DepthwiseConv3d_cu_35e0c7b543conv_depthwise3d_cuda_backward_input_kernelIN3c108BFloat16EfLi3ELi3ELi3ELi1ELi1ELi1ELi1ELi1ELi1EEEvNS_27GenericPackedTensorAccessorIKT_Lm5ENS_16DefaultPtrTraitsEiEENS5_IS6_Lm5ES8_iEES9_iiiiiiiii --------------------------
	.section	.nv.shared._ZN2at6native51_GLOBAL__N__11011a27_18_DepthwiseConv3d_cu_35e0c7b543conv_depthwise3d_cuda_backward_input_kernelIN3c108BFloat16EfLi3ELi3ELi3ELi1ELi1ELi1ELi1ELi1ELi1EEEvNS_27GenericPackedTensorAccessorIKT_Lm5ENS_16DefaultPtrTraitsEiEENS5_IS6_Lm5ES8_iEES9_iiiiiiiii,"aw",@nobits
	.sectionflags	@""
	.align	16


//--------------------- .nv.shared._ZN2at6native51_GLOBAL__N__11011a27_18_DepthwiseConv3d_cu_35e0c7b543conv_depthwise3d_cuda_backward_input_kernelIN3c104HalfEfLin1ELin1ELin1ELin1ELin1ELin1ELin1ELin1ELin1EEEvNS_27GenericPackedTensorAccessorIKT_Lm5ENS_16DefaultPtrTraitsEiEENS5_IS6_Lm5ES8_iEES9_iiiiiiiii --------------------------
	.section	.nv.shared._ZN2at6native51_GLOBAL__N__11011a27_18_DepthwiseConv3d_cu_35e0c7b543conv_depthwise3d_cuda_backward_input_kernelIN3c104HalfEfLin1ELin1ELin1ELin1ELin1ELin1ELin1ELin1ELin1EEEvNS_27GenericPackedTensorAccessorIKT_Lm5ENS_16DefaultPtrTraitsEiEENS5_IS6_Lm5ES8_iEES9_iiiiiiiii,"aw",@nobits
	.sectionflags	@""
	.align	16


//--------------------- .nv.shared._ZN2at6native51_GLOBAL__N__11011a27_18_DepthwiseConv3d_cu_35e0c7b543conv_depthwise3d_cuda_backward_input_kernelIN3c104HalfEfLi3ELi3ELi3ELin1ELin1ELin1ELin1ELin1ELin1EEEvNS_27GenericPackedTensorAccessorIKT_Lm5ENS_16DefaultPtrTraitsEiEENS5_IS6_Lm5ES8_iEES9_iiiiiiiii --------------------------
	.section	.nv.shared._ZN2at6native51_GLOBAL__N__11011a27_18_DepthwiseConv3d_cu_35e0c7b543conv_depthwise3d_cuda_backward_input_kernelIN3c104HalfEfLi3ELi3ELi3ELin1ELin1ELin1ELin1ELin1ELin1EEEvNS_27GenericPackedTensorAccessorIKT_Lm5ENS_16DefaultPtrTraitsEiEENS5_IS6_Lm5ES8_iEES9_iiiiiiiii,"aw",@nobits
	.sectionflags	@""
	.align	16


//--------------------- .nv.shared._ZN2at6native51_GLOBAL__N__11011a27_18_DepthwiseConv3d_cu_35e0c7b543conv_depthwise3d_cuda_backward_input_kernelIN3c104HalfEfLi3ELi3ELi3ELin1ELin1ELin1ELi1ELi1ELi1EEEvNS_27GenericPackedTensorAccessorIKT_Lm5ENS_16DefaultPtrTraitsEiEENS5_IS6_Lm5ES8_iEES9_iiiiiiiii --------------------------
	.section	.nv.shared._ZN2at6native51_GLOBAL__N__11011a27_18_DepthwiseConv3d_cu_35e0c7b543conv_depthwise3d_cuda_backward_input_kernelIN3c104HalfEfLi3ELi3ELi3ELin1ELin1ELin1ELi1ELi1ELi1EEEvNS_27GenericPackedTensorAccessorIKT_Lm5ENS_16DefaultPtrTraitsEiEENS5_IS6_Lm5ES8_iEES9_iiiiiiiii,"aw",@nobits
	.sectionflags	@""
	.align	16


//--------------------- .nv.shared._ZN2at6native51_GLOBAL__N__11011a27_18_DepthwiseConv3d_cu_35e0c7b543conv_depthwise3d_cuda_backward_input_kernelIN3c104HalfEfLi3ELi3ELi3ELi1ELi1ELi1ELin1ELin1ELin1EEEvNS_27GenericPackedTensorAccessorIKT_Lm5ENS_16DefaultPtrTraitsEiEENS5_IS6_Lm5ES8_iEES9_iiiiiiiii --------------------------
	.section	.nv.shared._ZN2at6native51_GLOBAL__N__11011a27_18_DepthwiseConv3d_cu_35e0c7b543conv_depthwise3d_cuda_backward_input_kernelIN3c104HalfEfLi3ELi3ELi3ELi1ELi1ELi1ELin1ELin1ELin1EEEvNS_27GenericPackedTensorAccessorIKT_Lm5ENS_16DefaultPtrTraitsEiEENS5_IS6_Lm5ES8_iEES9_iiiiiiiii,"aw",@nobits
	.sectionflags	@""
	.align	16


//--------------------- .nv.shared._ZN2at6native51_GLOBAL__N__11011a27_18_DepthwiseConv3d_cu_35e0c7b543conv_depthwise3d_cuda_backward_input_kernelIN3c104HalfEfLi3ELi3ELi3ELi1ELi1ELi1ELi1ELi1ELi1EEEvNS_27GenericPackedTensorAccessorIKT_Lm5ENS_16DefaultPtrTraitsEiEENS5_IS6_Lm5ES8_iEES9_iiiiiiiii --------------------------
	.section	.nv.shared._ZN2at6native51_GLOBAL__N__11011a27_18_DepthwiseConv3d_cu_35e0c7b543conv_depthwise3d_cuda_backward_input_kernelIN3c104HalfEfLi3ELi3ELi3ELi1ELi1ELi1ELi1ELi1ELi1EEEvNS_27GenericPackedTensorAccessorIKT_Lm5ENS_16DefaultPtrTraitsEiEENS5_IS6_Lm5ES8_iEES9_iiiiiiiii,"aw",@nobits
	.sectionflags	@""
	.align	16


//--------------------- .nv.shared._ZN2at6native51_GLOBAL__N__11011a27_18_DepthwiseConv3d_cu_35e0c7b543conv_depthwise3d_cuda_backward_input_kernelIffLin1ELin1ELin1ELin1ELin1ELin1ELin1ELin1ELin1EEEvNS_27GenericPackedTensorAccessorIKT_Lm5ENS_16DefaultPtrTraitsEiEENS3_IS4_Lm5ES6_iEES7_iiiiiiiii --------------------------
	.section	.nv.shared._ZN2at6native51_GLOBAL__N__11011a27_18_DepthwiseConv3d_cu_35e0c7b543conv_depthwise3d_cuda_backward_input_kernelIffLin1ELin1ELin1ELin1ELin1ELin1ELin1ELin1ELin1EEEvNS_27GenericPackedTensorAccessorIKT_Lm5ENS_16DefaultPtrTraitsEiEENS3_IS4_Lm5ES6_iEES7_iiiiiiiii,"aw",@nobits
	.sectionflags	@""
	.align	16


//--------------------- .nv.shared._ZN2at6native51_GLOBAL__N__11011a27_18_DepthwiseConv3d_cu_35e0c7b543conv_depthwise3d_cuda_backward_input_kernelIffLi3ELi3ELi3ELin1ELin1ELin1ELin1ELin1ELin1EEEvNS_27GenericPackedTensorAccessorIKT_Lm5ENS_16DefaultPtrTraitsEiEENS3_IS4_Lm5ES6_iEES7_iiiiiiiii --------------------------
	.section	.nv.shared._ZN2at6native51_GLOBAL__N__11011a27_18_DepthwiseConv3d_cu_35e0c7b543conv_depthwise3d_cuda_backward_input_kernelIffLi3ELi3ELi3ELin1ELin1ELin1ELin1ELin1ELin1EEEvNS_27GenericPackedTensorAccessorIKT_Lm5ENS_16DefaultPtrTraitsEiEENS3_IS4_Lm5ES6_iEES7_iiiiiiiii,"aw",@nobits
	.sectionflags	@""
	.align	16


//--------------------- .nv.shared._ZN2at6native51_GLOBAL__N__11011a27_18_DepthwiseConv3d_cu_35e0c7b543conv_depthwise3d_cuda_backward_input_kernelIffLi3ELi3ELi3ELin1ELin1ELin1ELi1ELi1ELi1EEEvNS_27GenericPackedTensorAccessorIKT_Lm5ENS_16DefaultPtrTraitsEiEENS3_IS4_Lm5ES6_iEES7_iiiiiiiii --------------------------
	.section	.nv.shared._ZN2at6native51_GLOBAL__N__11011a27_18_DepthwiseConv3d_cu_35e0c7b543conv_depthwise3d_cuda_backward_input_kernelIffLi3ELi3ELi3ELin1ELin1ELin1ELi1ELi1ELi1EEEvNS_27GenericPackedTensorAccessorIKT_Lm5ENS_16DefaultPtrTraitsEiEENS3_IS4_Lm5ES6_iEES7_iiiiiiiii,"aw",@nobits
	.sectionflags	@""
	.align	16


//--------------------- .nv.shared._ZN2at6native51_GLOBAL__N__11011a27_18_DepthwiseConv3d_cu_35e0c7b543conv_depthwise3d_cuda_backward_input_kernelIffLi3ELi3ELi3ELi1ELi1ELi1ELin1ELin1ELin1EEEvNS_27GenericPackedTensorAccessorIKT_Lm5ENS_16DefaultPtrTraitsEiEENS3_IS4_Lm5ES6_iEES7_iiiiiiiii --------------------------
	.section	.nv.shared._ZN2at6native51_GLOBAL__N__11011a27_18_DepthwiseConv3d_cu_35e0c7b543conv_depthwise3d_cuda_backward_input_kernelIffLi3ELi3ELi3ELi1ELi1ELi1ELin1ELin1ELin1EEEvNS_27GenericPackedTensorAccessorIKT_Lm5ENS_16DefaultPtrTraitsEiEENS3_IS4_Lm5ES6_iEES7_iiiiiiiii,"aw",@nobits
	.sectionflags	@""
	.align	16


//--------------------- .nv.shared._ZN2at6native51_GLOBAL__N__11011a27_18_DepthwiseConv3d_cu_35e0c7b543conv_depthwise3d_cuda_backward_input_kernelIffLi3ELi3ELi3ELi1ELi1ELi1ELi1ELi1ELi1EEEvNS_27GenericPackedTensorAccessorIKT_Lm5ENS_16DefaultPtrTraitsEiEENS3_IS4_Lm5ES6_iEES7_iiiiiiiii --------------------------
	.section	.nv.shared._ZN2at6native51_GLOBAL__N__11011a27_18_DepthwiseConv3d_cu_35e0c7b543conv_depthwise3d_cuda_backward_input_kernelIffLi3ELi3ELi3ELi1ELi1ELi1ELi1ELi1ELi1EEEvNS_27GenericPackedTensorAccessorIKT_Lm5ENS_16DefaultPtrTraitsEiEENS3_IS4_Lm5ES6_iEES7_iiiiiiiii,"aw",@nobits
	.sectionflags	@""
	.align	16


//--------------------- .nv.shared._ZN2at6native51_GLOBAL__N__11011a27_18_DepthwiseConv3d_cu_35e0c7b543conv_depthwise3d_cuda_backward_input_kernelIddLin1ELin1ELin1ELin1ELin1ELin1ELin1ELin1ELin1EEEvNS_27GenericPackedTensorAccessorIKT_Lm5ENS_16DefaultPtrTraitsEiEENS3_IS4_Lm5ES6_iEES7_iiiiiiiii --------------------------
	.section	.nv.shared._ZN2at6native51_GLOBAL__N__11011a27_18_DepthwiseConv3d_cu_35e0c7b543conv_depthwise3d_cuda_backward_input_kernelIddLin1ELin1ELin1ELin1ELin1ELin1ELin1ELin1ELin1EEEvNS_27GenericPackedTensorAccessorIKT_Lm5ENS_16DefaultPtrTraitsEiEENS3_IS4_Lm5ES6_iEES7_iiiiiiiii,"aw",@nobits
	.sectionflags	@""
	.align	16


//--------------------- .nv.shared._ZN2at6native51_GLOBAL__N__11011a27_18_DepthwiseConv3d_cu_35e0c7b543conv_depthwise3d_cuda_backward_input_kernelIddLi3ELi3ELi3ELin1ELin1ELin1ELin1ELin1ELin1EEEvNS_27GenericPackedTensorAccessorIKT_Lm5ENS_16DefaultPtrTraitsEiEENS3_IS4_Lm5ES6_iEES7_iiiiiiiii --------------------------
	.section	.nv.shared._ZN2at6native51_GLOBAL__N__11011a27_18_DepthwiseConv3d_cu_35e0c7b543conv_depthwise3d_cuda_backward_input_kernelIddLi3ELi3ELi3ELin1ELin1ELin1ELin1ELin1ELin1EEEvNS_27GenericPackedTensorAccessorIKT_Lm5ENS_16DefaultPtrTraitsEiEENS3_IS4_Lm5ES6_iEES7_iiiiiiiii,"aw",@nobits
	.sectionflags	@""
	.align	16


//--------------------- .nv.shared._ZN2at6native51_GLOBAL__N__11011a27_18_DepthwiseConv3d_cu_35e0c7b543conv_depthwise3d_cuda_backward_input_kernelIddLi3ELi3ELi3ELin1ELin1ELin1ELi1ELi1ELi1EEEvNS_27GenericPackedTensorAccessorIKT_Lm5ENS_16DefaultPtrTraitsEiEENS3_IS4_Lm5ES6_iEES7_iiiiiiiii --------------------------
	.section	.nv.shared._ZN2at6native51_GLOBAL__N__11011a27_18_DepthwiseConv3d_cu_35e0c7b543conv_depthwise3d_cuda_backward_input_kernelIddLi3ELi3ELi3ELin1ELin1ELin1ELi1ELi1ELi1EEEvNS_27GenericPackedTensorAccessorIKT_Lm5ENS_16DefaultPtrTraitsEiEENS3_IS4_Lm5ES6_iEES7_iiiiiiiii,"aw",@nobits
	.sectionflags	@""
	.align	16


//--------------------- .nv.shared._ZN2at6native51_GLOBAL__N__11011a27_18_DepthwiseConv3d_cu_35e0c7b543conv_depthwise3d_cuda_backward_input_kernelIddLi3ELi3ELi3ELi1ELi1ELi1ELin1ELin1ELin1EEEvNS_27GenericPackedTensorAccessorIKT_Lm5ENS_16DefaultPtrTraitsEiEENS3_IS4_Lm5ES6_iEES7_iiiiiiiii --------------------------
	.section	.nv.shared._ZN2at6native51_GLOBAL__N__11011a27_18_DepthwiseConv3d_cu_35e0c7b543conv_depthwise3d_cuda_backward_input_kernelIddLi3ELi3ELi3ELi1ELi1ELi1ELin1ELin1ELin1EEEvNS_27GenericPackedTensorAccessorIKT_Lm5ENS_16DefaultPtrTraitsEiEENS3_IS4_Lm5ES6_iEES7_iiiiiiiii,"aw",@nobits
	.sectionflags	@""
	.align	16


//--------------------- .nv.shared._ZN2at6native51_GLOBAL__N__11011a27_18_DepthwiseConv3d_cu_35e0c7b543conv_depthwise3d_cuda_backward_input_kernelIddLi3ELi3ELi3ELi1ELi1ELi1ELi1ELi1ELi1EEEvNS_27GenericPackedTensorAccessorIKT_Lm5ENS_16DefaultPtrTraitsEiEENS3_IS4_Lm5ES6_iEES7_iiiiiiiii --------------------------
	.section	.nv.shared._ZN2at6native51_GLOBAL__N__11011a27_18_DepthwiseConv3d_cu_35e0c7b543conv_depthwise3d_cuda_backward_input_kernelIddLi3ELi3ELi3ELi1ELi1ELi1ELi1ELi1ELi1EEEvNS_27GenericPackedTensorAccessorIKT_Lm5ENS_16DefaultPtrTraitsEiEENS3_IS4_Lm5ES6_iEES7_iiiiiiiii,"aw",@nobits
	.sectionflags	@""
	.align	16


//--------------------- .nv.shared._ZN2at6native51_GLOBAL__N__11011a27_18_DepthwiseConv3d_cu_35e0c7b528conv_depthwise3d_cuda_kernelIN3c108BFloat16EfLin1ELin1ELin1ELin1ELin1ELin1EEEvNS_27GenericPackedTensorAccessorIKT_Lm5ENS_16DefaultPtrTraitsEiEENS5_IS6_Lm5ES8_iEES9_PS7_iiiiiiiii --------------------------
	.section	.nv.shared._ZN2at6native51_GLOBAL__N__11011a27_18_DepthwiseConv3d_cu_35e0c7b528conv_depthwise3d_cuda_kernelIN3c108BFloat16EfLin1ELin1ELin1ELin1ELin1ELin1EEEvNS_27GenericPackedTensorAccessorIKT_Lm5ENS_16DefaultPtrTraitsEiEENS5_IS6_Lm5ES8_iEES9_PS7_iiiiiiiii,"aw",@nobits
	.sectionflags	@""
	.align	16


//--------------------- .nv.shared._ZN2at6native51_GLOBAL__N__11011a27_18_DepthwiseConv3d_cu_35e0c7b528conv_depthwise3d_cuda_kernelIN3c108BFloat16EfLin1ELin1ELin1ELi1ELi1ELi1EEEvNS_27GenericPackedTensorAccessorIKT_Lm5ENS_16DefaultPtrTraitsEiEENS5_IS6_Lm5ES8_iEES9_PS7_iiiiiiiii --------------------------
	.section	.nv.shared._ZN2at6native51_GLOBAL__N__11011a27_18_DepthwiseConv3d_cu_35e0c7b528conv_depthwise3d_cuda_kernelIN3c108BFloat16EfLin1ELin1ELin1ELi1ELi1ELi1EEEvNS_27GenericPackedTensorAccessorIKT_Lm5ENS_16DefaultPtrTraitsEiEENS5_IS6_Lm5ES8_iEES9_PS7_iiiiiiiii,"aw",@nobits
	.sectionflags	@""
	.align	16


//--------------------- .nv.shared._ZN2at6native51_GLOBAL__N__11011a27_18_DepthwiseConv3d_cu_35e0c7b528conv_depthwise3d_cuda_kernelIN3c108BFloat16EfLi3ELi3ELi3ELi1ELi1ELi1EEEvNS_27GenericPackedTensorAccessorIKT_Lm5ENS_16DefaultPtrTraitsEiEENS5_IS6_Lm5ES8_iEES9_PS7_iiiiiiiii --------------------------
	.section	.nv.shared._ZN2at6native51_GLOBAL__N__11011a27_18_DepthwiseConv3d_cu_35e0c7b528conv_depthwise3d_cuda_kernelIN3c108BFloat16EfLi3ELi3ELi3ELi1ELi1ELi1EEEvNS_27GenericPackedTensorAccessorIKT_Lm5ENS_16DefaultPtrTraitsEiEENS5_IS6_Lm5ES8_iEES9_PS7_iiiiiiiii,"aw",@nobits
	.sectionflags	@""
	.align	16


//--------------------- .nv.shared._ZN2at6native51_GLOBAL__N__11011a27_18_DepthwiseConv3d_cu_35e0c7b528conv_depthwise3d_cuda_kernelIN3c104HalfEfLin1ELin1ELin1ELin1ELin1ELin1EEEvNS_27GenericPackedTensorAccessorIKT_Lm5ENS_16DefaultPtrTraitsEiEENS5_IS6_Lm5ES8_iEES9_PS7_iiiiiiiii --------------------------
	.section	.nv.shared._ZN2at6native51_GLOBAL__N__11011a27_18_DepthwiseConv3d_cu_35e0c7b528conv_depthwise3d_cuda_kernelIN3c104HalfEfLin1ELin1ELin1ELin1ELin1ELin1EEEvNS_27GenericPackedTensorAccessorIKT_Lm5ENS_16DefaultPtrTraitsEiEENS5_IS6_Lm5ES8_iEES9_PS7_iiiiiiiii,"aw",@nobits
	.sectionflags	@""
	.align	16


//--------------------- .nv.shared._ZN2at6native51_GLOBAL__N__11011a27_18_DepthwiseConv3d_cu_35e0c7b528conv_depthwise3d_cuda_kernelIN3c104HalfEfLin1ELin1ELin1ELi1ELi1ELi1EEEvNS_27GenericPackedTensorAccessorIKT_Lm5ENS_16DefaultPtrTraitsEiEENS5_IS6_Lm5ES8_iEES9_PS7_iiiiiiiii --------------------------
	.section	.nv.shared._ZN2at6native51_GLOBAL__N__11011a27_18_DepthwiseConv3d_cu_35e0c7b528conv_depthwise3d_cuda_kernelIN3c104HalfEfLin1ELin1ELin1ELi1ELi1ELi1EEEvNS_27GenericPackedTensorAccessorIKT_Lm5ENS_16DefaultPtrTraitsEiEENS5_IS6_Lm5ES8_iEES9_PS7_iiiiiiiii,"aw",@nobits
	.sectionflags	@""
	.align	16


//--------------------- .nv.shared._ZN2at6native51_GLOBAL__N__11011a27_18_DepthwiseConv3d_cu_35e0c7b528conv_depthwise3d_cuda_kernelIN3c104HalfEfLi3ELi3ELi3ELi1ELi1ELi1EEEvNS_27GenericPackedTensorAccessorIKT_Lm5ENS_16DefaultPtrTraitsEiEENS5_IS6_Lm5ES8_iEES9_PS7_iiiiiiiii --------------------------
	.section	.nv.shared._ZN2at6native51_GLOBAL__N__11011a27_18_DepthwiseConv3d_cu_35e0c7b528conv_depthwise3d_cuda_kernelIN3c104HalfEfLi3ELi3ELi3ELi1ELi1ELi1EEEvNS_27GenericPackedTensorAccessorIKT_Lm5ENS_16DefaultPtrTraitsEiEENS5_IS6_Lm5ES8_iEES9_PS7_iiiiiiiii,"aw",@nobits
	.sectionflags	@""
	.align	16


//--------------------- .nv.shared._ZN2at6native51_GLOBAL__N__11011a27_18_DepthwiseConv3d_cu_35e0c7b528conv_depthwise3d_cuda_kernelIffLin1ELin1ELin1ELin1ELin1ELin1EEEvNS_27GenericPackedTensorAccessorIKT_Lm5ENS_16DefaultPtrTraitsEiEENS3_IS4_Lm5ES6_iEES7_PS5_iiiiiiiii --------------------------
	.section	.nv.shared._ZN2at6native51_GLOBAL__N__11011a27_18_DepthwiseConv3d_cu_35e0c7b528conv_depthwise3d_cuda_kernelIffLin1ELin1ELin1ELin1ELin1ELin1EEEvNS_27GenericPackedTensorAccessorIKT_Lm5ENS_16DefaultPtrTraitsEiEENS3_IS4_Lm5ES6_iEES7_PS5_iiiiiiiii,"aw",@nobits
	.sectionflags	@""
	.align	16


//--------------------- .nv.shared._ZN2at6native51_GLOBAL__N__11011a27_18_DepthwiseConv3d_cu_35e0c7b528conv_depthwise3d_cuda_kernelIffLin1ELin1ELin1ELi1ELi1ELi1EEEvNS_27GenericPackedTensorAccessorIKT_Lm5ENS_16DefaultPtrTraitsEiEENS3_IS4_Lm5ES6_iEES7_PS5_iiiiiiiii --------------------------
	.section	.nv.shared._ZN2at6native51_GLOBAL__N__11011a27_18_DepthwiseConv3d_cu_35e0c7b528conv_depthwise3d_cuda_kernelIffLin1ELin1ELin1ELi1ELi1ELi1EEEvNS_27GenericPackedTensorAccessorIKT_Lm5ENS_16DefaultPtrTraitsEiEENS3_IS4_Lm5ES6_iEES7_PS5_iiiiiiiii,"aw",@nobits
	.sectionflags	@""
	.align	16


//--------------------- .nv.shared._ZN2at6native51_GLOBAL__N__11011a27_18_DepthwiseConv3d_cu_35e0c7b528conv_depthwise3d_cuda_kernelIffLi3ELi3ELi3ELi1ELi1ELi1EEEvNS_27GenericPackedTensorAccessorIKT_Lm5ENS_16DefaultPtrTraitsEiEENS3_IS4_Lm5ES6_iEES7_PS5_iiiiiiiii --------------------------
	.section	.nv.shared._ZN2at6native51_GLOBAL__N__11011a27_18_DepthwiseConv3d_cu_35e0c7b528conv_depthwise3d_cuda_kernelIffLi3ELi3ELi3ELi1ELi1ELi1EEEvNS_27GenericPackedTensorAccessorIKT_Lm5ENS_16DefaultPtrTraitsEiEENS3_IS4_Lm5ES6_iEES7_PS5_iiiiiiiii,"aw",@nobits
	.sectionflags	@""
	.align	16


//--------------------- .nv.shared._ZN2at6native51_GLOBAL__N__11011a27_18_DepthwiseConv3d_cu_35e0c7b528conv_depthwise3d_cuda_kernelIddLin1ELin1ELin1ELin1ELin1ELin1EEEvNS_27GenericPackedTensorAccessorIKT_Lm5ENS_16DefaultPtrTraitsEiEENS3_IS4_Lm5ES6_iEES7_PS5_iiiiiiiii --------------------------
	.section	.nv.shared._ZN2at6native51_GLOBAL__N__11011a27_18_DepthwiseConv3d_cu_35e0c7b528conv_depthwise3d_cuda_kernelIddLin1ELin1ELin1ELin1ELin1ELin1EEEvNS_27GenericPackedTensorAccessorIKT_Lm5ENS_16DefaultPtrTraitsEiEENS3_IS4_Lm5ES6_iEES7_PS5_iiiiiiiii,"aw",@nobits
	.sectionflags	@""
	.align	16


//--------------------- .nv.shared._ZN2at6native51_GLOBAL__N__11011a27_18_DepthwiseConv3d_cu_35e0c7b528conv_depthwise3d_cuda_kernelIddLin1ELin1ELin1ELi1ELi1ELi1EEEvNS_27GenericPackedTensorAccessorIKT_Lm5ENS_16DefaultPtrTraitsEiEENS3_IS4_Lm5ES6_iEES7_PS5_iiiiiiiii --------------------------
	.section	.nv.shared._ZN2at6native51_GLOBAL__N__11011a27_18_DepthwiseConv3d_cu_35e0c7b528conv_depthwise3d_cuda_kernelIddLin1ELin1ELin1ELi1ELi1ELi1EEEvNS_27GenericPackedTensorAccessorIKT_Lm5ENS_16DefaultPtrTraitsEiEENS3_IS4_Lm5ES6_iEES7_PS5_iiiiiiiii,"aw",@nobits
	.sectionflags	@""
	.align	16


//--------------------- .nv.shared._ZN2at6native51_GLOBAL__N__11011a27_18_DepthwiseConv3d_cu_35e0c7b528conv_depthwise3d_cuda_kernelIddLi3ELi3ELi3ELi1ELi1ELi1EEEvNS_27GenericPackedTensorAccessorIKT_Lm5ENS_16DefaultPtrTraitsEiEENS3_IS4_Lm5ES6_iEES7_PS5_iiiiiiiii --------------------------
	.section	.nv.shared._ZN2at6native51_GLOBAL__N__11011a27_18_DepthwiseConv3d_cu_35e0c7b528conv_depthwise3d_cuda_kernelIddLi3ELi3ELi3ELi1ELi1ELi1EEEvNS_27GenericPackedTensorAccessorIKT_Lm5ENS_16DefaultPtrTraitsEiEENS3_IS4_Lm5ES6_iEES7_PS5_iiiiiiiii,"aw",@nobits
	.sectionflags	@""
	.align	16


//--------------------- SYMBOLS --------------------------

	.type		__assertfail,@function
